def matmul_kernel(
    a_ptr,
    b_ptr,
    c_ptr,
    M,
    N,
    K,
    stride_am,
    stride_ak,
    stride_bk,
    stride_bn,
    stride_cm,
    stride_cn,
    BLOCK_M: tl.constexpr,
    BLOCK_N: tl.constexpr,
    BLOCK_K: tl.constexpr,
    GROUP_M: tl.constexpr,
):
    pid = tl.program_id(axis=0)
    num_pid_m = tl.cdiv(M, BLOCK_M)
    num_pid_n = tl.cdiv(N, BLOCK_N)
    num_pid_in_group = GROUP_M * num_pid_n
    group_id = pid // num_pid_in_group
    first_pid_m = group_id * GROUP_M
    group_size_m = min(num_pid_m - first_pid_m, GROUP_M)
    pid_m = first_pid_m + ((pid % num_pid_in_group) % group_size_m)
    pid_n = (pid % num_pid_in_group) // group_size_m

    offs_am = (pid_m * BLOCK_M + tl.arange(0, BLOCK_M)) % M
    offs_bn = (pid_n * BLOCK_N + tl.arange(0, BLOCK_N)) % N
    offs_k = tl.arange(0, BLOCK_K)
    a_ptrs = a_ptr + offs_am[:, None] * stride_am + offs_k[None, :] * stride_ak
    b_ptrs = b_ptr + offs_k[:, None] * stride_bk + offs_bn[None, :] * stride_bn

    acc = tl.zeros((BLOCK_M, BLOCK_N), dtype=tl.float32)
    for kk in range(0, tl.cdiv(K, BLOCK_K)):
        a = tl.load(a_ptrs, mask=offs_k[None, :] < K - kk * BLOCK_K, other=0.0)
        b = tl.load(b_ptrs, mask=offs_k[:, None] < K - kk * BLOCK_K, other=0.0)
        acc = tl.dot(a, b, acc)
        a_ptrs += BLOCK_K * stride_ak
        b_ptrs += BLOCK_K * stride_bk

    c = acc.to(c_ptr.dtype.element_ty)
    offs_cm = pid_m * BLOCK_M + tl.arange(0, BLOCK_M)
    offs_cn = pid_n * BLOCK_N + tl.arange(0, BLOCK_N)
    c_ptrs = c_ptr + offs_cm[:, None] * stride_cm + offs_cn[None, :] * stride_cn
    mask = (offs_cm[:, None] < M) & (offs_cn[None, :] < N)
    tl.store(c_ptrs, c, mask=mask)

# config = {"BLOCK_K": 32, "BLOCK_M": 256, "BLOCK_N": 256, "GROUP_M": 8, "arch": "sm_100", "dtype": "fp32", "num_ctas": 1, "num_stages": 3, "num_warps": 16}
# arch = sm_100


// ===== COMPILED SASS (sm_100a) =====

	.target	sm_100a

	.elftype	@"ET_EXEC"


//--------------------- .note.nv.tkinfo           --------------------------
	.section	.note.nv.tkinfo,"",@"SHT_NOTE"
	.sectionflags	@"SHF_NOTE_NV_TKINFO"
	.tkinfo
        /*0018*/ 	.word	0x00000081
        /*0030*/ 	.string	""
        /*0030*/ 	.string	"ptxas-blackwell"
        /*0030*/ 	.string	"Cuda compilation tools, release 12.9, V12.9.86"
        /*0030*/ 	.string	"Build cuda_12.9.r12.9/compiler.36037853_0"
        /*0030*/ 	.string	"-v  -suppress-debug-info  -lineinfo  -arch sm_100a "



//--------------------- .note.nv.cuver            --------------------------
	.section	.note.nv.cuver,"",@"SHT_NOTE"
	.sectionflags	@"SHF_NOTE_NV_CUVER"
        /*0018*/ 	.short	0x0001
        /*001a*/ 	.short	0x0064
        /*001c*/ 	.short	0x0001
        /*001e*/ 	.short	0x0000
        /*0020*/ 	.short	0x0001
        /*0022*/ 	.short	0x0000


//--------------------- .nv.info                  --------------------------
	.section	.nv.info,"",@"SHT_CUDA_INFO"
	.align	4


	//----- nvinfo : EIATTR_REGCOUNT
	.align		4
        /*0000*/ 	.byte	0x04, 0x2f
        /*0002*/ 	.short	(.L_1 - .L_0)
	.align		4
.L_0:
        /*0004*/ 	.word	index@(matmul_kernel)
        /*0008*/ 	.word	0x00000020


	//----- nvinfo : EIATTR_FRAME_SIZE
	.align		4
.L_1:
        /*000c*/ 	.byte	0x04, 0x11
        /*000e*/ 	.short	(.L_3 - .L_2)
	.align		4
.L_2:
        /*0010*/ 	.word	index@(matmul_kernel)
        /*0014*/ 	.word	0x00000e08


	//----- nvinfo : EIATTR_MIN_STACK_SIZE
	.align		4
.L_3:
        /*0018*/ 	.byte	0x04, 0x12
        /*001a*/ 	.short	(.L_5 - .L_4)
	.align		4
.L_4:
        /*001c*/ 	.word	index@(matmul_kernel)
        /*0020*/ 	.word	0x00000e08
.L_5:


//--------------------- .nv.info.matmul_kernel    --------------------------
	.section	.nv.info.matmul_kernel,"",@"SHT_CUDA_INFO"
	.sectionflags	@""
	.align	4


	//----- nvinfo : EIATTR_CUDA_API_VERSION
	.align		4
        /*0000*/ 	.byte	0x04, 0x37
        /*0002*/ 	.short	(.L_7 - .L_6)
.L_6:
        /*0004*/ 	.word	0x00000081


	//----- nvinfo : EIATTR_KPARAM_INFO
	.align		4
.L_7:
        /*0008*/ 	.byte	0x04, 0x17
        /*000a*/ 	.short	(.L_9 - .L_8)
.L_8:
        /*000c*/ 	.word	0x00000000
        /*0010*/ 	.short	0x000d
        /*0012*/ 	.short	0x0048
        /*0014*/ 	.byte	0x00, 0xf4, 0x21, 0x00


	//----- nvinfo : EIATTR_KPARAM_INFO
	.align		4
.L_9:
        /*0018*/ 	.byte	0x04, 0x17
        /*001a*/ 	.short	(.L_11 - .L_10)
.L_10:
        /*001c*/ 	.word	0x00000000
        /*0020*/ 	.short	0x000c
        /*0022*/ 	.short	0x0040
        /*0024*/ 	.byte	0x00, 0xf4, 0x21, 0x00


	//----- nvinfo : EIATTR_KPARAM_INFO
	.align		4
.L_11:
        /*0028*/ 	.byte	0x04, 0x17
        /*002a*/ 	.short	(.L_13 - .L_12)
.L_12:
        /*002c*/ 	.word	0x00000000
        /*0030*/ 	.short	0x000b
        /*0032*/ 	.short	0x0038
        /*0034*/ 	.byte	0x00, 0xf0, 0x11, 0x00


	//----- nvinfo : EIATTR_KPARAM_INFO
	.align		4
.L_13:
        /*0038*/ 	.byte	0x04, 0x17
        /*003a*/ 	.short	(.L_15 - .L_14)
.L_14:
        /*003c*/ 	.word	0x00000000
        /*0040*/ 	.short	0x000a
        /*0042*/ 	.short	0x0034
        /*0044*/ 	.byte	0x00, 0xf0, 0x11, 0x00


	//----- nvinfo : EIATTR_KPARAM_INFO
	.align		4
.L_15:
        /*0048*/ 	.byte	0x04, 0x17
        /*004a*/ 	.short	(.L_17 - .L_16)
.L_16:
        /*004c*/ 	.word	0x00000000
        /*0050*/ 	.short	0x0009
        /*0052*/ 	.short	0x0030
        /*0054*/ 	.byte	0x00, 0xf0, 0x11, 0x00


	//----- nvinfo : EIATTR_KPARAM_INFO
	.align		4
.L_17:
        /*0058*/ 	.byte	0x04, 0x17
        /*005a*/ 	.short	(.L_19 - .L_18)
.L_18:
        /*005c*/ 	.word	0x00000000
        /*0060*/ 	.short	0x0008
        /*0062*/ 	.short	0x002c
        /*0064*/ 	.byte	0x00, 0xf0, 0x11, 0x00


	//----- nvinfo : EIATTR_KPARAM_INFO
	.align		4
.L_19:
        /*0068*/ 	.byte	0x04, 0x17
        /*006a*/ 	.short	(.L_21 - .L_20)
.L_20:
        /*006c*/ 	.word	0x00000000
        /*0070*/ 	.short	0x0007
        /*0072*/ 	.short	0x0028
        /*0074*/ 	.byte	0x00, 0xf0, 0x11, 0x00


	//----- nvinfo : EIATTR_KPARAM_INFO
	.align		4
.L_21:
        /*0078*/ 	.byte	0x04, 0x17
        /*007a*/ 	.short	(.L_23 - .L_22)
.L_22:
        /*007c*/ 	.word	0x00000000
        /*0080*/ 	.short	0x0006
        /*0082*/ 	.short	0x0024
        /*0084*/ 	.byte	0x00, 0xf0, 0x11, 0x00


	//----- nvinfo : EIATTR_KPARAM_INFO
	.align		4
.L_23:
        /*0088*/ 	.byte	0x04, 0x17
        /*008a*/ 	.short	(.L_25 - .L_24)
.L_24:
        /*008c*/ 	.word	0x00000000
        /*0090*/ 	.short	0x0005
        /*0092*/ 	.short	0x0020
        /*0094*/ 	.byte	0x00, 0xf0, 0x11, 0x00


	//----- nvinfo : EIATTR_KPARAM_INFO
	.align		4
.L_25:
        /*0098*/ 	.byte	0x04, 0x17
        /*009a*/ 	.short	(.L_27 - .L_26)
.L_26:
        /*009c*/ 	.word	0x00000000
        /*00a0*/ 	.short	0x0004
        /*00a2*/ 	.short	0x001c
        /*00a4*/ 	.byte	0x00, 0xf0, 0x11, 0x00


	//----- nvinfo : EIATTR_KPARAM_INFO
	.align		4
.L_27:
        /*00a8*/ 	.byte	0x04, 0x17
        /*00aa*/ 	.short	(.L_29 - .L_28)
.L_28:
        /*00ac*/ 	.word	0x00000000
        /*00b0*/ 	.short	0x0003
        /*00b2*/ 	.short	0x0018
        /*00b4*/ 	.byte	0x00, 0xf0, 0x11, 0x00


	//----- nvinfo : EIATTR_KPARAM_INFO
	.align		4
.L_29:
        /*00b8*/ 	.byte	0x04, 0x17
        /*00ba*/ 	.short	(.L_31 - .L_30)
.L_30:
        /*00bc*/ 	.word	0x00000000
        /*00c0*/ 	.short	0x0002
        /*00c2*/ 	.short	0x0010
        /*00c4*/ 	.byte	0x00, 0xf4, 0x21, 0x00


	//----- nvinfo : EIATTR_KPARAM_INFO
	.align		4
.L_31:
        /*00c8*/ 	.byte	0x04, 0x17
        /*00ca*/ 	.short	(.L_33 - .L_32)
.L_32:
        /*00cc*/ 	.word	0x00000000
        /*00d0*/ 	.short	0x0001
        /*00d2*/ 	.short	0x0008
        /*00d4*/ 	.byte	0x00, 0xf4, 0x21, 0x00


	//----- nvinfo : EIATTR_KPARAM_INFO
	.align		4
.L_33:
        /*00d8*/ 	.byte	0x04, 0x17
        /*00da*/ 	.short	(.L_35 - .L_34)
.L_34:
        /*00dc*/ 	.word	0x00000000
        /*00e0*/ 	.short	0x0000
        /*00e2*/ 	.short	0x0000
        /*00e4*/ 	.byte	0x00, 0xf4, 0x21, 0x00


	//----- nvinfo : EIATTR_SPARSE_MMA_MASK
	.align		4
.L_35:
        /*00e8*/ 	.byte	0x03, 0x50
        /*00ea*/ 	.short	0x0000


	//----- nvinfo : EIATTR_MAXREG_COUNT
	.align		4
        /*00ec*/ 	.byte	0x03, 0x1b
        /*00ee*/ 	.short	0x0080


	//----- nvinfo : EIATTR_NUM_BARRIERS
	.align		4
        /*00f0*/ 	.byte	0x02, 0x4c
        /*00f2*/ 	.byte	0x01
	.zero		1


	//----- nvinfo : EIATTR_ANNOTATIONS
	.align		4
        /*00f4*/ 	.byte	0x04, 0x55
        /*00f6*/ 	.short	(.L_37 - .L_36)


	//   ....[0]....
.L_36:
        /*00f8*/ 	.word	0x00000001
        /*00fc*/ 	.byte	0x70, 0x00, 0x00, 0x00, 0x01, 0x00, 0x00, 0x00, 0xe0, 0x05, 0x00, 0x00, 0x01, 0x00, 0x00, 0x00
        /* <DEDUP_REMOVED lines=1199> */
        /*4bfc*/ 	.byte	0xf0, 0x47, 0x01, 0x00, 0x01, 0x00, 0x00, 0x00, 0x20, 0x48, 0x01, 0x00


	//----- nvinfo : EIATTR_VRC_CTA_INIT_COUNT
	.align		4
.L_37:
        /*4c08*/ 	.byte	0x02, 0x4a
	.zero		1
	.zero		1


	//----- nvinfo : EIATTR_EXIT_INSTR_OFFSETS
	.align		4
        /*4c0c*/ 	.byte	0x04, 0x1c
        /*4c0e*/ 	.short	(.L_39 - .L_38)


	//   ....[0]....
.L_38:
        /*4c10*/ 	.word	0x00014ac0


	//   ....[1]....
        /*4c14*/ 	.word	0x00014ae0


	//----- nvinfo : EIATTR_REQNTID
	.align		4
.L_39:
        /*4c18*/ 	.byte	0x04, 0x10
        /*4c1a*/ 	.short	(.L_41 - .L_40)
.L_40:
        /*4c1c*/ 	.word	0x00000200
        /*4c20*/ 	.word	0x00000001
        /*4c24*/ 	.word	0x00000001


	//----- nvinfo : EIATTR_CBANK_PARAM_SIZE
	.align		4
.L_41:
        /*4c28*/ 	.byte	0x03, 0x19
        /*4c2a*/ 	.short	0x0050


	//----- nvinfo : EIATTR_PARAM_CBANK
	.align		4
        /*4c2c*/ 	.byte	0x04, 0x0a
        /*4c2e*/ 	.short	(.L_43 - .L_42)
	.align		4
.L_42:
        /*4c30*/ 	.word	index@(.nv.constant0.matmul_kernel)
        /*4c34*/ 	.short	0x0380
        /*4c36*/ 	.short	0x0050


	//----- nvinfo : EIATTR_SW_WAR
	.align		4
.L_43:
        /*4c38*/ 	.byte	0x04, 0x36
        /*4c3a*/ 	.short	(.L_45 - .L_44)
.L_44:
        /*4c3c*/ 	.word	0x00000008
.L_45:


//--------------------- .nv.compat                --------------------------
	.section	.nv.compat,"",@"SHT_CUDA_COMPAT_INFO"
	.align	4
        /*0000*/ 	.byte	0x02, 0x02, 0x01, 0x00, 0x02, 0x05, 0x05, 0x00, 0x02, 0x03, 0x00, 0x00, 0x02, 0x06, 0x01, 0x00


//--------------------- .nv.callgraph             --------------------------
	.section	.nv.callgraph,"",@"SHT_CUDA_CALLGRAPH"
	.align	4
	.sectionentsize	8
	.align		4
        /*0000*/ 	.word	0x00000000
	.align		4
        /*0004*/ 	.word	0xffffffff
	.align		4
        /*0008*/ 	.word	0x00000000
	.align		4
        /*000c*/ 	.word	0xfffffffe
	.align		4
        /*0010*/ 	.word	0x00000000
	.align		4
        /*0014*/ 	.word	0xfffffffd
	.align		4
        /*0018*/ 	.word	0x00000000
	.align		4
        /*001c*/ 	.word	0xfffffffc


//--------------------- .text.matmul_kernel       --------------------------
	.section	.text.matmul_kernel,"ax",@progbits
	.align	128
        .global         matmul_kernel
        .type           matmul_kernel,@function
        .size           matmul_kernel,(.L_x_4 - matmul_kernel)
        .other          matmul_kernel,@"STO_CUDA_ENTRY STV_DEFAULT"
matmul_kernel:
.text.matmul_kernel:
[----:B------:R-:W1:Y:S08]  /*0000*/  LDC R1, c[0x0][0x37c] ;  /* 0x0000df00ff017b82 */ /* 0x000e700000000800 */
[----:B------:R-:W2:Y:S01]  /*0010*/  LDC.64 R2, c[0x0][0x398] ;  /* 0x0000e600ff027b82 */ /* 0x000ea20000000a00 */
[----:B-1----:R-:W-:Y:S01]  /*0020*/  VIADD R1, R1, 0xfffff1f8 ;  /* 0xfffff1f801017836 */ /* 0x002fe20000000000 */
[----:B------:R-:W1:Y:S01]  /*0030*/  S2R R4, SR_CTAID.X ;  /* 0x0000000000047919 */ /* 0x000e620000002500 */
[----:B------:R-:W3:Y:S01]  /*0040*/  LDCU.128 UR12, c[0x0][0x380] ;  /* 0x00007000ff0c77ac */ /* 0x000ee20008000c00 */
[----:B------:R-:W4:Y:S01]  /*0050*/  LDCU UR6, c[0x0][0x3b0] ;  /* 0x00007600ff0677ac */ /* 0x000f220008000800 */
[----:B--2---:R-:W-:Y:S01]  /*0060*/  IMAD.MOV.U32 R12, RZ, RZ, R3 ;  /* 0x000000ffff0c7224 */ /* 0x004fe200078e0003 */
[----:B------:R2:W-:Y:S01]  /*0070*/  STL.64 [R1+0x4e0], R2 ;  /* 0x0004e00201007387 */ /* 0x0005e20000100a00 */
[----:B------:R-:W-:-:S02]  /*0080*/  IMAD.MOV.U32 R11, RZ, RZ, R2 ;  /* 0x000000ffff0b7224 */ /* 0x000fc400078e0002 */
[----:B------:R-:W-:Y:S01]  /*0090*/  VIADD R0, R12, 0xff ;  /* 0x000000ff0c007836 */ /* 0x000fe20000000000 */
[----:B------:R-:W-:Y:S02]  /*00a0*/  IABS R20, R12 ;  /* 0x0000000c00147213 */ /* 0x000fe40000000000 */
[----:B------:R-:W-:Y:S02]  /*00b0*/  IABS R21, R11 ;  /* 0x0000000b00157213 */ /* 0x000fe40000000000 */
[----:B-1----:R-:W-:Y:S02]  /*00c0*/  IABS R8, R4 ;  /* 0x0000000400087213 */ /* 0x002fe40000000000 */
[----:B--2---:R-:W-:-:S04]  /*00d0*/  SHF.R.S32.HI R3, RZ, 0x1f, R0 ;  /* 0x0000001fff037819 */ /* 0x004fc80000011400 */
[----:B------:R-:W-:-:S04]  /*00e0*/  LEA.HI R3, R3, R0, RZ, 0x8 ;  /* 0x0000000003037211 */ /* 0x000fc800078f40ff */
[----:B------:R-:W-:-:S05]  /*00f0*/  SHF.R.S32.HI R3, RZ, 0x8, R3 ;  /* 0x00000008ff037819 */ /* 0x000fca0000011403 */
[----:B------:R-:W-:-:S05]  /*0100*/  IMAD.SHL.U32 R7, R3, 0x8, RZ ;  /* 0x0000000803077824 */ /* 0x000fca00078e00ff */
[-C--:B------:R-:W-:Y:S02]  /*0110*/  IABS R5, R7.reuse ;  /* 0x0000000700057213 */ /* 0x080fe40000000000 */
[----:B------:R-:W-:Y:S02]  /*0120*/  IABS R10, R7 ;  /* 0x00000007000a7213 */ /* 0x000fe40000000000 */
[----:B------:R-:W1:Y:S08]  /*0130*/  I2F.RP R0, R5 ;  /* 0x0000000500007306 */ /* 0x000e700000209400 */
[----:B-1----:R-:W1:Y:S02]  /*0140*/  MUFU.RCP R0, R0 ;  /* 0x0000000000007308 */ /* 0x002e640000001000 */
[----:B-1----:R-:W-:-:S02]  /*0150*/  VIADD R2, R0, 0xffffffe ;  /* 0x0ffffffe00027836 */ /* 0x002fc40000000000 */
[----:B------:R-:W-:-:S04]  /*0160*/  IMAD.MOV R0, RZ, RZ, -R10 ;  /* 0x000000ffff007224 */ /* 0x000fc800078e0a0a */
[----:B------:R1:W2:Y:S02]  /*0170*/  F2I.FTZ.U32.TRUNC.NTZ R3, R2 ;  /* 0x0000000200037305 */ /* 0x0002a4000021f000 */
[----:B-1----:R-:W-:Y:S02]  /*0180*/  IMAD.MOV.U32 R2, RZ, RZ, RZ ;  /* 0x000000ffff027224 */ /* 0x002fe400078e00ff */
[----:B--2---:R-:W-:-:S04]  /*0190*/  IMAD.MOV R6, RZ, RZ, -R3 ;  /* 0x000000ffff067224 */ /* 0x004fc800078e0a03 */
[----:B------:R-:W-:Y:S02]  /*01a0*/  IMAD R9, R6, R5, RZ ;  /* 0x0000000506097224 */ /* 0x000fe400078e02ff */
[----:B------:R-:W-:Y:S02]  /*01b0*/  IMAD.MOV.U32 R6, RZ, RZ, R8 ;  /* 0x000000ffff067224 */ /* 0x000fe400078e0008 */
[----:B------:R-:W-:-:S06]  /*01c0*/  IMAD.HI.U32 R3, R3, R9, R2 ;  /* 0x0000000903037227 */ /* 0x000fcc00078e0002 */
[----:B------:R-:W-:-:S04]  /*01d0*/  IMAD.HI.U32 R3, R3, R6, RZ ;  /* 0x0000000603037227 */ /* 0x000fc800078e00ff */
[----:B------:R-:W-:-:S05]  /*01e0*/  IMAD R0, R3, R0, R6 ;  /* 0x0000000003007224 */ /* 0x000fca00078e0206 */
[----:B------:R-:W-:-:S13]  /*01f0*/  ISETP.GT.U32.AND P1, PT, R5, R0, PT ;  /* 0x000000000500720c */ /* 0x000fda0003f24070 */
[----:B------:R-:W-:Y:S02]  /*0200*/  @!P1 IMAD.IADD R0, R0, 0x1, -R5 ;  /* 0x0000000100009824 */ /* 0x000fe400078e0a05 */
[----:B------:R-:W-:Y:S01]  /*0210*/  @!P1 VIADD R3, R3, 0x1 ;  /* 0x0000000103039836 */ /* 0x000fe20000000000 */
[----:B------:R-:W-:Y:S02]  /*0220*/  ISETP.NE.AND P1, PT, R7, RZ, PT ;  /* 0x000000ff0700720c */ /* 0x000fe40003f25270 */
[----:B------:R-:W-:Y:S02]  /*0230*/  ISETP.GE.U32.AND P0, PT, R0, R5, PT ;  /* 0x000000050000720c */ /* 0x000fe40003f06070 */
[----:B------:R-:W-:-:S04]  /*0240*/  LOP3.LUT R0, R4, R7, RZ, 0x3c, !PT ;  /* 0x0000000704007212 */ /* 0x000fc800078e3cff */
[----:B------:R-:W-:Y:S01]  /*0250*/  ISETP.GE.AND P2, PT, R0, RZ, PT ;  /* 0x000000ff0000720c */ /* 0x000fe20003f46270 */
[----:B------:R-:W-:-:S06]  /*0260*/  VIADD R0, R11, 0xff ;  /* 0x000000ff0b007836 */ /* 0x000fcc0000000000 */
[----:B------:R-:W-:-:S04]  /*0270*/  @P0 VIADD R3, R3, 0x1 ;  /* 0x0000000103030836 */ /* 0x000fc80000000000 */
[----:B------:R-:W-:Y:S01]  /*0280*/  IMAD.MOV.U32 R6, RZ, RZ, R3 ;  /* 0x000000ffff067224 */ /* 0x000fe200078e0003 */
[----:B------:R-:W-:-:S03]  /*0290*/  SHF.R.S32.HI R3, RZ, 0x1f, R0 ;  /* 0x0000001fff037819 */ /* 0x000fc60000011400 */
[----:B------:R-:W-:Y:S01]  /*02a0*/  @!P2 IMAD.MOV R6, RZ, RZ, -R6 ;  /* 0x000000ffff06a224 */ /* 0x000fe200078e0a06 */
[----:B------:R-:W-:Y:S02]  /*02b0*/  @!P1 LOP3.LUT R6, RZ, R7, RZ, 0x33, !PT ;  /* 0x00000007ff069212 */ /* 0x000fe400078e33ff */
[----:B------:R-:W-:-:S03]  /*02c0*/  LEA.HI R3, R3, R0, RZ, 0x8 ;  /* 0x0000000003037211 */ /* 0x000fc600078f40ff */
[----:B------:R-:W-:Y:S02]  /*02d0*/  IMAD.SHL.U32 R0, R6, 0x8, RZ ;  /* 0x0000000806007824 */ /* 0x000fe400078e00ff */
[----:B------:R-:W-:-:S03]  /*02e0*/  IMAD.MOV R6, RZ, RZ, -R6 ;  /* 0x000000ffff067224 */ /* 0x000fc600078e0a06 */
[----:B------:R-:W-:Y:S01]  /*02f0*/  LEA.HI.SX32 R2, R3, -R0, 0x18 ;  /* 0x8000000003027211 */ /* 0x000fe200078fc2ff */
[----:B------:R-:W-:Y:S02]  /*0300*/  IMAD R7, R7, R6, R4 ;  /* 0x0000000607077224 */ /* 0x000fe400078e0204 */
[----:B------:R-:W-:Y:S01]  /*0310*/  IMAD.MOV.U32 R4, RZ, RZ, RZ ;  /* 0x000000ffff047224 */ /* 0x000fe200078e00ff */
[----:B------:R-:W-:Y:S02]  /*0320*/  VIMNMX R2, PT, PT, R2, 0x8, PT ;  /* 0x0000000802027848 */ /* 0x000fe40003fe0100 */
[----:B------:R-:W-:Y:S02]  /*0330*/  IABS R6, R7 ;  /* 0x0000000700067213 */ /* 0x000fe40000000000 */
[----:B------:R-:W-:-:S04]  /*0340*/  IABS R3, R2 ;  /* 0x0000000200037213 */ /* 0x000fc80000000000 */
[----:B------:R-:W1:Y:S08]  /*0350*/  I2F.RP R8, R3 ;  /* 0x0000000300087306 */ /* 0x000e700000209400 */
[----:B-1----:R-:W1:Y:S02]  /*0360*/  MUFU.RCP R8, R8 ;  /* 0x0000000800087308 */ /* 0x002e640000001000 */
[----:B-1----:R-:W-:-:S06]  /*0370*/  VIADD R5, R8, 0xffffffe ;  /* 0x0ffffffe08057836 */ /* 0x002fcc0000000000 */
[----:B------:R-:W1:Y:S02]  /*0380*/  F2I.FTZ.U32.TRUNC.NTZ R5, R5 ;  /* 0x0000000500057305 */ /* 0x000e64000021f000 */
[----:B-1----:R-:W-:-:S04]  /*0390*/  IMAD.MOV R10, RZ, RZ, -R5 ;  /* 0x000000ffff0a7224 */ /* 0x002fc800078e0a05 */
[----:B------:R-:W-:Y:S01]  /*03a0*/  IMAD R9, R10, R3, RZ ;  /* 0x000000030a097224 */ /* 0x000fe200078e02ff */
[----:B------:R-:W-:-:S03]  /*03b0*/  IABS R10, R2 ;  /* 0x00000002000a7213 */ /* 0x000fc60000000000 */
[----:B------:R-:W-:Y:S02]  /*03c0*/  IMAD.HI.U32 R4, R5, R9, R4 ;  /* 0x0000000905047227 */ /* 0x000fe400078e0004 */
[----:B------:R-:W1:Y:S02]  /*03d0*/  I2F.RP R9, R20 ;  /* 0x0000001400097306 */ /* 0x000e640000209400 */
[----:B------:R-:W-:Y:S02]  /*03e0*/  IMAD.MOV.U32 R5, RZ, RZ, R6 ;  /* 0x000000ffff057224 */ /* 0x000fe400078e0006 */
[----:B------:R-:W-:Y:S02]  /*03f0*/  IMAD.MOV R6, RZ, RZ, -R10 ;  /* 0x000000ffff067224 */ /* 0x000fe400078e0a0a */
[----:B------:R-:W-:Y:S01]  /*0400*/  IMAD.HI.U32 R8, R4, R5, RZ ;  /* 0x0000000504087227 */ /* 0x000fe200078e00ff */
[----:B------:R-:W2:Y:S03]  /*0410*/  S2R R10, SR_TID.X ;  /* 0x00000000000a7919 */ /* 0x000ea60000002100 */
[----:B------:R-:W-:-:S02]  /*0420*/  IMAD R4, R8, R6, R5 ;  /* 0x0000000608047224 */ /* 0x000fc400078e0205 */
[----:B------:R-:W3:Y:S03]  /*0430*/  I2F.RP R6, R21 ;  /* 0x0000001500067306 */ /* 0x000ee60000209400 */
[----:B------:R-:W-:-:S05]  /*0440*/  ISETP.GT.U32.AND P1, PT, R3, R4, PT ;  /* 0x000000040300720c */ /* 0x000fca0003f24070 */
[----:B-1----:R-:W1:Y:S08]  /*0450*/  MUFU.RCP R9, R9 ;  /* 0x0000000900097308 */ /* 0x002e700000001000 */
[----:B------:R-:W-:Y:S01]  /*0460*/  @!P1 IMAD.IADD R4, R4, 0x1, -R3 ;  /* 0x0000000104049824 */ /* 0x000fe200078e0a03 */
[----:B---3--:R-:W3:Y:S01]  /*0470*/  MUFU.RCP R6, R6 ;  /* 0x0000000600067308 */ /* 0x008ee20000001000 */
[----:B------:R-:W-:Y:S01]  /*0480*/  @!P1 VIADD R8, R8, 0x1 ;  /* 0x0000000108089836 */ /* 0x000fe20000000000 */
[----:B------:R-:W-:-:S02]  /*0490*/  ISETP.NE.AND P1, PT, R2, RZ, PT ;  /* 0x000000ff0200720c */ /* 0x000fc40003f25270 */
[----:B------:R-:W-:Y:S02]  /*04a0*/  ISETP.GE.U32.AND P0, PT, R4, R3, PT ;  /* 0x000000030400720c */ /* 0x000fe40003f06070 */
[----:B------:R-:W-:Y:S01]  /*04b0*/  LOP3.LUT R3, R7, R2, RZ, 0x3c, !PT ;  /* 0x0000000207037212 */ /* 0x000fe200078e3cff */
[----:B-1----:R-:W-:-:S03]  /*04c0*/  VIADD R4, R9, 0xffffffe ;  /* 0x0ffffffe09047836 */ /* 0x002fc60000000000 */
[----:B------:R-:W-:Y:S01]  /*04d0*/  ISETP.GE.AND P2, PT, R3, RZ, PT ;  /* 0x000000ff0300720c */ /* 0x000fe20003f46270 */
[----:B------:R1:W4:Y:S01]  /*04e0*/  F2I.FTZ.U32.TRUNC.NTZ R5, R4 ;  /* 0x0000000400057305 */ /* 0x000322000021f000 */
[----:B--2---:R-:W-:-:S05]  /*04f0*/  SHF.R.U32.HI R23, RZ, 0x5, R10 ;  /* 0x00000005ff177819 */ /* 0x004fca000001160a */
[----:B------:R-:W-:Y:S01]  /*0500*/  @P0 VIADD R8, R8, 0x1 ;  /* 0x0000000108080836 */ /* 0x000fe20000000000 */
[----:B------:R-:W-:Y:S01]  /*0510*/  SGXT.U32 R23, R23, 0x4 ;  /* 0x000000041717781a */ /* 0x000fe20000000000 */
[----:B---3--:R-:W-:Y:S02]  /*0520*/  VIADD R3, R6, 0xffffffe ;  /* 0x0ffffffe06037836 */ /* 0x008fe40000000000 */
[----:B-1----:R-:W-:Y:S02]  /*0530*/  IMAD.MOV.U32 R4, RZ, RZ, RZ ;  /* 0x000000ffff047224 */ /* 0x002fe400078e00ff */
[----:B------:R-:W-:Y:S01]  /*0540*/  @!P2 IMAD.MOV R8, RZ, RZ, -R8 ;  /* 0x000000ffff08a224 */ /* 0x000fe200078e0a08 */
[----:B------:R-:W-:Y:S01]  /*0550*/  @!P1 LOP3.LUT R8, RZ, R2, RZ, 0x33, !PT ;  /* 0x00000002ff089212 */ /* 0x000fe200078e33ff */
[----:B------:R-:W1:Y:S01]  /*0560*/  F2I.FTZ.U32.TRUNC.NTZ R3, R3 ;  /* 0x0000000300037305 */ /* 0x000e62000021f000 */
[----:B----4-:R-:W-:-:S03]  /*0570*/  IMAD.MOV R11, RZ, RZ, -R5 ;  /* 0x000000ffff0b7224 */ /* 0x010fc600078e0a05 */
[----:B------:R-:W-:Y:S02]  /*0580*/  IMAD.SHL.U32 R12, R8, 0x100, RZ ;  /* 0x00000100080c7824 */ /* 0x000fe400078e00ff */
[----:B------:R-:W-:Y:S02]  /*0590*/  IMAD R11, R11, R20, RZ ;  /* 0x000000140b0b7224 */ /* 0x000fe400078e02ff */
[----:B------:R-:W-:Y:S01]  /*05a0*/  IMAD.MOV R8, RZ, RZ, -R8 ;  /* 0x000000ffff087224 */ /* 0x000fe200078e0a08 */
[C---:B------:R-:W-:Y:S01]  /*05b0*/  LEA.HI R9, R10.reuse, R12, RZ, 0x1b ;  /* 0x0000000c0a097211 */ /* 0x040fe200078fd8ff */
[----:B------:R-:W-:Y:S01]  /*05c0*/  IMAD.HI.U32 R11, R5, R11, R4 ;  /* 0x0000000b050b7227 */ /* 0x000fe200078e0004 */
[----:B------:R-:W-:Y:S01]  /*05d0*/  LOP3.LUT R4, R10, 0xff, RZ, 0xc0, !PT ;  /* 0x000000ff0a047812 */ /* 0x000fe200078ec0ff */
[----:B------:R2:W-:Y:S01]  /*05e0*/  STL [R1+0x3c4], R12 ;  /* 0x0003c40c01007387 */ /* 0x0005e20000100800 */
[----:B------:R-:W-:Y:S01]  /*05f0*/  SHF.R.S32.HI R5, RZ, 0x8, R10 ;  /* 0x00000008ff057819 */ /* 0x000fe2000001140a */
[----:B------:R-:W-:Y:S01]  /*0600*/  VIADD R6, R9, 0x10 ;  /* 0x0000001009067836 */ /* 0x000fe20000000000 */
[----:B------:R-:W-:Y:S01]  /*0610*/  LOP3.LUT R23, R12, R23, RZ, 0xfc, !PT ;  /* 0x000000170c177212 */ /* 0x000fe200078efcff */
[----:B-1----:R-:W-:Y:S01]  /*0620*/  IMAD.MOV R16, RZ, RZ, -R3 ;  /* 0x000000ffff107224 */ /* 0x002fe200078e0a03 */
[----:B------:R-:W-:Y:S01]  /*0630*/  SGXT R5, R5, 0x1 ;  /* 0x000000010505781a */ /* 0x000fe20000000200 */
[----:B------:R-:W-:Y:S01]  /*0640*/  IMAD R7, R2, R8, R7 ;  /* 0x0000000802077224 */ /* 0x000fe200078e0207 */
[----:B------:R-:W-:Y:S01]  /*0650*/  IABS R13, R6 ;  /* 0x00000006000d7213 */ /* 0x000fe20000000000 */
[----:B------:R-:W-:Y:S01]  /*0660*/  IMAD R25, R16, R21, RZ ;  /* 0x0000001510197224 */ /* 0x000fe200078e02ff */
[----:B------:R-:W-:Y:S01]  /*0670*/  LOP3.LUT R15, R23, 0x20, RZ, 0xfc, !PT ;  /* 0x00000020170f7812 */ /* 0x000fe200078efcff */
[----:B--2---:R-:W-:Y:S01]  /*0680*/  IMAD.SHL.U32 R12, R4, 0x4, RZ ;  /* 0x00000004040c7824 */ /* 0x004fe200078e00ff */
[----:B------:R-:W-:Y:S01]  /*0690*/  ISETP.GE.AND P6, PT, R6, RZ, PT ;  /* 0x000000ff0600720c */ /* 0x000fe20003fc6270 */
[----:B------:R-:W-:Y:S01]  /*06a0*/  IMAD.HI.U32 R10, R11, R13, RZ ;  /* 0x0000000d0b0a7227 */ /* 0x000fe200078e00ff */
[----:B------:R-:W-:-:S02]  /*06b0*/  IABS R14, R15 ;  /* 0x0000000f000e7213 */ /* 0x000fc40000000000 */
[----:B------:R-:W-:Y:S01]  /*06c0*/  LOP3.LUT R5, R12, 0x420, R5, 0x78, !PT ;  /* 0x000004200c057812 */ /* 0x000fe200078e7805 */
[----:B------:R-:W-:Y:S01]  /*06d0*/  IMAD.MOV R10, RZ, RZ, -R10 ;  /* 0x000000ffff0a7224 */ /* 0x000fe200078e0a0a */
[----:B------:R-:W-:Y:S01]  /*06e0*/  ISETP.GE.AND P4, PT, R15, RZ, PT ;  /* 0x000000ff0f00720c */ /* 0x000fe20003f86270 */
[----:B------:R-:W-:Y:S01]  /*06f0*/  IMAD.MOV.U32 R2, RZ, RZ, RZ ;  /* 0x000000ffff027224 */ /* 0x000fe200078e00ff */
[----:B------:R-:W-:Y:S01]  /*0700*/  IABS R15, R23 ;  /* 0x00000017000f7213 */ /* 0x000fe20000000000 */
[C---:B------:R-:W-:Y:S01]  /*0710*/  IMAD R13, R20.reuse, R10, R13 ;  /* 0x0000000a140d7224 */ /* 0x040fe200078e020d */
[----:B------:R1:W-:Y:S01]  /*0720*/  STL [R1+0x45c], R5 ;  /* 0x00045c0501007387 */ /* 0x0003e20000100800 */
[----:B------:R-:W-:Y:S01]  /*0730*/  IMAD.HI.U32 R25, R3, R25, R2 ;  /* 0x0000001903197227 */ /* 0x000fe200078e0002 */
[----:B------:R-:W-:Y:S02]  /*0740*/  LOP3.LUT R2, R23, 0x40, RZ, 0xfc, !PT ;  /* 0x0000004017027812 */ /* 0x000fe400078efcff */
[----:B------:R-:W-:Y:S01]  /*0750*/  ISETP.GT.U32.AND P0, PT, R20, R13, PT ;  /* 0x0000000d1400720c */ /* 0x000fe20003f04070 */
[----:B------:R-:W-:Y:S01]  /*0760*/  VIADD R3, R9, 0x50 ;  /* 0x0000005009037836 */ /* 0x000fe20000000000 */
[----:B------:R-:W-:Y:S01]  /*0770*/  ISETP.GE.AND P2, PT, R2, RZ, PT ;  /* 0x000000ff0200720c */ /* 0x000fe20003f46270 */
[----:B------:R-:W-:Y:S01]  /*0780*/  IMAD.IADD R7, R0, 0x1, R7 ;  /* 0x0000000100077824 */ /* 0x000fe200078e0207 */
[----:B------:R-:W-:Y:S01]  /*0790*/  LOP3.LUT R24, R23, 0xa0, RZ, 0xfc, !PT ;  /* 0x000000a017187812 */ /* 0x000fe200078efcff */
[----:B------:R-:W-:Y:S01]  /*07a0*/  VIADD R0, R9, 0x30 ;  /* 0x0000003009007836 */ /* 0x000fe20000000000 */
[----:B------:R-:W-:Y:S01]  /*07b0*/  ISETP.GE.AND P3, PT, R3, RZ, PT ;  /* 0x000000ff0300720c */ /* 0x000fe20003f66270 */
[----:B-1----:R-:W-:Y:S01]  /*07c0*/  IMAD.HI.U32 R5, R11, R14, RZ ;  /* 0x0000000e0b057227 */ /* 0x002fe200078e00ff */
[----:B------:R-:W-:-:S02]  /*07d0*/  IABS R3, R3 ;  /* 0x0000000300037213 */ /* 0x000fc40000000000 */
[----:B------:R-:W-:Y:S01]  /*07e0*/  IABS R10, R0 ;  /* 0x00000000000a7213 */ /* 0x000fe20000000000 */
[----:B------:R-:W-:Y:S01]  /*07f0*/  IMAD.MOV R5, RZ, RZ, -R5 ;  /* 0x000000ffff057224 */ /* 0x000fe200078e0a05 */
[----:B------:R-:W-:Y:S01]  /*0800*/  ISETP.GE.AND P1, PT, R0, RZ, PT ;  /* 0x000000ff0000720c */ /* 0x000fe20003f26270 */
[----:B------:R-:W-:Y:S01]  /*0810*/  @!P0 IMAD.IADD R13, R13, 0x1, -R20 ;  /* 0x000000010d0d8824 */ /* 0x000fe200078e0a14 */
[----:B------:R-:W-:Y:S01]  /*0820*/  IABS R0, R2 ;  /* 0x0000000200007213 */ /* 0x000fe20000000000 */
[C---:B------:R-:W-:Y:S01]  /*0830*/  IMAD R14, R20.reuse, R5, R14 ;  /* 0x00000005140e7224 */ /* 0x040fe200078e020e */
[----:B------:R-:W-:Y:S01]  /*0840*/  IABS R16, R24 ;  /* 0x0000001800107213 */ /* 0x000fe20000000000 */
[----:B------:R-:W-:Y:S01]  /*0850*/  IMAD R29, R7, 0x100, R4 ;  /* 0x00000100071d7824 */ /* 0x000fe200078e0204 */
[----:B------:R-:W-:Y:S01]  /*0860*/  ISETP.GT.U32.AND P5, PT, R20, R13, PT ;  /* 0x0000000d1400720c */ /* 0x000fe20003fa4070 */
[----:B------:R-:W-:Y:S01]  /*0870*/  IMAD.HI.U32 R2, R11, R15, RZ ;  /* 0x0000000f0b027227 */ /* 0x000fe200078e00ff */
[----:B------:R-:W-:-:S02]  /*0880*/  LOP3.LUT R4, R23, 0x60, RZ, 0xfc, !PT ;  /* 0x0000006017047812 */ /* 0x000fc400078efcff */
[----:B------:R-:W-:Y:S01]  /*0890*/  STL [R1+0x4ec], R29 ;  /* 0x0004ec1d01007387 */ /* 0x000fe20000100800 */
[----:B------:R-:W-:Y:S01]  /*08a0*/  IMAD.MOV R8, RZ, RZ, -R2 ;  /* 0x000000ffff087224 */ /* 0x000fe200078e0a02 */
[----:B------:R-:W-:Y:S01]  /*08b0*/  ISETP.GE.AND P0, PT, R4, RZ, PT ;  /* 0x000000ff0400720c */ /* 0x000fe20003f06270 */
[----:B------:R-:W-:Y:S01]  /*08c0*/  IMAD.HI.U32 R2, R11, R0, RZ ;  /* 0x000000000b027227 */ /* 0x000fe200078e00ff */
[----:B------:R-:W-:-:S03]  /*08d0*/  IABS R5, R4 ;  /* 0x0000000400057213 */ /* 0x000fc60000000000 */
[----:B------:R-:W-:Y:S02]  /*08e0*/  IMAD.MOV.U32 R4, RZ, RZ, R3 ;  /* 0x000000ffff047224 */ /* 0x000fe400078e0003 */
[----:B------:R-:W-:Y:S01]  /*08f0*/  @!P5 IMAD.IADD R13, R13, 0x1, -R20 ;  /* 0x000000010d0dd824 */ /* 0x000fe200078e0a14 */
[----:B------:R-:W-:Y:S01]  /*0900*/  ISETP.GT.U32.AND P5, PT, R20, R14, PT ;  /* 0x0000000e1400720c */ /* 0x000fe20003fa4070 */
[----:B------:R-:W-:-:S04]  /*0910*/  IMAD.HI.U32 R3, R11, R10, RZ ;  /* 0x0000000a0b037227 */ /* 0x000fc800078e00ff */
[----:B------:R-:W-:Y:S02]  /*0920*/  IMAD.MOV R3, RZ, RZ, -R3 ;  /* 0x000000ffff037224 */ /* 0x000fe400078e0a03 */
[----:B------:R-:W-:Y:S02]  /*0930*/  @!P6 IMAD.MOV R13, RZ, RZ, -R13 ;  /* 0x000000ffff0de224 */ /* 0x000fe400078e0a0d */
[----:B------:R-:W-:Y:S01]  /*0940*/  IMAD R10, R20, R3, R10 ;  /* 0x00000003140a7224 */ /* 0x000fe200078e020a */
[----:B------:R-:W-:Y:S01]  /*0950*/  LOP3.LUT R3, R23, 0x80, RZ, 0xfc, !PT ;  /* 0x0000008017037812 */ /* 0x000fe200078efcff */
[----:B------:R-:W-:Y:S02]  /*0960*/  IMAD.MOV R17, RZ, RZ, -R2 ;  /* 0x000000ffff117224 */ /* 0x000fe400078e0a02 */
[----:B------:R-:W-:Y:S01]  /*0970*/  @!P5 IMAD.IADD R14, R14, 0x1, -R20 ;  /* 0x000000010e0ed824 */ /* 0x000fe200078e0a14 */
[C---:B------:R-:W-:Y:S01]  /*0980*/  ISETP.GT.U32.AND P6, PT, R20.reuse, R10, PT ;  /* 0x0000000a1400720c */ /* 0x040fe20003fc4070 */
[----:B------:R-:W-:-:S02]  /*0990*/  IMAD R0, R20, R17, R0 ;  /* 0x0000001114007224 */ /* 0x000fc400078e0200 */
[----:B------:R-:W-:Y:S01]  /*09a0*/  IMAD.HI.U32 R6, R11, R4, RZ ;  /* 0x000000040b067227 */ /* 0x000fe200078e00ff */
[----:B------:R-:W-:-:S03]  /*09b0*/  ISETP.GT.U32.AND P5, PT, R20, R14, PT ;  /* 0x0000000e1400720c */ /* 0x000fc60003fa4070 */
[----:B------:R-:W-:-:S04]  /*09c0*/  IMAD.HI.U32 R7, R11, R5, RZ ;  /* 0x000000050b077227 */ /* 0x000fc800078e00ff */
[C---:B------:R-:W-:Y:S02]  /*09d0*/  VIADD R12, R9.reuse, 0x70 ;  /* 0x00000070090c7836 */ /* 0x040fe40000000000 */
[----:B------:R-:W-:Y:S02]  /*09e0*/  @!P6 IMAD.IADD R10, R10, 0x1, -R20 ;  /* 0x000000010a0ae824 */ /* 0x000fe400078e0a14 */
[----:B------:R-:W-:Y:S01]  /*09f0*/  IMAD.MOV R19, RZ, RZ, -R6 ;  /* 0x000000ffff137224 */ /* 0x000fe200078e0a06 */
[----:B------:R-:W-:Y:S01]  /*0a00*/  IABS R6, R12 ;  /* 0x0000000c00067213 */ /* 0x000fe20000000000 */
[----:B------:R-:W-:Y:S01]  /*0a10*/  @!P5 IMAD.IADD R14, R14, 0x1, -R20 ;  /* 0x000000010e0ed824 */ /* 0x000fe200078e0a14 */
[C---:B------:R-:W-:Y:S01]  /*0a20*/  ISETP.GT.U32.AND P5, PT, R20.reuse, R0, PT ;  /* 0x000000001400720c */ /* 0x040fe20003fa4070 */
[----:B------:R-:W-:Y:S01]  /*0a30*/  IMAD.MOV R7, RZ, RZ, -R7 ;  /* 0x000000ffff077224 */ /* 0x000fe200078e0a07 */
[----:B------:R-:W-:Y:S01]  /*0a40*/  ISETP.GT.U32.AND P6, PT, R20, R10, PT ;  /* 0x0000000a1400720c */ /* 0x000fe20003fc4070 */
[----:B------:R-:W-:-:S02]  /*0a50*/  VIADD R18, R9, 0xb0 ;  /* 0x000000b009127836 */ /* 0x000fc40000000000 */
[C---:B------:R-:W-:Y:S02]  /*0a60*/  IMAD R4, R20.reuse, R19, R4 ;  /* 0x0000001314047224 */ /* 0x040fe400078e0204 */
[C---:B------:R-:W-:Y:S01]  /*0a70*/  IMAD R5, R20.reuse, R7, R5 ;  /* 0x0000000714057224 */ /* 0x040fe200078e0205 */
[----:B------:R1:W-:Y:S01]  /*0a80*/  STL [R1+0x4], R18 ;  /* 0x0000041201007387 */ /* 0x0003e20000100800 */
[----:B------:R-:W-:Y:S01]  /*0a90*/  IABS R7, R3 ;  /* 0x0000000300077213 */ /* 0x000fe20000000000 */
[----:B------:R-:W-:Y:S01]  /*0aa0*/  VIADD R2, R9, 0x90 ;  /* 0x0000009009027836 */ /* 0x000fe20000000000 */
[----:B------:R-:W-:Y:S01]  /*0ab0*/  IABS R17, R18 ;  /* 0x0000001200117213 */ /* 0x000fe20000000000 */
[----:B------:R-:W-:Y:S01]  /*0ac0*/  IMAD R15, R20, R8, R15 ;  /* 0x00000008140f7224 */ /* 0x000fe200078e020f */
[----:B------:R2:W-:Y:S01]  /*0ad0*/  STL [R1+0x62c], R13 ;  /* 0x00062c0d01007387 */ /* 0x0005e20000100800 */
[--C-:B------:R-:W-:Y:S01]  /*0ae0*/  @!P5 IMAD.IADD R0, R0, 0x1, -R20.reuse ;  /* 0x000000010000d824 */ /* 0x100fe200078e0a14 */
[----:B------:R-:W-:Y:S01]  /*0af0*/  IABS R8, R2 ;  /* 0x0000000200087213 */ /* 0x000fe20000000000 */
[----:B------:R-:W-:Y:S01]  /*0b00*/  @!P6 IMAD.IADD R10, R10, 0x1, -R20 ;  /* 0x000000010a0ae824 */ /* 0x000fe200078e0a14 */
[C---:B------:R-:W-:Y:S01]  /*0b10*/  ISETP.GT.U32.AND P6, PT, R20.reuse, R4, PT ;  /* 0x000000041400720c */ /* 0x040fe20003fc4070 */
[----:B-1----:R-:W-:Y:S01]  /*0b20*/  IMAD.HI.U32 R18, R11, R6, RZ ;  /* 0x000000060b127227 */ /* 0x002fe200078e00ff */
[----:B------:R-:W-:-:S03]  /*0b30*/  ISETP.GT.U32.AND P5, PT, R20, R0, PT ;  /* 0x000000001400720c */ /* 0x000fc60003fa4070 */
[----:B------:R-:W-:-:S04]  /*0b40*/  IMAD.HI.U32 R26, R11, R7, RZ ;  /* 0x000000070b1a7227 */ /* 0x000fc800078e00ff */
[----:B------:R-:W-:Y:S02]  /*0b50*/  IMAD.MOV R18, RZ, RZ, -R18 ;  /* 0x000000ffff127224 */ /* 0x000fe400078e0a12 */
[----:B------:R-:W-:Y:S02]  /*0b60*/  IMAD.MOV R26, RZ, RZ, -R26 ;  /* 0x000000ffff1a7224 */ /* 0x000fe400078e0a1a */
[C---:B------:R-:W-:Y:S02]  /*0b70*/  IMAD R6, R20.reuse, R18, R6 ;  /* 0x0000001214067224 */ /* 0x040fe400078e0206 */
[----:B------:R-:W-:Y:S02]  /*0b80*/  IMAD R7, R20, R26, R7 ;  /* 0x0000001a14077224 */ /* 0x000fe400078e0207 */
[----:B------:R-:W-:Y:S01]  /*0b90*/  @!P5 IMAD.IADD R0, R0, 0x1, -R20 ;  /* 0x000000010000d824 */ /* 0x000fe200078e0a14 */
[C---:B------:R-:W-:Y:S01]  /*0ba0*/  ISETP.GT.U32.AND P5, PT, R20.reuse, R6, PT ;  /* 0x000000061400720c */ /* 0x040fe20003fa4070 */
[----:B------:R-:W-:Y:S01]  /*0bb0*/  @!P4 IMAD.MOV R14, RZ, RZ, -R14 ;  /* 0x000000ffff0ec224 */ /* 0x000fe200078e0a0e */
[----:B------:R-:W-:Y:S01]  /*0bc0*/  ISETP.GT.U32.AND P4, PT, R20, R5, PT ;  /* 0x000000051400720c */ /* 0x000fe20003f84070 */
[----:B------:R-:W-:Y:S01]  /*0bd0*/  @!P6 IMAD.IADD R4, R4, 0x1, -R20 ;  /* 0x000000010404e824 */ /* 0x000fe200078e0a14 */
[----:B------:R-:W-:Y:S01]  /*0be0*/  ISETP.GT.U32.AND P6, PT, R20, R7, PT ;  /* 0x000000071400720c */ /* 0x000fe20003fc4070 */
[----:B------:R-:W-:Y:S01]  /*0bf0*/  IMAD.HI.U32 R22, R11, R8, RZ ;  /* 0x000000080b167227 */ /* 0x000fe200078e00ff */
[----:B------:R1:W-:Y:S03]  /*0c00*/  STL [R1+0x630], R14 ;  /* 0x0006300e01007387 */ /* 0x0003e60000100800 */
[----:B------:R-:W-:-:S02]  /*0c10*/  IMAD.MOV R22, RZ, RZ, -R22 ;  /* 0x000000ffff167224 */ /* 0x000fc400078e0a16 */
[----:B------:R-:W-:-:S04]  /*0c20*/  IMAD.HI.U32 R18, R11, R17, RZ ;  /* 0x000000110b127227 */ /* 0x000fc800078e00ff */
[----:B------:R-:W-:Y:S01]  /*0c30*/  IMAD R8, R20, R22, R8 ;  /* 0x0000001614087224 */ /* 0x000fe200078e0208 */
[----:B------:R-:W-:Y:S01]  /*0c40*/  LOP3.LUT R22, R23, 0xc0, RZ, 0xfc, !PT ;  /* 0x000000c017167812 */ /* 0x000fe200078efcff */
[----:B------:R-:W-:Y:S02]  /*0c50*/  IMAD.MOV R18, RZ, RZ, -R18 ;  /* 0x000000ffff127224 */ /* 0x000fe400078e0a12 */
[--C-:B------:R-:W-:Y:S02]  /*0c60*/  @!P5 IMAD.IADD R6, R6, 0x1, -R20.reuse ;  /* 0x000000010606d824 */ /* 0x100fe400078e0a14 */
[--C-:B------:R-:W-:Y:S01]  /*0c70*/  @!P4 IMAD.IADD R5, R5, 0x1, -R20.reuse ;  /* 0x000000010505c824 */ /* 0x100fe200078e0a14 */
[C---:B------:R-:W-:Y:S01]  /*0c80*/  ISETP.GT.U32.AND P4, PT, R20.reuse, R4, PT ;  /* 0x000000041400720c */ /* 0x040fe20003f84070 */
[C---:B------:R-:W-:Y:S01]  /*0c90*/  IMAD R17, R20.reuse, R18, R17 ;  /* 0x0000001214117224 */ /* 0x040fe200078e0211 */
[----:B------:R-:W-:Y:S01]  /*0ca0*/  IABS R18, R22 ;  /* 0x0000001600127213 */ /* 0x000fe20000000000 */
[----:B------:R-:W-:Y:S01]  /*0cb0*/  @!P6 IMAD.IADD R7, R7, 0x1, -R20 ;  /* 0x000000010707e824 */ /* 0x000fe200078e0a14 */
[C---:B------:R-:W-:Y:S01]  /*0cc0*/  ISETP.GT.U32.AND P6, PT, R20.reuse, R6, PT ;  /* 0x000000061400720c */ /* 0x040fe20003fc4070 */
[----:B------:R-:W-:Y:S01]  /*0cd0*/  @!P2 IMAD.MOV R0, RZ, RZ, -R0 ;  /* 0x000000ffff00a224 */ /* 0x000fe200078e0a00 */
[C---:B------:R-:W-:Y:S01]  /*0ce0*/  ISETP.GT.U32.AND P5, PT, R20.reuse, R5, PT ;  /* 0x000000051400720c */ /* 0x040fe20003fa4070 */
[----:B------:R-:W-:Y:S01]  /*0cf0*/  IMAD.HI.U32 R19, R11, R16, RZ ;  /* 0x000000100b137227 */ /* 0x000fe200078e00ff */
[----:B------:R-:W-:-:S03]  /*0d00*/  ISETP.GT.U32.AND P2, PT, R20, R7, PT ;  /* 0x000000071400720c */ /* 0x000fc60003f44070 */
[----:B------:R-:W-:-:S04]  /*0d10*/  IMAD.HI.U32 R26, R11, R18, RZ ;  /* 0x000000120b1a7227 */ /* 0x000fc800078e00ff */
[----:B------:R-:W-:Y:S02]  /*0d20*/  IMAD.MOV R19, RZ, RZ, -R19 ;  /* 0x000000ffff137224 */ /* 0x000fe400078e0a13 */
[----:B------:R-:W-:Y:S01]  /*0d30*/  @!P1 IMAD.MOV R10, RZ, RZ, -R10 ;  /* 0x000000ffff0a9224 */ /* 0x000fe200078e0a0a */
[C---:B------:R-:W-:Y:S01]  /*0d40*/  ISETP.GE.AND P1, PT, R23.reuse, RZ, PT ;  /* 0x000000ff1700720c */ /* 0x040fe20003f26270 */
[----:B------:R-:W-:Y:S01]  /*0d50*/  IMAD.MOV R26, RZ, RZ, -R26 ;  /* 0x000000ffff1a7224 */ /* 0x000fe200078e0a1a */
[----:B------:R-:W-:Y:S01]  /*0d60*/  LOP3.LUT R23, R23, 0xe0, RZ, 0xfc, !PT ;  /* 0x000000e017177812 */ /* 0x000fe200078efcff */
[----:B------:R-:W-:Y:S02]  /*0d70*/  IMAD R16, R20, R19, R16 ;  /* 0x0000001314107224 */ /* 0x000fe400078e0210 */
[----:B------:R-:W-:Y:S01]  /*0d80*/  @!P4 IMAD.IADD R4, R4, 0x1, -R20 ;  /* 0x000000010404c824 */ /* 0x000fe200078e0a14 */
[C---:B------:R-:W-:Y:S01]  /*0d90*/  ISETP.GT.U32.AND P4, PT, R20.reuse, R8, PT ;  /* 0x000000081400720c */ /* 0x040fe20003f84070 */
[----:B------:R-:W-:Y:S01]  /*0da0*/  IMAD R18, R20, R26, R18 ;  /* 0x0000001a14127224 */ /* 0x000fe200078e0212 */
[----:B------:R-:W-:Y:S01]  /*0db0*/  IABS R19, R23 ;  /* 0x0000001700137213 */ /* 0x000fe20000000000 */
[----:B------:R-:W-:Y:S01]  /*0dc0*/  @!P6 IMAD.IADD R6, R6, 0x1, -R20 ;  /* 0x000000010606e824 */ /* 0x000fe200078e0a14 */
[----:B------:R-:W-:Y:S01]  /*0dd0*/  ISETP.GT.U32.AND P6, PT, R20, R17, PT ;  /* 0x000000111400720c */ /* 0x000fe20003fc4070 */
[----:B--2---:R-:W-:-:S02]  /*0de0*/  VIADD R13, R9, 0xf0 ;  /* 0x000000f0090d7836 */ /* 0x004fc40000000000 */
[--C-:B------:R-:W-:Y:S01]  /*0df0*/  @!P5 IMAD.IADD R5, R5, 0x1, -R20.reuse ;  /* 0x000000010505d824 */ /* 0x100fe200078e0a14 */
[C---:B------:R-:W-:Y:S01]  /*0e00*/  ISETP.GT.U32.AND P5, PT, R20.reuse, R16, PT ;  /* 0x000000101400720c */ /* 0x040fe20003fa4070 */
[----:B------:R-:W-:Y:S01]  /*0e10*/  @!P2 IMAD.IADD R7, R7, 0x1, -R20 ;  /* 0x000000010707a824 */ /* 0x000fe200078e0a14 */
[----:B------:R-:W-:Y:S01]  /*0e20*/  ISETP.GT.U32.AND P2, PT, R20, R18, PT ;  /* 0x000000121400720c */ /* 0x000fe20003f44070 */
[----:B-1----:R-:W-:Y:S01]  /*0e30*/  VIADD R14, R9, 0xd0 ;  /* 0x000000d0090e7836 */ /* 0x002fe20000000000 */
[----:B------:R-:W-:Y:S01]  /*0e40*/  IABS R9, R13 ;  /* 0x0000000d00097213 */ /* 0x000fe20000000000 */
[----:B------:R-:W-:-:S03]  /*0e50*/  IMAD.HI.U32 R28, R11, R19, RZ ;  /* 0x000000130b1c7227 */ /* 0x000fc600078e00ff */
[----:B------:R-:W-:Y:S01]  /*0e60*/  IABS R26, R14 ;  /* 0x0000000e001a7213 */ /* 0x000fe20000000000 */
[----:B------:R-:W-:-:S04]  /*0e70*/  IMAD.HI.U32 R27, R11, R9, RZ ;  /* 0x000000090b1b7227 */ /* 0x000fc800078e00ff */
[----:B------:R-:W-:Y:S02]  /*0e80*/  IMAD.MOV R28, RZ, RZ, -R28 ;  /* 0x000000ffff1c7224 */ /* 0x000fe400078e0a1c */
[--C-:B------:R-:W-:Y:S01]  /*0e90*/  @!P4 IMAD.IADD R8, R8, 0x1, -R20.reuse ;  /* 0x000000010808c824 */ /* 0x100fe200078e0a14 */
[C---:B------:R-:W-:Y:S01]  /*0ea0*/  ISETP.GT.U32.AND P4, PT, R20.reuse, R15, PT ;  /* 0x0000000f1400720c */ /* 0x040fe20003f84070 */
[--C-:B------:R-:W-:Y:S02]  /*0eb0*/  @!P6 IMAD.IADD R17, R17, 0x1, -R20.reuse ;  /* 0x000000011111e824 */ /* 0x100fe400078e0a14 */
[----:B------:R-:W-:Y:S02]  /*0ec0*/  IMAD.MOV R27, RZ, RZ, -R27 ;  /* 0x000000ffff1b7224 */ /* 0x000fe400078e0a1b */
[----:B------:R-:W-:Y:S01]  /*0ed0*/  IMAD R19, R20, R28, R19 ;  /* 0x0000001c14137224 */ /* 0x000fe200078e0213 */
[----:B------:R-:W-:Y:S01]  /*0ee0*/  IABS R28, R29 ;  /* 0x0000001d001c7213 */ /* 0x000fe20000000000 */
[--C-:B------:R-:W-:Y:S01]  /*0ef0*/  @!P5 IMAD.IADD R16, R16, 0x1, -R20.reuse ;  /* 0x000000011010d824 */ /* 0x100fe200078e0a14 */
[----:B------:R-:W-:Y:S01]  /*0f00*/  ISETP.GT.U32.AND P5, PT, R20, R8, PT ;  /* 0x000000081400720c */ /* 0x000fe20003fa4070 */
[----:B------:R-:W-:Y:S01]  /*0f10*/  @!P2 IMAD.IADD R18, R18, 0x1, -R20 ;  /* 0x000000011212a824 */ /* 0x000fe200078e0a14 */
[C---:B------:R-:W-:Y:S01]  /*0f20*/  ISETP.GT.U32.AND P2, PT, R20.reuse, R17, PT ;  /* 0x000000111400720c */ /* 0x040fe20003f44070 */
[C---:B------:R-:W-:Y:S01]  /*0f30*/  IMAD R9, R20.reuse, R27, R9 ;  /* 0x0000001b14097224 */ /* 0x040fe200078e0209 */
[----:B------:R-:W-:Y:S01]  /*0f40*/  ISETP.GT.U32.AND P6, PT, R20, R16, PT ;  /* 0x000000101400720c */ /* 0x000fe20003fc4070 */
[----:B------:R-:W-:-:S02]  /*0f50*/  IMAD.MOV.U32 R27, RZ, RZ, R26 ;  /* 0x000000ffff1b7224 */ /* 0x000fc400078e001a */
[----:B------:R-:W-:Y:S02]  /*0f60*/  IMAD.MOV.U32 R26, RZ, RZ, R28 ;  /* 0x000000ffff1a7224 */ /* 0x000fe400078e001c */
[----:B------:R-:W-:Y:S01]  /*0f70*/  @!P3 IMAD.MOV R4, RZ, RZ, -R4 ;  /* 0x000000ffff04b224 */ /* 0x000fe200078e0a04 */
[----:B------:R-:W-:Y:S01]  /*0f80*/  ISETP.GT.U32.AND P3, PT, R20, R18, PT ;  /* 0x000000121400720c */ /* 0x000fe20003f64070 */
[----:B------:R-:W-:Y:S01]  /*0f90*/  IMAD.HI.U32 R25, R25, R26, RZ ;  /* 0x0000001a19197227 */ /* 0x000fe200078e00ff */
[----:B------:R-:W1:Y:S03]  /*0fa0*/  LDC.64 R28, c[0x0][0x3a0] ;  /* 0x0000e800ff1c7b82 */ /* 0x000e660000000a00 */
[----:B------:R-:W-:Y:S02]  /*0fb0*/  IMAD.MOV R25, RZ, RZ, -R25 ;  /* 0x000000ffff197224 */ /* 0x000fe400078e0a19 */
[--C-:B------:R-:W-:Y:S01]  /*0fc0*/  @!P5 IMAD.IADD R8, R8, 0x1, -R20.reuse ;  /* 0x000000010808d824 */ /* 0x100fe200078e0a14 */
[----:B------:R-:W-:Y:S01]  /*0fd0*/  ISETP.GT.U32.AND P5, PT, R20, R19, PT ;  /* 0x000000131400720c */ /* 0x000fe20003fa4070 */
[----:B------:R-:W-:Y:S01]  /*0fe0*/  @!P2 IMAD.IADD R17, R17, 0x1, -R20 ;  /* 0x000000011111a824 */ /* 0x000fe200078e0a14 */
[----:B------:R-:W-:Y:S01]  /*0ff0*/  ISETP.GE.AND P2, PT, R12, RZ, PT ;  /* 0x000000ff0c00720c */ /* 0x000fe20003f46270 */
[----:B------:R-:W-:-:S02]  /*1000*/  IMAD R12, R21, R25, R26 ;  /* 0x00000019150c7224 */ /* 0x000fc400078e021a */
[----:B------:R-:W2:Y:S01]  /*1010*/  S2R R25, SR_TID.X ;  /* 0x0000000000197919 */ /* 0x000ea20000002100 */
[--C-:B------:R-:W-:Y:S01]  /*1020*/  @!P3 IMAD.IADD R18, R18, 0x1, -R20.reuse ;  /* 0x000000011212b824 */ /* 0x100fe200078e0a14 */
[----:B------:R-:W-:Y:S01]  /*1030*/  ISETP.GE.AND P3, PT, R3, RZ, PT ;  /* 0x000000ff0300720c */ /* 0x000fe20003f66270 */
[----:B------:R-:W-:Y:S01]  /*1040*/  IMAD.HI.U32 R11, R11, R27, RZ ;  /* 0x0000001b0b0b7227 */ /* 0x000fe200078e00ff */
[----:B------:R-:W3:Y:S03]  /*1050*/  LDL R26, [R1+0x4e4] ;  /* 0x0004e400011a7983 */ /* 0x000ee60000100800 */
[----:B------:R-:W-:Y:S02]  /*1060*/  @!P0 IMAD.MOV R5, RZ, RZ, -R5 ;  /* 0x000000ffff058224 */ /* 0x000fe400078e0a05 */
[--C-:B------:R-:W-:Y:S01]  /*1070*/  @!P5 IMAD.IADD R19, R19, 0x1, -R20.reuse ;  /* 0x000000011313d824 */ /* 0x100fe200078e0a14 */
[----:B------:R-:W-:Y:S01]  /*1080*/  ISETP.GE.AND P5, PT, R2, RZ, PT ;  /* 0x000000ff0200720c */ /* 0x000fe20003fa6270 */
[----:B------:R-:W-:Y:S01]  /*1090*/  IMAD.MOV R11, RZ, RZ, -R11 ;  /* 0x000000ffff0b7224 */ /* 0x000fe200078e0a0b */
[----:B------:R-:W4:Y:S01]  /*10a0*/  LDC.64 R2, c[0x0][0x3a8] ;  /* 0x0000ea00ff027b82 */ /* 0x000f220000000a00 */
[----:B------:R-:W-:Y:S01]  /*10b0*/  ISETP.GE.AND P0, PT, R24, RZ, PT ;  /* 0x000000ff1800720c */ /* 0x000fe20003f06270 */
[----:B------:R-:W-:Y:S01]  /*10c0*/  @!P6 IMAD.IADD R16, R16, 0x1, -R20 ;  /* 0x000000011010e824 */ /* 0x000fe200078e0a14 */
[C---:B------:R-:W-:Y:S01]  /*10d0*/  ISETP.GT.U32.AND P6, PT, R20.reuse, R9, PT ;  /* 0x000000091400720c */ /* 0x040fe20003fc4070 */
[----:B------:R-:W-:-:S02]  /*10e0*/  IMAD R11, R20, R11, R27 ;  /* 0x0000000b140b7224 */ /* 0x000fc400078e021b */
[----:B------:R-:W-:Y:S02]  /*10f0*/  @!P4 IMAD.IADD R15, R15, 0x1, -R20 ;  /* 0x000000010f0fc824 */ /* 0x000fe400078e0a14 */
[----:B------:R-:W-:-:S03]  /*1100*/  @!P3 IMAD.MOV R7, RZ, RZ, -R7 ;  /* 0x000000ffff07b224 */ /* 0x000fc600078e0a07 */
[----:B------:R-:W-:Y:S02]  /*1110*/  ISETP.GT.U32.AND P4, PT, R20, R15, PT ;  /* 0x0000000f1400720c */ /* 0x000fe40003f84070 */
[----:B--2---:R-:W-:Y:S01]  /*1120*/  SHF.R.U32.HI R24, RZ, 0x8, R25 ;  /* 0x00000008ff187819 */ /* 0x004fe20000011619 */
[----:B----4-:R2:W-:Y:S03]  /*1130*/  STL [R1+0x628], R3 ;  /* 0x0006280301007387 */ /* 0x0105e60000100800 */
[----:B------:R-:W-:Y:S01]  /*1140*/  SGXT.U32 R27, R24, 0x1 ;  /* 0x00000001181b781a */ /* 0x000fe20000000000 */
[----:B--2---:R-:W2:Y:S04]  /*1150*/  LDL R3, [R1+0x4e0] ;  /* 0x0004e00001037983 */ /* 0x004ea80000100800 */
[----:B------:R-:W4:Y:S01]  /*1160*/  LDL.LU R24, [R1+0x4] ;  /* 0x0000040001187983 */ /* 0x000f220000300800 */
[----:B------:R-:W-:Y:S01]  /*1170*/  @!P6 IMAD.IADD R9, R9, 0x1, -R20 ;  /* 0x000000010909e824 */ /* 0x000fe200078e0a14 */
[----:B------:R-:W-:-:S04]  /*1180*/  ISETP.GT.U32.AND P6, PT, R21, R12, PT ;  /* 0x0000000c1500720c */ /* 0x000fc80003fc4070 */
[----:B------:R-:W-:-:S09]  /*1190*/  ISETP.GT.U32.AND P3, PT, R20, R9, PT ;  /* 0x000000091400720c */ /* 0x000fd20003f64070 */
[----:B------:R-:W-:-:S04]  /*11a0*/  @!P6 IMAD.IADD R12, R12, 0x1, -R21 ;  /* 0x000000010c0ce824 */ /* 0x000fc800078e0a15 */
[--C-:B------:R-:W-:Y:S01]  /*11b0*/  @!P3 IMAD.IADD R9, R9, 0x1, -R20.reuse ;  /* 0x000000010909b824 */ /* 0x100fe200078e0a14 */
[----:B------:R-:W-:Y:S01]  /*11c0*/  ISETP.GE.AND P3, PT, R14, RZ, PT ;  /* 0x000000ff0e00720c */ /* 0x000fe20003f66270 */
[----:B------:R-:W-:Y:S01]  /*11d0*/  @!P4 IMAD.IADD R15, R15, 0x1, -R20 ;  /* 0x000000010f0fc824 */ /* 0x000fe200078e0a14 */
[C---:B------:R-:W-:Y:S01]  /*11e0*/  ISETP.GT.U32.AND P4, PT, R20.reuse, R11, PT ;  /* 0x0000000b1400720c */ /* 0x040fe20003f84070 */
[----:B------:R-:W-:Y:S01]  /*11f0*/  @!P2 IMAD.MOV R6, RZ, RZ, -R6 ;  /* 0x000000ffff06a224 */ /* 0x000fe200078e0a06 */
[----:B------:R-:W-:Y:S01]  /*1200*/  ISETP.GT.U32.AND P2, PT, R20, R19, PT ;  /* 0x000000131400720c */ /* 0x000fe20003f44070 */
[----:B------:R-:W-:Y:S01]  /*1210*/  @!P5 IMAD.MOV R8, RZ, RZ, -R8 ;  /* 0x000000ffff08d224 */ /* 0x000fe200078e0a08 */
[----:B------:R-:W-:-:S09]  /*1220*/  ISETP.GT.U32.AND P5, PT, R21, R12, PT ;  /* 0x0000000c1500720c */ /* 0x000fd20003fa4070 */
[----:B------:R-:W-:Y:S01]  /*1230*/  @!P4 IMAD.IADD R11, R11, 0x1, -R20 ;  /* 0x000000010b0bc824 */ /* 0x000fe200078e0a14 */
[----:B----4-:R-:W-:Y:S01]  /*1240*/  ISETP.GE.AND P6, PT, R24, RZ, PT ;  /* 0x000000ff1800720c */ /* 0x010fe20003fc6270 */
[----:B------:R-:W-:Y:S02]  /*1250*/  IMAD R24, R27, R2, RZ ;  /* 0x000000021b187224 */ /* 0x000fe400078e02ff */
[----:B------:R-:W4:Y:S04]  /*1260*/  LDL R27, [R1+0x4ec] ;  /* 0x0004ec00011b7983 */ /* 0x000f280000100800 */
[----:B------:R-:W-:Y:S04]  /*1270*/  STL [R1+0x4d8], R24 ;  /* 0x0004d81801007387 */ /* 0x000fe80000100800 */
[----:B------:R-:W4:Y:S01]  /*1280*/  LDL.LU R14, [R1+0x630] ;  /* 0x00063000010e7983 */ /* 0x000f220000300800 */
[----:B------:R-:W-:Y:S01]  /*1290*/  ISETP.GT.U32.AND P4, PT, R20, R11, PT ;  /* 0x0000000b1400720c */ /* 0x000fe20003f84070 */
[----:B------:R-:W-:Y:S01]  /*12a0*/  @!P1 IMAD.MOV R15, RZ, RZ, -R15 ;  /* 0x000000ffff0f9224 */ /* 0x000fe200078e0a0f */
[----:B------:R-:W-:Y:S01]  /*12b0*/  ISETP.GE.AND P1, PT, R22, RZ, PT ;  /* 0x000000ff1600720c */ /* 0x000fe20003f26270 */
[----:B------:R-:W-:-:S02]  /*12c0*/  IMAD R22, R2, 0x2, R24 ;  /* 0x0000000202167824 */ /* 0x000fc400078e0218 */
[----:B------:R-:W-:Y:S02]  /*12d0*/  @!P2 IMAD.IADD R19, R19, 0x1, -R20 ;  /* 0x000000011313a824 */ /* 0x000fe400078e0a14 */
[----:B------:R-:W-:-:S06]  /*12e0*/  @!P5 IMAD.IADD R12, R12, 0x1, -R21 ;  /* 0x000000010c0cd824 */ /* 0x000fcc00078e0a15 */
[----:B------:R-:W-:Y:S01]  /*12f0*/  @!P4 IMAD.IADD R11, R11, 0x1, -R20 ;  /* 0x000000010b0bc824 */ /* 0x000fe200078e0a14 */
[----:B------:R-:W-:Y:S01]  /*1300*/  ISETP.GE.AND P4, PT, R13, RZ, PT ;  /* 0x000000ff0d00720c */ /* 0x000fe20003f86270 */
[C---:B------:R-:W-:Y:S01]  /*1310*/  IMAD R20, R2.reuse, 0x2, R22 ;  /* 0x0000000202147824 */ /* 0x040fe200078e0216 */
[----:B------:R-:W4:Y:S04]  /*1320*/  LDL.LU R13, [R1+0x62c] ;  /* 0x00062c00010d7983 */ /* 0x000f280000300800 */
[----:B------:R1:W-:Y:S01]  /*1330*/  STL [R1+0x4b0], R22 ;  /* 0x0004b01601007387 */ /* 0x0003e20000100800 */
[----:B------:R-:W-:-:S03]  /*1340*/  IMAD R21, R2, 0x2, R20 ;  /* 0x0000000202157824 */ /* 0x000fc600078e0214 */
[----:B------:R-:W-:Y:S01]  /*1350*/  STL [R1+0x4ac], R20 ;  /* 0x0004ac1401007387 */ /* 0x000fe20000100800 */
[----:B-1----:R-:W-:-:S05]  /*1360*/  VIADD R22, R28, 0x1f ;  /* 0x0000001f1c167836 */ /* 0x002fca0000000000 */
[----:B------:R-:W-:Y:S01]  /*1370*/  STL [R1+0x11c], R22 ;  /* 0x00011c1601007387 */ /* 0x000fe20000100800 */
[----:B------:R-:W-:-:S03]  /*1380*/  @!P0 IMAD.MOV R16, RZ, RZ, -R16 ;  /* 0x000000ffff108224 */ /* 0x000fc600078e0a10 */
[----:B------:R1:W-:Y:S01]  /*1390*/  STL [R1+0x4a8], R21 ;  /* 0x0004a81501007387 */ /* 0x0003e20000100800 */
[----:B------:R-:W-:Y:S01]  /*13a0*/  ISETP.GT.AND P0, PT, R22, 0x1f, PT ;  /* 0x0000001f1600780c */ /* 0x000fe20003f04270 */
[----:B-1----:R-:W-:-:S04]  /*13b0*/  IMAD R21, R2, 0x2, R21 ;  /* 0x0000000202157824 */ /* 0x002fc800078e0215 */
[----:B------:R-:W-:Y:S01]  /*13c0*/  IMAD R22, R2, 0x2, R21 ;  /* 0x0000000202167824 */ /* 0x000fe200078e0215 */
[----:B------:R1:W-:Y:S01]  /*13d0*/  STL [R1+0x4bc], R21 ;  /* 0x0004bc1501007387 */ /* 0x0003e20000100800 */
[----:B---3--:R-:W-:Y:S02]  /*13e0*/  ISETP.NE.AND P5, PT, R26, RZ, PT ;  /* 0x000000ff1a00720c */ /* 0x008fe40003fa5270 */
[----:B------:R-:W-:Y:S01]  /*13f0*/  IMAD R24, R2, 0x2, R22 ;  /* 0x0000000202187824 */ /* 0x000fe200078e0216 */
[----:B------:R3:W-:Y:S01]  /*1400*/  STL [R1+0xfc], R22 ;  /* 0x0000fc1601007387 */ /* 0x0007e20000100800 */
[----:B------:R-:W-:Y:S02]  /*1410*/  ISETP.GE.AND P2, PT, R23, RZ, PT ;  /* 0x000000ff1700720c */ /* 0x000fe40003f46270 */
[----:B-1----:R-:W-:Y:S01]  /*1420*/  LOP3.LUT R21, RZ, R26, RZ, 0x33, !PT ;  /* 0x0000001aff157212 */ /* 0x002fe200078e33ff */
[----:B------:R1:W-:Y:S01]  /*1430*/  STL [R1+0xd0], R24 ;  /* 0x0000d01801007387 */ /* 0x0003e20000100800 */
[----:B------:R-:W-:Y:S01]  /*1440*/  SHF.R.U32.HI R23, RZ, 0x8, R25 ;  /* 0x00000008ff177819 */ /* 0x000fe20000011619 */
[----:B---3--:R-:W-:Y:S01]  /*1450*/  IMAD.MOV.U32 R22, RZ, RZ, R11 ;  /* 0x000000ffff167224 */ /* 0x008fe200078e000b */
[----:B------:R-:W-:-:S02]  /*1460*/  SEL R10, R21, R10, !P5 ;  /* 0x0000000a150a7207 */ /* 0x000fc40006800000 */
[C---:B------:R-:W-:Y:S02]  /*1470*/  SEL R25, R21.reuse, R0, !P5 ;  /* 0x0000000015197207 */ /* 0x040fe40006800000 */
[C---:B-1----:R-:W-:Y:S02]  /*1480*/  SEL R24, R21.reuse, R4, !P5 ;  /* 0x0000000415187207 */ /* 0x042fe40006800000 */
[C---:B------:R-:W-:Y:S01]  /*1490*/  SEL R4, R21.reuse, R8, !P5 ;  /* 0x0000000815047207 */ /* 0x040fe20006800000 */
[----:B------:R-:W-:Y:S01]  /*14a0*/  IMAD.MOV.U32 R20, RZ, RZ, R18 ;  /* 0x000000ffff147224 */ /* 0x000fe200078e0012 */
[----:B------:R-:W-:Y:S01]  /*14b0*/  SEL R0, R21, R16, !P5 ;  /* 0x0000001015007207 */ /* 0x000fe20006800000 */
[----:B------:R-:W-:Y:S02]  /*14c0*/  @!P6 IMAD.MOV R17, RZ, RZ, -R17 ;  /* 0x000000ffff11e224 */ /* 0x000fe400078e0a11 */
[----:B------:R-:W-:Y:S02]  /*14d0*/  @!P1 IMAD.MOV R20, RZ, RZ, -R20 ;  /* 0x000000ffff149224 */ /* 0x000fe400078e0a14 */
[----:B------:R-:W-:Y:S01]  /*14e0*/  @!P2 IMAD.MOV R19, RZ, RZ, -R19 ;  /* 0x000000ffff13a224 */ /* 0x000fe200078e0a13 */
[----:B--2---:R-:W-:Y:S01]  /*14f0*/  ISETP.NE.AND P1, PT, R3, RZ, PT ;  /* 0x000000ff0300720c */ /* 0x004fe20003f25270 */
[----:B------:R-:W-:-:S02]  /*1500*/  @!P3 IMAD.MOV R22, RZ, RZ, -R22 ;  /* 0x000000ffff16b224 */ /* 0x000fc400078e0a16 */
[----:B------:R-:W-:Y:S01]  /*1510*/  @!P4 IMAD.MOV R9, RZ, RZ, -R9 ;  /* 0x000000ffff09c224 */ /* 0x000fe200078e0a09 */
[----:B----4-:R-:W-:-:S05]  /*1520*/  SEL R11, R21, R14, !P5 ;  /* 0x0000000e150b7207 */ /* 0x010fca0006800000 */
[----:B------:R-:W-:Y:S04]  /*1530*/  STL.64 [R1+0x618], R10 ;  /* 0x0006180a01007387 */ /* 0x000fe80000100a00 */
[----:B------:R-:W-:Y:S04]  /*1540*/  STL.64 [R1+0x620], R24 ;  /* 0x0006201801007387 */ /* 0x000fe80000100a00 */
[----:B------:R-:W2:Y:S01]  /*1550*/  LDL R8, [R1+0xd0] ;  /* 0x0000d00001087983 */ /* 0x000ea20000100800 */
[----:B------:R-:W-:Y:S02]  /*1560*/  ISETP.GE.AND P2, PT, R27, RZ, PT ;  /* 0x000000ff1b00720c */ /* 0x000fe40003f46270 */
[C---:B------:R-:W-:Y:S01]  /*1570*/  SEL R14, R21.reuse, R5, !P5 ;  /* 0x00000005150e7207 */ /* 0x040fe20006800000 */
[----:B------:R1:W-:Y:S01]  /*1580*/  STL [R1+0x40], R4 ;  /* 0x0000400401007387 */ /* 0x0003e20000100800 */
[----:B------:R-:W-:-:S03]  /*1590*/  SEL R5, R21, R20, !P5 ;  /* 0x0000001415057207 */ /* 0x000fc60006800000 */
[----:B------:R3:W-:Y:S01]  /*15a0*/  STL [R1+0x44], R0 ;  /* 0x0000440001007387 */ /* 0x0007e20000100800 */
[C---:B-1----:R-:W-:Y:S02]  /*15b0*/  SEL R4, R21.reuse, R17, !P5 ;  /* 0x0000001115047207 */ /* 0x042fe40006800000 */
[----:B---3--:R-:W-:-:S03]  /*15c0*/  SEL R0, R21, R19, !P5 ;  /* 0x0000001315007207 */ /* 0x008fc60006800000 */
[----:B------:R1:W-:Y:S04]  /*15d0*/  STL [R1+0x48], R4 ;  /* 0x0000480401007387 */ /* 0x0003e80000100800 */
[----:B------:R-:W-:Y:S04]  /*15e0*/  STL [R1+0x4c], R5 ;  /* 0x00004c0501007387 */ /* 0x000fe80000100800 */
[----:B------:R3:W-:Y:S01]  /*15f0*/  STL [R1+0xb0], R0 ;  /* 0x0000b00001007387 */ /* 0x0007e20000100800 */
[----:B-1----:R-:W-:Y:S01]  /*1600*/  SEL R4, R21, R22, !P5 ;  /* 0x0000001615047207 */ /* 0x002fe20006800000 */
[----:B------:R-:W-:Y:S01]  /*1610*/  @!P2 IMAD.MOV R12, RZ, RZ, -R12 ;  /* 0x000000ffff0ca224 */ /* 0x000fe200078e0a0c */
[----:B------:R-:W-:-:S02]  /*1620*/  @!P1 LOP3.LUT R12, RZ, R3, RZ, 0x33, !PT ;  /* 0x00000003ff0c9212 */ /* 0x000fc400078e33ff */
[----:B---3--:R-:W-:Y:S01]  /*1630*/  SEL R0, R21, R9, !P5 ;  /* 0x0000000915007207 */ /* 0x008fe20006800000 */
[----:B------:R-:W-:Y:S04]  /*1640*/  STL [R1+0xa4], R4 ;  /* 0x0000a40401007387 */ /* 0x000fe80000100800 */
[----:B------:R1:W-:Y:S04]  /*1650*/  STL [R1+0x10c], R0 ;  /* 0x00010c0001007387 */ /* 0x0003e80000100800 */
[----:B------:R-:W3:Y:S01]  /*1660*/  LDL.LU R3, [R1+0x628] ;  /* 0x0006280001037983 */ /* 0x000ee20000300800 */
[----:B------:R-:W4:Y:S01]  /*1670*/  S2R R11, SR_TID.X ;  /* 0x00000000000b7919 */ /* 0x000f220000002100 */
[----:B------:R-:W-:-:S02]  /*1680*/  SGXT.U32 R23, R23, 0x1 ;  /* 0x000000011717781a */ /* 0x000fc40000000000 */
[----:B------:R-:W-:Y:S02]  /*1690*/  SEL R18, RZ, 0x4, !P0 ;  /* 0x00000004ff127807 */ /* 0x000fe40004000000 */
[----:B------:R-:W-:-:S04]  /*16a0*/  ISETP.GE.AND P6, PT, R23, R28, PT ;  /* 0x0000001c1700720c */ /* 0x000fc80003fc6270 */
[----:B------:R-:W-:-:S04]  /*16b0*/  SEL R18, R18, RZ, !P6 ;  /* 0x000000ff12127207 */ /* 0x000fc80007000000 */
[----:B------:R-:W-:Y:S02]  /*16c0*/  ISETP.NE.U32.AND P6, PT, R18, RZ, PT ;  /* 0x000000ff1200720c */ /* 0x000fe40003fc5070 */
[----:B-1----:R-:W-:Y:S02]  /*16d0*/  LOP3.LUT R0, R23, 0x4, RZ, 0xfc, !PT ;  /* 0x0000000417007812 */ /* 0x002fe400078efcff */
[C---:B------:R-:W-:Y:S01]  /*16e0*/  SEL R27, R21.reuse, R6, !P5 ;  /* 0x00000006151b7207 */ /* 0x040fe20006800000 */
[----:B------:R-:W-:Y:S01]  /*16f0*/  IMAD R6, R12, R29, RZ ;  /* 0x0000001d0c067224 */ /* 0x000fe200078e02ff */
[----:B------:R-:W-:Y:S02]  /*1700*/  ISETP.GE.AND P1, PT, R0, R28, PT ;  /* 0x0000001c0000720c */ /* 0x000fe40003f26270 */
[----:B------:R-:W-:Y:S02]  /*1710*/  SEL R10, RZ, 0x4, !P0 ;  /* 0x00000004ff0a7807 */ /* 0x000fe40004000000 */
[----:B------:R-:W-:-:S02]  /*1720*/  SEL R26, R21, R7, !P5 ;  /* 0x00000007151a7207 */ /* 0x000fc40006800000 */
[----:B------:R-:W-:Y:S02]  /*1730*/  SEL R4, R10, RZ, !P1 ;  /* 0x000000ff0a047207 */ /* 0x000fe40004800000 */
[----:B------:R-:W-:Y:S02]  /*1740*/  LOP3.LUT R7, R23, 0x8, RZ, 0xfc, !PT ;  /* 0x0000000817077812 */ /* 0x000fe400078efcff */
[----:B----4-:R-:W-:-:S04]  /*1750*/  LOP3.LUT R9, R11, 0x1f, RZ, 0xc0, !PT ;  /* 0x0000001f0b097812 */ /* 0x010fc800078ec0ff */
[-C--:B------:R-:W-:Y:S02]  /*1760*/  ISETP.GE.AND P2, PT, R9, R28.reuse, PT ;  /* 0x0000001c0900720c */ /* 0x080fe40003f46270 */
[----:B------:R-:W-:Y:S01]  /*1770*/  ISETP.NE.U32.AND P4, PT, R4, RZ, PT ;  /* 0x000000ff0400720c */ /* 0x000fe20003f85070 */
[----:B------:R-:W-:Y:S01]  /*1780*/  IMAD.SHL.U32 R4, R6, 0x4, RZ ;  /* 0x0000000406047824 */ /* 0x000fe200078e00ff */
[----:B------:R-:W-:Y:S02]  /*1790*/  SEL R0, R10, RZ, !P2 ;  /* 0x000000ff0a007207 */ /* 0x000fe40005000000 */
[----:B------:R-:W-:Y:S02]  /*17a0*/  ISETP.GE.AND P1, PT, R7, R28, PT ;  /* 0x0000001c0700720c */ /* 0x000fe40003f26270 */
[C---:B------:R-:W-:Y:S02]  /*17b0*/  SEL R15, R21.reuse, R15, !P5 ;  /* 0x0000000f150f7207 */ /* 0x040fe40006800000 */
[----:B------:R-:W-:-:S02]  /*17c0*/  SEL R13, R21, R13, !P5 ;  /* 0x0000000d150d7207 */ /* 0x000fc40006800000 */
[----:B------:R-:W-:Y:S02]  /*17d0*/  ISETP.NE.U32.AND P5, PT, R0, RZ, PT ;  /* 0x000000ff0000720c */ /* 0x000fe40003fa5070 */
[----:B------:R-:W-:Y:S02]  /*17e0*/  SEL R0, R10, RZ, !P1 ;  /* 0x000000ff0a007207 */ /* 0x000fe40004800000 */
[----:B------:R-:W-:Y:S02]  /*17f0*/  IADD3 R12, P1, PT, R4, UR12, RZ ;  /* 0x0000000c040c7c10 */ /* 0x000fe4000ff3e0ff */
[----:B------:R-:W-:Y:S02]  /*1800*/  ISETP.NE.U32.AND P3, PT, R0, RZ, PT ;  /* 0x000000ff0000720c */ /* 0x000fe40003f65070 */
[----:B------:R-:W-:Y:S01]  /*1810*/  LEA.HI.X.SX32 R0, R6, UR13, 0x2, P1 ;  /* 0x0000000d06007c11 */ /* 0x000fe200088f16ff */
[----:B--2---:R-:W-:-:S04]  /*1820*/  IMAD R19, R2, 0x2, R8 ;  /* 0x0000000202137824 */ /* 0x004fc800078e0208 */
[----:B------:R-:W-:-:S04]  /*1830*/  IMAD R18, R2, 0x2, R19 ;  /* 0x0000000202127824 */ /* 0x000fc800078e0213 */
[C---:B------:R-:W-:Y:S01]  /*1840*/  IMAD R20, R2.reuse, 0x2, R18 ;  /* 0x0000000202147824 */ /* 0x040fe200078e0212 */
[----:B------:R-:W-:Y:S03]  /*1850*/  STL [R1+0xcc], R19 ;  /* 0x0000cc1301007387 */ /* 0x000fe60000100800 */
[C---:B------:R-:W-:Y:S01]  /*1860*/  IMAD R5, R2.reuse, 0x2, R20 ;  /* 0x0000000202057824 */ /* 0x040fe200078e0214 */
[----:B------:R-:W2:Y:S04]  /*1870*/  LDL R22, [R1+0xfc] ;  /* 0x0000fc0001167983 */ /* 0x000ea80000100800 */
[----:B------:R-:W-:Y:S04]  /*1880*/  STL [R1+0x104], R6 ;  /* 0x0001040601007387 */ /* 0x000fe80000100800 */
[----:B------:R-:W-:Y:S04]  /*1890*/  STL [R1+0xc8], R18 ;  /* 0x0000c81201007387 */ /* 0x000fe80000100800 */
[----:B------:R-:W-:Y:S04]  /*18a0*/  STL [R1+0xc4], R20 ;  /* 0x0000c41401007387 */ /* 0x000fe80000100800 */
[----:B------:R1:W-:Y:S02]  /*18b0*/  STL [R1+0xc0], R5 ;  /* 0x0000c00501007387 */ /* 0x0003e40000100800 */
[----:B-1----:R-:W-:-:S05]  /*18c0*/  IMAD R5, R2, 0x2, R5 ;  /* 0x0000000202057824 */ /* 0x002fca00078e0205 */
[----:B------:R1:W-:Y:S04]  /*18d0*/  STL [R1+0xbc], R5 ;  /* 0x0000bc0501007387 */ /* 0x0003e80000100800 */
[----:B------:R4:W-:Y:S01]  /*18e0*/  STL [R1+0x118], R4 ;  /* 0x0001180401007387 */ /* 0x0009e20000100800 */
[----:B-1----:R-:W-:Y:S02]  /*18f0*/  IMAD R5, R2, 0x2, R5 ;  /* 0x0000000202057824 */ /* 0x002fe400078e0205 */
[----:B---3--:R-:W-:-:S03]  /*1900*/  IMAD R21, R9, R3, RZ ;  /* 0x0000000309157224 */ /* 0x008fc600078e02ff */
[----:B----4-:R-:W-:Y:S01]  /*1910*/  LEA R4, P1, R5, R12, 0x2 ;  /* 0x0000000c05047211 */ /* 0x010fe200078210ff */
[----:B------:R-:W-:-:S03]  /*1920*/  IMAD R7, R2, 0x2, R5 ;  /* 0x0000000202077824 */ /* 0x000fc600078e0205 */
[----:B------:R-:W-:Y:S01]  /*1930*/  LEA.HI.X.SX32 R5, R5, R0, 0x2, P1 ;  /* 0x0000000005057211 */ /* 0x000fe200008f16ff */
[----:B------:R-:W-:Y:S04]  /*1940*/  STL [R1+0x540], R3 ;  /* 0x0005400301007387 */ /* 0x000fe80000100800 */
[----:B------:R-:W-:Y:S04]  /*1950*/  STL [R1+0x114], R21 ;  /* 0x0001141501007387 */ /* 0x000fe80000100800 */
[----:B------:R1:W-:Y:S04]  /*1960*/  STL.64 [R1+0x5e0], R4 ;  /* 0x0005e00401007387 */ /* 0x0003e80000100a00 */
[----:B-1----:R-:W3:Y:S01]  /*1970*/  LDL R5, [R1+0x4bc] ;  /* 0x0004bc0001057983 */ /* 0x002ee20000100800 */
[----:B------:R-:W1:Y:S01]  /*1980*/  S2R R3, SR_TID.X ;  /* 0x0000000000037919 */ /* 0x000e620000002100 */
[----:B------:R-:W4:Y:S01]  /*1990*/  S2R R10, SR_TID.X ;  /* 0x00000000000a7919 */ /* 0x000f220000002100 */
[----:B------:R-:W-:-:S04]  /*19a0*/  LEA R16, P2, R7, R12, 0x2 ;  /* 0x0000000c07107211 */ /* 0x000fc800078410ff */
[----:B------:R-:W-:Y:S01]  /*19b0*/  LEA.HI.X.SX32 R17, R7, R0, 0x2, P2 ;  /* 0x0000000007117211 */ /* 0x000fe200010f16ff */
[----:B------:R-:W-:-:S04]  /*19c0*/  IMAD R9, R2, 0x2, R7 ;  /* 0x0000000202097824 */ /* 0x000fc800078e0207 */
[----:B------:R1:W-:Y:S01]  /*19d0*/  STL.64 [R1+0x5d8], R16 ;  /* 0x0005d81001007387 */ /* 0x0003e20000100a00 */
[C---:B------:R-:W-:Y:S02]  /*19e0*/  LEA R6, P1, R9.reuse, R12, 0x2 ;  /* 0x0000000c09067211 */ /* 0x040fe400078210ff */
[----:B------:R-:W-:Y:S02]  /*19f0*/  SHF.R.U32.HI R11, RZ, 0x8, R11 ;  /* 0x00000008ff0b7819 */ /* 0x000fe4000001160b */
[----:B------:R-:W-:Y:S02]  /*1a00*/  LEA.HI.X.SX32 R7, R9, R0, 0x2, P1 ;  /* 0x0000000009077211 */ /* 0x000fe400008f16ff */
[----:B------:R-:W-:Y:S02]  /*1a10*/  SGXT.U32 R11, R11, 0x1 ;  /* 0x000000010b0b781a */ /* 0x000fe40000000000 */
[----:B-1----:R-:W-:-:S04]  /*1a20*/  SHF.R.U32.HI R17, RZ, 0x8, R3 ;  /* 0x00000008ff117819 */ /* 0x002fc80000011603 */
[----:B------:R-:W-:Y:S02]  /*1a30*/  SGXT.U32 R17, R17, 0x1 ;  /* 0x000000011111781a */ /* 0x000fe40000000000 */
[----:B----4-:R-:W-:-:S03]  /*1a40*/  SHF.R.U32.HI R10, RZ, 0x8, R10 ;  /* 0x00000008ff0a7819 */ /* 0x010fc6000001160a */
[CC--:B------:R-:W-:Y:S01]  /*1a50*/  IMAD R16, R17.reuse, R2.reuse, RZ ;  /* 0x0000000211107224 */ /* 0x0c0fe200078e02ff */
[----:B------:R-:W-:Y:S01]  /*1a60*/  SGXT.U32 R10, R10, 0x1 ;  /* 0x000000010a0a781a */ /* 0x000fe20000000000 */
[-C--:B------:R-:W-:Y:S01]  /*1a70*/  IMAD R17, R17, R2.reuse, RZ ;  /* 0x0000000211117224 */ /* 0x080fe200078e02ff */
[----:B------:R1:W-:Y:S03]  /*1a80*/  STL.64 [R1+0x5e8], R6 ;  /* 0x0005e80601007387 */ /* 0x0003e60000100a00 */
[----:B------:R-:W-:Y:S02]  /*1a90*/  IMAD R17, R2, 0x2, R17 ;  /* 0x0000000202117824 */ /* 0x000fe400078e0211 */
[----:B------:R-:W-:Y:S02]  /*1aa0*/  IMAD R10, R10, R2, RZ ;  /* 0x000000020a0a7224 */ /* 0x000fe400078e02ff */
[C---:B------:R-:W-:Y:S01]  /*1ab0*/  IMAD R16, R2.reuse, 0x2, R16 ;  /* 0x0000000202107824 */ /* 0x040fe200078e0210 */
[----:B------:R-:W-:Y:S01]  /*1ac0*/  SHF.R.U32.HI R3, RZ, 0x8, R3 ;  /* 0x00000008ff037819 */ /* 0x000fe20000011603 */
[----:B------:R-:W-:-:S02]  /*1ad0*/  IMAD R17, R2, 0x2, R17 ;  /* 0x0000000202117824 */ /* 0x000fc400078e0211 */
[C---:B-1----:R-:W-:Y:S01]  /*1ae0*/  IMAD R7, R11.reuse, R2, RZ ;  /* 0x000000020b077224 */ /* 0x042fe200078e02ff */
[-C--:B------:R-:W-:Y:S01]  /*1af0*/  LEA R24, P2, R10, R12.reuse, 0x2 ;  /* 0x0000000c0a187211 */ /* 0x080fe200078410ff */
[C---:B------:R-:W-:Y:S02]  /*1b00*/  IMAD R17, R2.reuse, 0x2, R17 ;  /* 0x0000000202117824 */ /* 0x040fe400078e0211 */
[----:B------:R-:W-:Y:S01]  /*1b10*/  IMAD R7, R2, 0x2, R7 ;  /* 0x0000000202077824 */ /* 0x000fe200078e0207 */
[----:B------:R-:W-:Y:S01]  /*1b20*/  LEA R10, P1, R16, R12, 0x2 ;  /* 0x0000000c100a7211 */ /* 0x000fe200078210ff */
[----:B------:R-:W-:Y:S01]  /*1b30*/  IMAD R25, R11, R2, RZ ;  /* 0x000000020b197224 */ /* 0x000fe200078e02ff */
[----:B------:R-:W-:Y:S01]  /*1b40*/  SGXT.U32 R3, R3, 0x1 ;  /* 0x000000010303781a */ /* 0x000fe20000000000 */
[----:B------:R-:W-:Y:S01]  /*1b50*/  IMAD R7, R2, 0x2, R7 ;  /* 0x0000000202077824 */ /* 0x000fe200078e0207 */
[----:B------:R-:W-:Y:S02]  /*1b60*/  LEA.HI.X.SX32 R11, R16, R0, 0x2, P1 ;  /* 0x00000000100b7211 */ /* 0x000fe400008f16ff */
[----:B------:R-:W-:Y:S01]  /*1b70*/  LEA R16, P1, R17, R12, 0x2 ;  /* 0x0000000c11107211 */ /* 0x000fe200078210ff */
[----:B------:R-:W-:Y:S01]  /*1b80*/  IMAD R17, R3, R2, RZ ;  /* 0x0000000203117224 */ /* 0x000fe200078e02ff */
[----:B------:R-:W-:-:S02]  /*1b90*/  LEA.HI.X.SX32 R25, R25, R0, 0x2, P2 ;  /* 0x0000000019197211 */ /* 0x000fc400010f16ff */
[----:B------:R-:W-:Y:S01]  /*1ba0*/  LEA R6, P2, R7, R12, 0x2 ;  /* 0x0000000c07067211 */ /* 0x000fe200078410ff */
[----:B------:R-:W-:Y:S02]  /*1bb0*/  IMAD R7, R3, R2, RZ ;  /* 0x0000000203077224 */ /* 0x000fe400078e02ff */
[C---:B------:R-:W-:Y:S02]  /*1bc0*/  IMAD R17, R2.reuse, 0x2, R17 ;  /* 0x0000000202117824 */ /* 0x040fe400078e0211 */
[C---:B------:R-:W-:Y:S02]  /*1bd0*/  IMAD R7, R2.reuse, 0x2, R7 ;  /* 0x0000000202077824 */ /* 0x040fe400078e0207 */
[C---:B------:R-:W-:Y:S02]  /*1be0*/  IMAD R17, R2.reuse, 0x2, R17 ;  /* 0x0000000202117824 */ /* 0x040fe400078e0211 */
[C---:B------:R-:W-:Y:S02]  /*1bf0*/  IMAD R7, R2.reuse, 0x2, R7 ;  /* 0x0000000202077824 */ /* 0x040fe400078e0207 */
[----:B------:R-:W-:Y:S01]  /*1c00*/  IMAD R17, R2, 0x2, R17 ;  /* 0x0000000202117824 */ /* 0x000fe200078e0211 */
[----:B------:R1:W-:Y:S01]  /*1c10*/  STL.64 [R1+0x38], R24 ;  /* 0x0000381801007387 */ /* 0x0003e20000100a00 */
[----:B------:R-:W-:Y:S01]  /*1c20*/  IMAD.SHL.U32 R3, R8, 0x4, RZ ;  /* 0x0000000408037824 */ /* 0x000fe200078e00ff */
[----:B------:R-:W-:-:S02]  /*1c30*/  LEA.HI.X.SX32 R7, R7, R0, 0x2, P2 ;  /* 0x0000000007077211 */ /* 0x000fc400010f16ff */
[----:B------:R-:W-:Y:S01]  /*1c40*/  LEA.HI.X.SX32 R17, R17, R0, 0x2, P1 ;  /* 0x0000000011117211 */ /* 0x000fe200008f16ff */
[----:B-1----:R-:W4:Y:S04]  /*1c50*/  LDL.LU.64 R24, [R1+0x620] ;  /* 0x0006200001187983 */ /* 0x002f280000300a00 */
[----:B------:R1:W-:Y:S04]  /*1c60*/  STL.64 [R1+0x30], R10 ;  /* 0x0000300a01007387 */ /* 0x0003e80000100a00 */
[----:B-1----:R-:W4:Y:S01]  /*1c70*/  LDL.LU.64 R10, [R1+0x618] ;  /* 0x00061800010a7983 */ /* 0x002f220000300a00 */
[----:B--2---:R-:W-:-:S05]  /*1c80*/  IMAD.SHL.U32 R4, R22, 0x4, RZ ;  /* 0x0000000416047824 */ /* 0x004fca00078e00ff */
[----:B------:R-:W-:Y:S04]  /*1c90*/  STL [R1+0x4d4], R4 ;  /* 0x0004d40401007387 */ /* 0x000fe80000100800 */
[----:B------:R-:W-:Y:S04]  /*1ca0*/  STL.64 [R1+0x28], R6 ;  /* 0x0000280601007387 */ /* 0x000fe80000100a00 */
[----:B------:R-:W-:Y:S04]  /*1cb0*/  STL [R1+0x4d0], R3 ;  /* 0x0004d00301007387 */ /* 0x000fe80000100800 */
[----:B------:R1:W-:Y:S04]  /*1cc0*/  STL.64 [R1+0x20], R16 ;  /* 0x0000201001007387 */ /* 0x0003e80000100a00 */
[----:B------:R-:W-:Y:S01]  /*1cd0*/  STL [R1+0x608], R2 ;  /* 0x0006080201007387 */ /* 0x000fe20000100800 */
[----:B-1----:R-:W-:-:S04]  /*1ce0*/  IADD3 R16, P1, PT, R4, R12, RZ ;  /* 0x0000000c04107210 */ /* 0x002fc80007f3e0ff */
[----:B------:R-:W-:-:S05]  /*1cf0*/  LEA.HI.X.SX32 R17, R22, R0, 0x2, P1 ;  /* 0x0000000016117211 */ /* 0x000fca00008f16ff */
[----:B------:R-:W-:Y:S01]  /*1d00*/  STL.64 [R1+0x10], R16 ;  /* 0x0000101001007387 */ /* 0x000fe20000100a00 */
[----:B---3--:R-:W-:-:S04]  /*1d10*/  LEA R6, P2, R5, R12, 0x2 ;  /* 0x0000000c05067211 */ /* 0x008fc800078410ff */
[----:B------:R-:W-:-:S05]  /*1d20*/  LEA.HI.X.SX32 R7, R5, R0, 0x2, P2 ;  /* 0x0000000005077211 */ /* 0x000fca00010f16ff */
[----:B------:R-:W-:Y:S04]  /*1d30*/  STL.64 [R1+0x18], R6 ;  /* 0x0000180601007387 */ /* 0x000fe80000100a00 */
[----:B------:R1:W-:Y:S04]  /*1d40*/  STL.64 [R1+0x5f0], R6 ;  /* 0x0005f00601007387 */ /* 0x0003e80000100a00 */
[----:B-1----:R-:W2:Y:S01]  /*1d50*/  LDL R6, [R1+0xc0] ;  /* 0x0000c00001067983 */ /* 0x002ea20000100800 */
[----:B------:R-:W-:Y:S02]  /*1d60*/  IMAD R9, R2, 0x2, R9 ;  /* 0x0000000202097824 */ /* 0x000fe400078e0209 */
[----:B------:R-:W-:-:S03]  /*1d70*/  IMAD.SHL.U32 R29, R21, 0x4, RZ ;  /* 0x00000004151d7824 */ /* 0x000fc600078e00ff */
[-C--:B------:R-:W-:Y:S01]  /*1d80*/  LEA R16, P1, R9, R12.reuse, 0x2 ;  /* 0x0000000c09107211 */ /* 0x080fe200078210ff */
[----:B------:R-:W-:Y:S01]  /*1d90*/  IMAD.SHL.U32 R2, R19, 0x4, RZ ;  /* 0x0000000413027824 */ /* 0x000fe200078e00ff */
[----:B------:R-:W-:Y:S02]  /*1da0*/  IADD3 R4, P2, PT, R3, R12, RZ ;  /* 0x0000000c03047210 */ /* 0x000fe40007f5e0ff */
[-C--:B------:R-:W-:Y:S01]  /*1db0*/  LEA.HI.X.SX32 R17, R9, R0.reuse, 0x2, P1 ;  /* 0x0000000009117211 */ /* 0x080fe200008f16ff */
[----:B------:R-:W-:Y:S01]  /*1dc0*/  STL.64 [R1+0x5f8], R28 ;  /* 0x0005f81c01007387 */ /* 0x000fe20000100a00 */
[----:B------:R-:W-:-:S03]  /*1dd0*/  LEA.HI.X.SX32 R5, R8, R0, 0x2, P2 ;  /* 0x0000000008057211 */ /* 0x000fc600010f16ff */
[----:B------:R-:W-:Y:S04]  /*1de0*/  STL [R1+0x4cc], R2 ;  /* 0x0004cc0201007387 */ /* 0x000fe80000100800 */
[----:B------:R1:W-:Y:S04]  /*1df0*/  STL.64 [R1+0x58], R16 ;  /* 0x0000581001007387 */ /* 0x0003e80000100a00 */
[----:B------:R-:W-:Y:S01]  /*1e00*/  STL.64 [R1+0x8], R4 ;  /* 0x0000080401007387 */ /* 0x000fe20000100a00 */
[----:B-1----:R-:W-:Y:S01]  /*1e10*/  IADD3 R16, P1, PT, R2, R12, RZ ;  /* 0x0000000c02107210 */ /* 0x002fe20007f3e0ff */
[----:B------:R-:W-:-:S02]  /*1e20*/  IMAD.SHL.U32 R2, R18, 0x4, RZ ;  /* 0x0000000412027824 */ /* 0x000fc400078e00ff */
[----:B------:R1:W-:Y:S01]  /*1e30*/  STL.64 [R1+0x600], R4 ;  /* 0x0006000401007387 */ /* 0x0003e20000100a00 */
[----:B------:R-:W-:-:S03]  /*1e40*/  LEA.HI.X.SX32 R17, R19, R0, 0x2, P1 ;  /* 0x0000000013117211 */ /* 0x000fc600008f16ff */
[----:B------:R-:W-:Y:S01]  /*1e50*/  STL [R1+0x4c8], R2 ;  /* 0x0004c80201007387 */ /* 0x000fe20000100800 */
[----:B------:R-:W-:Y:S02]  /*1e60*/  IADD3 R22, P1, PT, R2, R12, RZ ;  /* 0x0000000c02167210 */ /* 0x000fe40007f3e0ff */
[----:B------:R-:W-:Y:S01]  /*1e70*/  LOP3.LUT R3, R23, 0xc, RZ, 0xfc, !PT ;  /* 0x0000000c17037812 */ /* 0x000fe200078efcff */
[----:B------:R-:W-:Y:S01]  /*1e80*/  STL.64 [R1], R16 ;  /* 0x0000001001007387 */ /* 0x000fe20000100a00 */
[----:B------:R-:W-:Y:S02]  /*1e90*/  IMAD R3, R15, UR6, RZ ;  /* 0x000000060f037c24 */ /* 0x000fe4000f8e02ff */
[----:B-1----:R-:W-:Y:S01]  /*1ea0*/  IMAD.SHL.U32 R4, R20, 0x4, RZ ;  /* 0x0000000414047824 */ /* 0x002fe200078e00ff */
[----:B------:R1:W-:Y:S04]  /*1eb0*/  STL [R1+0x610], R16 ;  /* 0x0006101001007387 */ /* 0x0003e80000100800 */
[----:B------:R-:W-:Y:S04]  /*1ec0*/  STL [R1+0x4c4], R4 ;  /* 0x0004c40401007387 */ /* 0x000fe80000100800 */
[----:B------:R3:W-:Y:S01]  /*1ed0*/  STL [R1+0x60c], R17 ;  /* 0x00060c1101007387 */ /* 0x0007e20000100800 */
[----:B-1----:R-:W-:Y:S01]  /*1ee0*/  IMAD R16, R13, UR6, RZ ;  /* 0x000000060d107c24 */ /* 0x002fe2000f8e02ff */
[----:B------:R-:W-:-:S02]  /*1ef0*/  LEA.HI.X.SX32 R23, R18, R0, 0x2, P1 ;  /* 0x0000000012177211 */ /* 0x000fc400008f16ff */
[----:B------:R-:W-:Y:S01]  /*1f00*/  IADD3 R18, P1, PT, R4, R12, RZ ;  /* 0x0000000c04127210 */ /* 0x000fe20007f3e0ff */
[----:B----4-:R-:W-:Y:S02]  /*1f10*/  IMAD R28, R24, UR6, RZ ;  /* 0x00000006181c7c24 */ /* 0x010fe4000f8e02ff */
[----:B------:R-:W-:Y:S02]  /*1f20*/  IMAD R7, R11, UR6, RZ ;  /* 0x000000060b077c24 */ /* 0x000fe4000f8e02ff */
[----:B---3--:R-:W-:Y:S01]  /*1f30*/  IMAD R17, R10, UR6, RZ ;  /* 0x000000060a117c24 */ /* 0x008fe2000f8e02ff */
[----:B------:R-:W-:Y:S02]  /*1f40*/  LEA.HI.X.SX32 R19, R20, R0, 0x2, P1 ;  /* 0x0000000014137211 */ /* 0x000fe400008f16ff */
[----:B------:R-:W-:-:S04]  /*1f50*/  IADD3 R8, P2, PT, R29, UR14, RZ ;  /* 0x0000000e1d087c10 */ /* 0x000fc8000ff5e0ff */
[----:B------:R-:W-:Y:S01]  /*1f60*/  LEA.HI.X.SX32 R9, R21, UR15, 0x2, P2 ;  /* 0x0000000f15097c11 */ /* 0x000fe200090f16ff */
[----:B--2---:R-:W-:-:S05]  /*1f70*/  IMAD.SHL.U32 R2, R6, 0x4, RZ ;  /* 0x0000000406027824 */ /* 0x004fca00078e00ff */
[----:B------:R1:W-:Y:S04]  /*1f80*/  STL [R1+0x4c0], R2 ;  /* 0x0004c00201007387 */ /* 0x0003e80000100800 */
[----:B------:R2:W-:Y:S04]  /*1f90*/  STL [R1+0x108], R3 ;  /* 0x0001080301007387 */ /* 0x0005e80000100800 */
[----:B------:R-:W3:Y:S04]  /*1fa0*/  LDL.LU R10, [R1+0x44] ;  /* 0x00004400010a7983 */ /* 0x000ee80000300800 */
[----:B------:R4:W-:Y:S04]  /*1fb0*/  STL [R1+0x100], R16 ;  /* 0x0001001001007387 */ /* 0x0009e80000100800 */
[----:B------:R-:W-:Y:S04]  /*1fc0*/  STL [R1+0xf8], R7 ;  /* 0x0000f80701007387 */ /* 0x000fe80000100800 */
[----:B------:R-:W3:Y:S04]  /*1fd0*/  LDL.LU R13, [R1+0x48] ;  /* 0x00004800010d7983 */ /* 0x000ee80000300800 */
[----:B------:R-:W-:Y:S04]  /*1fe0*/  STL [R1+0xf4], R17 ;  /* 0x0000f41101007387 */ /* 0x000fe80000100800 */
[----:B------:R-:W3:Y:S01]  /*1ff0*/  LDL.LU R24, [R1+0x40] ;  /* 0x0000400001187983 */ /* 0x000ee20000300800 */
[----:B------:R-:W-:Y:S01]  /*2000*/  IADD3 R20, P1, PT, R2, R12, RZ ;  /* 0x0000000c02147210 */ /* 0x000fe20007f3e0ff */
[----:B-1----:R-:W-:-:S05]  /*2010*/  IMAD R2, R25, UR6, RZ ;  /* 0x0000000619027c24 */ /* 0x002fca000f8e02ff */
[----:B------:R-:W-:Y:S04]  /*2020*/  STL [R1+0xf0], R2 ;  /* 0x0000f00201007387 */ /* 0x000fe80000100800 */
[----:B------:R-:W3:Y:S01]  /*2030*/  LDL.LU R29, [R1+0x4c] ;  /* 0x00004c00011d7983 */ /* 0x000ee20000300800 */
[----:B------:R-:W-:-:S03]  /*2040*/  LEA.HI.X.SX32 R21, R6, R0, 0x2, P1 ;  /* 0x0000000006157211 */ /* 0x000fc600008f16ff */
[----:B------:R-:W-:Y:S04]  /*2050*/  STL [R1+0xec], R28 ;  /* 0x0000ec1c01007387 */ /* 0x000fe80000100800 */
[----:B------:R-:W3:Y:S01]  /*2060*/  LDL.LU R6, [R1+0xa4] ;  /* 0x0000a40001067983 */ /* 0x000ee20000300800 */
[----:B------:R-:W-:Y:S01]  /*2070*/  IMAD R11, R14, UR6, RZ ;  /* 0x000000060e0b7c24 */ /* 0x000fe2000f8e02ff */
[----:B------:R-:W-:Y:S01]  /*2080*/  LEA R14, P1, R3, R8, 0x2 ;  /* 0x00000008030e7211 */ /* 0x000fe200078210ff */
[----:B------:R-:W-:Y:S02]  /*2090*/  IMAD.MOV.U32 R15, RZ, RZ, R3 ;  /* 0x000000ffff0f7224 */ /* 0x000fe400078e0003 */
[----:B--2---:R-:W-:Y:S01]  /*20a0*/  IMAD R3, R27, UR6, RZ ;  /* 0x000000061b037c24 */ /* 0x004fe2000f8e02ff */
[----:B------:R-:W-:Y:S02]  /*20b0*/  STL [R1+0xe8], R11 ;  /* 0x0000e80b01007387 */ /* 0x000fe40000100800 */
[----:B------:R-:W-:-:S02]  /*20c0*/  LEA.HI.X.SX32 R15, R15, R9, 0x2, P1 ;  /* 0x000000090f0f7211 */ /* 0x000fc400008f16ff */
[----:B------:R-:W2:Y:S01]  /*20d0*/  LDL R25, [R1+0xbc] ;  /* 0x0000bc0001197983 */ /* 0x000ea20000100800 */
[----:B------:R-:W-:Y:S01]  /*20e0*/  LEA R4, P2, R16, R8, 0x2 ;  /* 0x0000000810047211 */ /* 0x000fe200078410ff */
[----:B------:R-:W-:Y:S02]  /*20f0*/  IMAD R26, R26, UR6, RZ ;  /* 0x000000061a1a7c24 */ /* 0x000fe4000f8e02ff */
[----:B------:R-:W-:Y:S01]  /*2100*/  STL [R1+0xe4], R3 ;  /* 0x0000e40301007387 */ /* 0x000fe20000100800 */
[----:B------:R-:W-:-:S03]  /*2110*/  LEA.HI.X.SX32 R5, R16, R9, 0x2, P2 ;  /* 0x0000000910057211 */ /* 0x000fc600010f16ff */
[----:B------:R1:W-:Y:S04]  /*2120*/  STL.64 [R1+0x50], R14 ;  /* 0x0000500e01007387 */ /* 0x0003e80000100a00 */
[----:B------:R-:W-:Y:S04]  /*2130*/  STL [R1+0xe0], R26 ;  /* 0x0000e01a01007387 */ /* 0x000fe80000100800 */
[----:B----4-:R-:W4:Y:S01]  /*2140*/  LDL.LU R16, [R1+0x610] ;  /* 0x0006100001107983 */ /* 0x010f220000300800 */
[----:B-1----:R-:W-:-:S03]  /*2150*/  LEA R14, P1, R7, R8, 0x2 ;  /* 0x00000008070e7211 */ /* 0x002fc600078210ff */
[----:B------:R1:W-:Y:S01]  /*2160*/  STL.64 [R1+0x68], R4 ;  /* 0x0000680401007387 */ /* 0x0003e20000100a00 */
[----:B------:R-:W-:Y:S02]  /*2170*/  LEA.HI.X.SX32 R15, R7, R9, 0x2, P1 ;  /* 0x00000009070f7211 */ /* 0x000fe400008f16ff */
[----:B-1----:R-:W-:-:S04]  /*2180*/  LEA R4, P2, R17, R8, 0x2 ;  /* 0x0000000811047211 */ /* 0x002fc800078410ff */
[----:B------:R-:W-:Y:S01]  /*2190*/  LEA.HI.X.SX32 R5, R17, R9, 0x2, P2 ;  /* 0x0000000911057211 */ /* 0x000fe200010f16ff */
[----:B---3--:R-:W-:Y:S02]  /*21a0*/  IMAD R10, R10, UR6, RZ ;  /* 0x000000060a0a7c24 */ /* 0x008fe4000f8e02ff */
[----:B------:R-:W-:-:S05]  /*21b0*/  IMAD R24, R24, UR6, RZ ;  /* 0x0000000618187c24 */ /* 0x000fca000f8e02ff */
[----:B------:R-:W-:Y:S04]  /*21c0*/  STL [R1+0xdc], R24 ;  /* 0x0000dc1801007387 */ /* 0x000fe80000100800 */
[----:B------:R-:W3:Y:S04]  /*21d0*/  LDL.LU R7, [R1+0xb0] ;  /* 0x0000b00001077983 */ /* 0x000ee80000300800 */
[----:B------:R1:W-:Y:S04]  /*21e0*/  STL.64 [R1+0x60], R14 ;  /* 0x0000600e01007387 */ /* 0x0003e80000100a00 */
[----:B------:R-:W4:Y:S01]  /*21f0*/  LDL.LU R17, [R1+0x60c] ;  /* 0x00060c0001117983 */ /* 0x000f220000300800 */
[----:B-1----:R-:W-:-:S03]  /*2200*/  LEA R14, P1, R2, R8, 0x2 ;  /* 0x00000008020e7211 */ /* 0x002fc600078210ff */
[----:B------:R1:W-:Y:S01]  /*2210*/  STL.64 [R1+0x70], R4 ;  /* 0x0000700401007387 */ /* 0x0003e20000100a00 */
[----:B------:R-:W-:-:S03]  /*2220*/  LEA.HI.X.SX32 R15, R2, R9, 0x2, P1 ;  /* 0x00000009020f7211 */ /* 0x000fc600008f16ff */
[----:B------:R-:W4:Y:S04]  /*2230*/  LDL.LU R2, [R1+0x608] ;  /* 0x0006080001027983 */ /* 0x000f280000300800 */
[----:B------:R-:W-:Y:S04]  /*2240*/  STL [R1+0xd8], R10 ;  /* 0x0000d80a01007387 */ /* 0x000fe80000100800 */
[----:B------:R2:W-:Y:S01]  /*2250*/  STL.64 [R1+0x78], R14 ;  /* 0x0000780e01007387 */ /* 0x0005e20000100a00 */
[----:B-1----:R-:W-:Y:S01]  /*2260*/  LEA R4, P2, R28, R8, 0x2 ;  /* 0x000000081c047211 */ /* 0x002fe200078410ff */
[----:B------:R-:W-:-:S02]  /*2270*/  IMAD R13, R13, UR6, RZ ;  /* 0x000000060d0d7c24 */ /* 0x000fc4000f8e02ff */
[----:B------:R-:W4:Y:S01]  /*2280*/  LDL.LU R27, [R1+0x10c] ;  /* 0x00010c00011b7983 */ /* 0x000f220000300800 */
[----:B------:R-:W-:Y:S02]  /*2290*/  LEA.HI.X.SX32 R5, R28, R9, 0x2, P2 ;  /* 0x000000091c057211 */ /* 0x000fe400010f16ff */
[----:B--2---:R-:W-:-:S04]  /*22a0*/  LEA R14, P1, R11, R8, 0x2 ;  /* 0x000000080b0e7211 */ /* 0x004fc800078210ff */
[----:B------:R-:W-:Y:S01]  /*22b0*/  LEA.HI.X.SX32 R15, R11, R9, 0x2, P1 ;  /* 0x000000090b0f7211 */ /* 0x000fe200008f16ff */
[----:B------:R-:W-:Y:S02]  /*22c0*/  IMAD R11, R29, UR6, RZ ;  /* 0x000000061d0b7c24 */ /* 0x000fe4000f8e02ff */
[----:B------:R-:W1:Y:S01]  /*22d0*/  S2R R29, SR_TID.X ;  /* 0x00000000001d7919 */ /* 0x000e620000002100 */
[----:B------:R2:W-:Y:S04]  /*22e0*/  STL.64 [R1+0x80], R4 ;  /* 0x0000800401007387 */ /* 0x0005e80000100a00 */
[----:B------:R-:W-:Y:S04]  /*22f0*/  STL [R1+0xd4], R13 ;  /* 0x0000d40d01007387 */ /* 0x000fe80000100800 */
[----:B------:R2:W-:Y:S02]  /*2300*/  STL.64 [R1+0x88], R14 ;  /* 0x0000880e01007387 */ /* 0x0005e40000100a00 */
[----:B--2---:R-:W-:-:S04]  /*2310*/  LEA R4, P2, R3, R8, 0x2 ;  /* 0x0000000803047211 */ /* 0x004fc800078410ff */
[----:B------:R-:W-:Y:S02]  /*2320*/  LEA.HI.X.SX32 R5, R3, R9, 0x2, P2 ;  /* 0x0000000903057211 */ /* 0x000fe400010f16ff */
[----:B------:R-:W2:Y:S01]  /*2330*/  LDL R3, [R1+0x45c] ;  /* 0x00045c0001037983 */ /* 0x000ea20000100800 */
[----:B------:R-:W-:-:S03]  /*2340*/  LEA R14, P1, R26, R8, 0x2 ;  /* 0x000000081a0e7211 */ /* 0x000fc600078210ff */
[----:B------:R1:W-:Y:S01]  /*2350*/  STL.64 [R1+0x90], R4 ;  /* 0x0000900401007387 */ /* 0x0003e20000100a00 */
[----:B------:R-:W-:-:S03]  /*2360*/  LEA.HI.X.SX32 R15, R26, R9, 0x2, P1 ;  /* 0x000000091a0f7211 */ /* 0x000fc600008f16ff */
[----:B------:R-:W-:Y:S04]  /*2370*/  STL [R1+0xb8], R11 ;  /* 0x0000b80b01007387 */ /* 0x000fe80000100800 */
[----:B------:R1:W-:Y:S02]  /*2380*/  STL.64 [R1+0x98], R14 ;  /* 0x0000980e01007387 */ /* 0x0003e40000100a00 */
[----:B-1----:R-:W-:-:S04]  /*2390*/  LEA R4, P2, R24, R8, 0x2 ;  /* 0x0000000818047211 */ /* 0x002fc800078410ff */
[----:B------:R-:W-:Y:S01]  /*23a0*/  LEA.HI.X.SX32 R5, R24, R9, 0x2, P2 ;  /* 0x0000000918057211 */ /* 0x000fe200010f16ff */
[----:B------:R-:W-:Y:S01]  /*23b0*/  IMAD R6, R6, UR6, RZ ;  /* 0x0000000606067c24 */ /* 0x000fe2000f8e02ff */
[----:B------:R-:W-:-:S03]  /*23c0*/  LEA R14, P1, R10, R8, 0x2 ;  /* 0x000000080a0e7211 */ /* 0x000fc600078210ff */
[----:B------:R1:W-:Y:S01]  /*23d0*/  STL.64 [R1+0xa0], R4 ;  /* 0x0000a00401007387 */ /* 0x0003e20000100a00 */
[----:B------:R-:W-:-:S03]  /*23e0*/  LEA.HI.X.SX32 R15, R10, R9, 0x2, P1 ;  /* 0x000000090a0f7211 */ /* 0x000fc600008f16ff */
[----:B------:R-:W-:Y:S01]  /*23f0*/  STL [R1+0xb4], R6 ;  /* 0x0000b40601007387 */ /* 0x000fe20000100800 */
[----:B------:R-:W-:-:S03]  /*2400*/  LEA R28, P1, R11, R8, 0x2 ;  /* 0x000000080b1c7211 */ /* 0x000fc600078210ff */
[----:B------:R1:W-:Y:S02]  /*2410*/  STL.64 [R1+0xa8], R14 ;  /* 0x0000a80e01007387 */ /* 0x0003e40000100a00 */
[----:B-1----:R-:W-:-:S04]  /*2420*/  LEA R4, P2, R13, R8, 0x2 ;  /* 0x000000080d047211 */ /* 0x002fc800078410ff */
[-C--:B------:R-:W-:Y:S02]  /*2430*/  LEA.HI.X.SX32 R5, R13, R9.reuse, 0x2, P2 ;  /* 0x000000090d057211 */ /* 0x080fe400010f16ff */
[----:B------:R-:W-:Y:S02]  /*2440*/  SHF.R.U32.HI R15, RZ, 0x8, R29 ;  /* 0x00000008ff0f7819 */ /* 0x000fe4000001161d */
[----:B------:R-:W-:Y:S01]  /*2450*/  LEA.HI.X.SX32 R29, R11, R9, 0x2, P1 ;  /* 0x000000090b1d7211 */ /* 0x000fe200008f16ff */
[----:B------:R1:W-:Y:S04]  /*2460*/  STL.64 [R1+0x48], R4 ;  /* 0x0000480401007387 */ /* 0x0003e80000100a00 */
[----:B-1----:R-:W2:Y:S04]  /*2470*/  LDL.LU.64 R4, [R1+0x600] ;  /* 0x0006000001047983 */ /* 0x002ea80000300a00 */
[----:B------:R1:W-:Y:S04]  /*2480*/  STL.64 [R1+0x40], R28 ;  /* 0x0000401c01007387 */ /* 0x0003e80000100a00 */
[----:B-1----:R-:W2:Y:S01]  /*2490*/  LDL.LU.64 R28, [R1+0x5f8] ;  /* 0x0005f800011c7983 */ /* 0x002ea20000300a00 */
[----:B------:R-:W-:Y:S01]  /*24a0*/  SGXT.U32 R15, R15, 0x1 ;  /* 0x000000010f0f781a */ /* 0x000fe20000000000 */
[----:B------:R-:W-:Y:S01]  /*24b0*/  IMAD.SHL.U32 R10, R25, 0x4, RZ ;  /* 0x00000004190a7824 */ /* 0x000fe200078e00ff */
[----:B------:R-:W-:-:S02]  /*24c0*/  LEA R14, P2, R6, R8, 0x2 ;  /* 0x00000008060e7211 */ /* 0x000fc400078410ff */
[----:B------:R-:W-:Y:S02]  /*24d0*/  LOP3.LUT R13, R15, 0xc, RZ, 0xfc, !PT ;  /* 0x0000000c0f0d7812 */ /* 0x000fe400078efcff */
[----:B------:R-:W-:Y:S01]  /*24e0*/  LEA.HI.X.SX32 R15, R6, R9, 0x2, P2 ;  /* 0x00000009060f7211 */ /* 0x000fe200010f16ff */
[----:B------:R1:W-:Y:S01]  /*24f0*/  STL [R1+0x4b8], R10 ;  /* 0x0004b80a01007387 */ /* 0x0003e20000100800 */
[----:B------:R-:W-:Y:S02]  /*2500*/  IADD3 R12, P2, PT, R10, R12, RZ ;  /* 0x0000000c0a0c7210 */ /* 0x000fe40007f5e0ff */
[----:B-1----:R-:W1:Y:S01]  /*2510*/  S2R R10, SR_TID.X ;  /* 0x00000000000a7919 */ /* 0x002e620000002100 */
[----:B---3--:R-:W-:Y:S02]  /*2520*/  IMAD R24, R7, UR6, RZ ;  /* 0x0000000607187c24 */ /* 0x008fe4000f8e02ff */
[----:B------:R-:W3:Y:S04]  /*2530*/  LDL.64 R6, [R1+0x28] ;  /* 0x0000280001067983 */ /* 0x000ee80000100a00 */
[----:B------:R1:W-:Y:S02]  /*2540*/  STL.64 [R1+0x590], R14 ;  /* 0x0005900e01007387 */ /* 0x0003e40000100a00 */
[----:B-1----:R-:W-:-:S02]  /*2550*/  SEL R15, RZ, 0x4, !P0 ;  /* 0x00000004ff0f7807 */ /* 0x002fc40004000000 */
[----:B------:R-:W-:Y:S01]  /*2560*/  STL [R1+0xb0], R24 ;  /* 0x0000b01801007387 */ /* 0x000fe20000100800 */
[----:B----4-:R-:W-:Y:S01]  /*2570*/  IMAD R27, R27, UR6, RZ ;  /* 0x000000061b1b7c24 */ /* 0x010fe2000f8e02ff */
[----:B--2---:R-:W-:Y:S02]  /*2580*/  ISETP.GE.AND P1, PT, R13, R28, PT ;  /* 0x0000001c0d00720c */ /* 0x004fe40003f26270 */
[----:B------:R-:W-:Y:S02]  /*2590*/  LEA.HI.X.SX32 R13, R25, R0, 0x2, P2 ;  /* 0x00000000190d7211 */ /* 0x000fe400010f16ff */
[----:B------:R-:W-:Y:S02]  /*25a0*/  SEL R11, R15, RZ, !P1 ;  /* 0x000000ff0f0b7207 */ /* 0x000fe40004800000 */
[----:B------:R-:W-:Y:S02]  /*25b0*/  SHF.R.U32.HI R25, RZ, 0x8, R10 ;  /* 0x00000008ff197819 */ /* 0x000fe4000001160a */
[----:B------:R-:W-:-:S02]  /*25c0*/  LEA R10, P1, R24, R8, 0x2 ;  /* 0x00000008180a7211 */ /* 0x000fc400078210ff */
[----:B------:R-:W-:Y:S02]  /*25d0*/  ISETP.NE.U32.AND P2, PT, R11, RZ, PT ;  /* 0x000000ff0b00720c */ /* 0x000fe40003f45070 */
[----:B------:R-:W-:Y:S02]  /*25e0*/  LEA.HI.X.SX32 R11, R24, R9, 0x2, P1 ;  /* 0x00000009180b7211 */ /* 0x000fe400008f16ff */
[----:B------:R-:W-:-:S04]  /*25f0*/  LEA R8, P1, R27, R8, 0x2 ;  /* 0x000000081b087211 */ /* 0x000fc800078210ff */
[----:B------:R-:W-:Y:S01]  /*2600*/  LEA.HI.X.SX32 R9, R27, R9, 0x2, P1 ;  /* 0x000000091b097211 */ /* 0x000fe200008f16ff */
[----:B------:R-:W-:Y:S04]  /*2610*/  STL.64 [R1+0x598], R10 ;  /* 0x0005980a01007387 */ /* 0x000fe80000100a00 */
[----:B------:R-:W-:Y:S04]  /*2620*/  STL.64 [R1+0x5a0], R8 ;  /* 0x0005a00801007387 */ /* 0x000fe80000100a00 */
[----:B------:R1:W-:Y:S04]  /*2630*/  STL [R1+0x544], R27 ;  /* 0x0005441b01007387 */ /* 0x0003e80000100800 */
[----:B-1----:R-:W2:Y:S01]  /*2640*/  LDL.64 R26, [R1+0x38] ;  /* 0x00003800011a7983 */ /* 0x002ea20000100a00 */
[----:B------:R-:W1:Y:S01]  /*2650*/  S2UR UR5, SR_CgaCtaId ;  /* 0x00000000000579c3 */ /* 0x000e620000008800 */
[----:B------:R-:W2:Y:S01]  /*2660*/  LDCU.64 UR8, c[0x0][0x358] ;  /* 0x00006b00ff0877ac */ /* 0x000ea20008000a00 */
[----:B------:R-:W-:-:S02]  /*2670*/  UMOV UR4, 0x400 ;  /* 0x0000040000047882 */ /* 0x000fc40000000000 */
[----:B-1----:R-:W-:-:S06]  /*2680*/  ULEA UR5, UR5, UR4, 0x18 ;  /* 0x0000000405057291 */ /* 0x002fcc000f8ec0ff */
[----:B------:R-:W-:-:S05]  /*2690*/  VIADD R0, R3, UR5 ;  /* 0x0000000503007c36 */ /* 0x000fca0008000000 */
[----:B------:R-:W-:Y:S01]  /*26a0*/  @!PT LDS RZ, [RZ] ;  /* 0x00000000fffff984 */ /* 0x000fe20000000800 */
[----:B------:R-:W-:Y:S01]  /*26b0*/  @!PT LDS RZ, [RZ] ;  /* 0x00000000fffff984 */ /* 0x000fe20000000800 */
[----:B------:R-:W-:Y:S01]  /*26c0*/  @!PT LDS RZ, [RZ] ;  /* 0x00000000fffff984 */ /* 0x000fe20000000800 */
[----:B--2---:R1:W-:Y:S04]  /*26d0*/  LDGSTS.E [R0], desc[UR8][R26.64], P6 ;  /* 0x000000001a007fae */ /* 0x0043e8000b1a1008 */
[----:B---3--:R-:W-:Y:S04]  /*26e0*/  LDGSTS.E [R0+0x1000], desc[UR8][R6.64], P4 ;  /* 0x0100000006007fae */ /* 0x008fe8000a1a1008 */
[----:B------:R-:W2:Y:S01]  /*26f0*/  LDL.LU.64 R6, [R1+0x5f0] ;  /* 0x0005f00001067983 */ /* 0x000ea20000300a00 */
[----:B------:R-:W3:Y:S01]  /*2700*/  S2R R8, SR_TID.X ;  /* 0x0000000000087919 */ /* 0x000ee20000002100 */
[----:B------:R-:W-:-:S04]  /*2710*/  SGXT.U32 R25, R25, 0x1 ;  /* 0x000000011919781a */ /* 0x000fc80000000000 */
[C---:B------:R-:W-:Y:S02]  /*2720*/  LOP3.LUT R14, R25.reuse, 0x10, RZ, 0xfc, !PT ;  /* 0x00000010190e7812 */ /* 0x040fe400078efcff */
[C---:B------:R-:W-:Y:S02]  /*2730*/  LOP3.LUT R24, R25.reuse, 0x14, RZ, 0xfc, !PT ;  /* 0x0000001419187812 */ /* 0x040fe400078efcff */
[-C--:B------:R-:W-:Y:S02]  /*2740*/  ISETP.GE.AND P1, PT, R14, R28.reuse, PT ;  /* 0x0000001c0e00720c */ /* 0x080fe40003f26270 */
[----:B------:R-:W-:Y:S02]  /*2750*/  LOP3.LUT R11, R25, 0x18, RZ, 0xfc, !PT ;  /* 0x00000018190b7812 */ /* 0x000fe400078efcff */
[----:B------:R-:W-:Y:S02]  /*2760*/  ISETP.GE.AND P6, PT, R24, R28, PT ;  /* 0x0000001c1800720c */ /* 0x000fe40003fc6270 */
[----:B------:R-:W-:-:S02]  /*2770*/  SEL R24, R15, RZ, !P1 ;  /* 0x000000ff0f187207 */ /* 0x000fc40004800000 */
[----:B------:R-:W-:Y:S02]  /*2780*/  ISETP.GE.AND P1, PT, R11, R28, PT ;  /* 0x0000001c0b00720c */ /* 0x000fe40003f26270 */
[----:B---3--:R-:W-:-:S04]  /*2790*/  SHF.R.U32.HI R9, RZ, 0x8, R8 ;  /* 0x00000008ff097819 */ /* 0x008fc80000011608 */
[----:B------:R-:W-:-:S04]  /*27a0*/  SGXT.U32 R9, R9, 0x1 ;  /* 0x000000010909781a */ /* 0x000fc80000000000 */
[----:B------:R-:W-:Y:S01]  /*27b0*/  LOP3.LUT R10, R9, 0x1c, RZ, 0xfc, !PT ;  /* 0x0000001c090a7812 */ /* 0x000fe200078efcff */
[----:B--2---:R-:W-:Y:S04]  /*27c0*/  LDGSTS.E [R0+0x2000], desc[UR8][R6.64], P3 ;  /* 0x0200000006007fae */ /* 0x004fe800099a1008 */
[----:B------:R-:W-:Y:S04]  /*27d0*/  LDGSTS.E [R0+0x3000], desc[UR8][R4.64], P2 ;  /* 0x0300000004007fae */ /* 0x000fe800091a1008 */
[----:B------:R-:W2:Y:S04]  /*27e0*/  LDL.LU.64 R6, [R1+0x5e8] ;  /* 0x0005e80001067983 */ /* 0x000ea80000300a00 */
[----:B------:R-:W3:Y:S01]  /*27f0*/  LDL.LU.64 R4, [R1+0x5e0] ;  /* 0x0005e00001047983 */ /* 0x000ee20000300a00 */
[----:B------:R-:W-:-:S02]  /*2800*/  ISETP.GE.AND P4, PT, R10, R28, PT ;  /* 0x0000001c0a00720c */ /* 0x000fc40003f86270 */
[C---:B-1----:R-:W-:Y:S02]  /*2810*/  SEL R26, R15.reuse, RZ, !P6 ;  /* 0x000000ff0f1a7207 */ /* 0x042fe40007000000 */
[----:B------:R-:W-:Y:S02]  /*2820*/  ISETP.NE.U32.AND P6, PT, R24, RZ, PT ;  /* 0x000000ff1800720c */ /* 0x000fe40003fc5070 */
[C---:B------:R-:W-:Y:S02]  /*2830*/  SEL R25, R15.reuse, RZ, !P1 ;  /* 0x000000ff0f197207 */ /* 0x040fe40004800000 */
[----:B------:R-:W-:Y:S02]  /*2840*/  SEL R24, R15, RZ, !P4 ;  /* 0x000000ff0f187207 */ /* 0x000fe40006000000 */
[----:B------:R-:W-:-:S04]  /*2850*/  LOP3.LUT R15, R9, 0x2, RZ, 0xfc, !PT ;  /* 0x00000002090f7812 */ /* 0x000fc800078efcff */
[----:B------:R-:W-:Y:S02]  /*2860*/  ISETP.GE.AND P2, PT, R15, R28, PT ;  /* 0x0000001c0f00720c */ /* 0x000fe40003f46270 */
[----:B------:R-:W1:Y:S01]  /*2870*/  S2R R15, SR_TID.X ;  /* 0x00000000000f7919 */ /* 0x000e620000002100 */
[----:B------:R-:W-:Y:S02]  /*2880*/  ISETP.NE.U32.AND P1, PT, R26, RZ, PT ;  /* 0x000000ff1a00720c */ /* 0x000fe40003f25070 */
[----:B------:R-:W-:Y:S01]  /*2890*/  ISETP.NE.U32.AND P3, PT, R25, RZ, PT ;  /* 0x000000ff1900720c */ /* 0x000fe20003f65070 */
[----:B------:R-:W-:Y:S01]  /*28a0*/  STL [R1+0x554], R22 ;  /* 0x0005541601007387 */ /* 0x000fe20000100800 */
[C---:B------:R-:W-:Y:S02]  /*28b0*/  LOP3.LUT R11, R9.reuse, 0x6, RZ, 0xfc, !PT ;  /* 0x00000006090b7812 */ /* 0x040fe400078efcff */
[----:B------:R-:W-:Y:S01]  /*28c0*/  LOP3.LUT R10, R9, 0xa, RZ, 0xfc, !PT ;  /* 0x0000000a090a7812 */ /* 0x000fe200078efcff */
[----:B------:R4:W-:Y:S04]  /*28d0*/  LDGSTS.E [R0+0x4000], desc[UR8][R22.64], P6 ;  /* 0x0400000016007fae */ /* 0x0009e8000b1a1008 */
[----:B------:R4:W-:Y:S01]  /*28e0*/  STL [R1+0x550], R23 ;  /* 0x0005501701007387 */ /* 0x0009e20000100800 */
[----:B------:R-:W-:-:S02]  /*28f0*/  ISETP.NE.U32.AND P4, PT, R24, RZ, PT ;  /* 0x000000ff1800720c */ /* 0x000fc40003f85070 */
[----:B------:R-:W-:Y:S01]  /*2900*/  ISETP.GE.AND P6, PT, R11, R28, PT ;  /* 0x0000001c0b00720c */ /* 0x000fe20003fc6270 */
[----:B------:R-:W-:Y:S01]  /*2910*/  LDGSTS.E [R0+0x5000], desc[UR8][R20.64], P1 ;  /* 0x0500000014007fae */ /* 0x000fe200089a1008 */
[----:B----4-:R-:W-:-:S04]  /*2920*/  SEL R23, RZ, 0x4, !P0 ;  /* 0x00000004ff177807 */ /* 0x010fc80004000000 */
[----:B------:R-:W-:Y:S02]  /*2930*/  SEL R24, R23, RZ, !P2 ;  /* 0x000000ff17187207 */ /* 0x000fe40005000000 */
[----:B------:R-:W-:Y:S02]  /*2940*/  ISETP.GE.AND P2, PT, R10, R28, PT ;  /* 0x0000001c0a00720c */ /* 0x000fe40003f46270 */
[----:B------:R-:W4:Y:S04]  /*2950*/  LDL.64 R10, [R1+0x20] ;  /* 0x00002000010a7983 */ /* 0x000f280000100a00 */
[----:B------:R1:W-:Y:S04]  /*2960*/  STL.64 [R1+0x558], R20 ;  /* 0x0005581401007387 */ /* 0x0003e80000100a00 */
[----:B------:R-:W4:Y:S04]  /*2970*/  LDL R26, [R1+0x11c] ;  /* 0x00011c00011a7983 */ /* 0x000f280000100800 */
[----:B-1----:R-:W4:Y:S04]  /*2980*/  LDL.64 R20, [R1+0x10] ;  /* 0x0000100001147983 */ /* 0x002f280000100a00 */
[----:B---3--:R1:W-:Y:S04]  /*2990*/  LDGSTS.E [R0+0x6000], desc[UR8][R4.64], P3 ;  /* 0x0600000004007fae */ /* 0x0083e800099a1008 */
[----:B------:R1:W-:Y:S04]  /*29a0*/  STL [R1+0x564], R4 ;  /* 0x0005640401007387 */ /* 0x0003e80000100800 */
[----:B--2---:R-:W-:Y:S01]  /*29b0*/  LDGSTS.E [R0+0x7000], desc[UR8][R6.64], P4 ;  /* 0x0700000006007fae */ /* 0x004fe2000a1a1008 */
[----:B-1----:R-:W-:-:S03]  /*29c0*/  SHF.R.U32.HI R4, RZ, 0x8, R15 ;  /* 0x00000008ff047819 */ /* 0x002fc6000001160f */
[----:B------:R1:W-:Y:S01]  /*29d0*/  STL [R1+0x560], R5 ;  /* 0x0005600501007387 */ /* 0x0003e20000100800 */
[----:B------:R-:W-:-:S04]  /*29e0*/  SGXT.U32 R4, R4, 0x1 ;  /* 0x000000010404781a */ /* 0x000fc80000000000 */
[----:B-1----:R-:W-:-:S05]  /*29f0*/  LOP3.LUT R5, R4, 0xe, RZ, 0xfc, !PT ;  /* 0x0000000e04057812 */ /* 0x002fca00078efcff */
[----:B------:R-:W-:Y:S04]  /*2a00*/  STL [R1+0x568], R5 ;  /* 0x0005680501007387 */ /* 0x000fe80000100800 */
[----:B------:R-:W-:Y:S04]  /*2a10*/  STL [R1+0x578], R6 ;  /* 0x0005780601007387 */ /* 0x000fe80000100800 */
[----:B------:R1:W-:Y:S04]  /*2a20*/  STL [R1+0x54c], R7 ;  /* 0x00054c0701007387 */ /* 0x0003e80000100800 */
[----:B-1----:R-:W2:Y:S01]  /*2a30*/  LDL.64 R6, [R1+0x30] ;  /* 0x0000300001067983 */ /* 0x002ea20000100a00 */
[----:B------:R-:W-:-:S02]  /*2a40*/  SHF.R.U32.HI R22, RZ, 0x8, R15 ;  /* 0x00000008ff167819 */ /* 0x000fc4000001160f */
[C---:B------:R-:W-:Y:S02]  /*2a50*/  SEL R25, R23.reuse, RZ, !P6 ;  /* 0x000000ff17197207 */ /* 0x040fe40007000000 */
[----:B------:R-:W-:Y:S02]  /*2a60*/  ISETP.NE.U32.AND P6, PT, R24, RZ, PT ;  /* 0x000000ff1800720c */ /* 0x000fe40003fc5070 */
[----:B------:R-:W-:Y:S02]  /*2a70*/  SEL R24, R23, RZ, !P2 ;  /* 0x000000ff17187207 */ /* 0x000fe40005000000 */
[----:B------:R-:W-:Y:S02]  /*2a80*/  SGXT.U32 R22, R22, 0x1 ;  /* 0x000000011616781a */ /* 0x000fe40000000000 */
[----:B------:R-:W-:Y:S02]  /*2a90*/  ISETP.NE.U32.AND P2, PT, R24, RZ, PT ;  /* 0x000000ff1800720c */ /* 0x000fe40003f45070 */
[----:B------:R-:W-:-:S02]  /*2aa0*/  LOP3.LUT R24, R22, 0xe, RZ, 0xfc, !PT ;  /* 0x0000000e16187812 */ /* 0x000fc400078efcff */
[----:B------:R-:W-:Y:S02]  /*2ab0*/  LOP3.LUT R24, R4, 0x12, RZ, 0xfc, !PT ;  /* 0x0000001204187812 */ /* 0x000fe400078efcff */
[-C--:B------:R-:W-:Y:S02]  /*2ac0*/  ISETP.GE.AND P3, PT, R5, R28.reuse, PT ;  /* 0x0000001c0500720c */ /* 0x080fe40003f66270 */
[----:B------:R-:W-:Y:S02]  /*2ad0*/  ISETP.GE.AND P4, PT, R24, R28, PT ;  /* 0x0000001c1800720c */ /* 0x000fe40003f86270 */
[----:B------:R-:W-:Y:S02]  /*2ae0*/  SEL R24, R23, RZ, !P3 ;  /* 0x000000ff17187207 */ /* 0x000fe40005800000 */
[----:B------:R-:W-:Y:S02]  /*2af0*/  ISETP.NE.U32.AND P1, PT, R25, RZ, PT ;  /* 0x000000ff1900720c */ /* 0x000fe40003f25070 */
[----:B------:R-:W-:-:S02]  /*2b00*/  ISETP.NE.U32.AND P3, PT, R24, RZ, PT ;  /* 0x000000ff1800720c */ /* 0x000fc40003f65070 */
[----:B------:R-:W-:Y:S02]  /*2b10*/  SEL R24, R23, RZ, !P4 ;  /* 0x000000ff17187207 */ /* 0x000fe40006000000 */
[----:B------:R-:W-:Y:S02]  /*2b20*/  LOP3.LUT R3, R3, 0x40, RZ, 0x3c, !PT ;  /* 0x0000004003037812 */ /* 0x000fe400078e3cff */
[----:B------:R-:W-:-:S03]  /*2b30*/  ISETP.NE.U32.AND P4, PT, R24, RZ, PT ;  /* 0x000000ff1800720c */ /* 0x000fc60003f85070 */
[----:B------:R-:W-:Y:S01]  /*2b40*/  VIADD R24, R3, UR5 ;  /* 0x0000000503187c36 */ /* 0x000fe20008000000 */
[----:B------:R-:W-:-:S04]  /*2b50*/  LOP3.LUT R3, R4, 0x1a, RZ, 0xfc, !PT ;  /* 0x0000001a04037812 */ /* 0x000fc800078efcff */
[----:B--2---:R-:W-:Y:S04]  /*2b60*/  LDGSTS.E [R24+0x800], desc[UR8][R6.64], P6 ;  /* 0x0080000006187fae */ /* 0x004fe8000b1a1008 */
[----:B----4-:R-:W-:Y:S04]  /*2b70*/  LDGSTS.E [R24+0x1800], desc[UR8][R10.64], P1 ;  /* 0x018000000a187fae */ /* 0x010fe800089a1008 */
[----:B------:R-:W-:Y:S04]  /*2b80*/  LDGSTS.E [R24+0x2800], desc[UR8][R20.64], P2 ;  /* 0x0280000014187fae */ /* 0x000fe800091a1008 */
[----:B------:R-:W-:Y:S04]  /*2b90*/  LDGSTS.E [R24+0x3800], desc[UR8][R16.64], P3 ;  /* 0x0380000010187fae */ /* 0x000fe800099a1008 */
[----:B------:R-:W2:Y:S04]  /*2ba0*/  LDL.64 R10, [R1+0x58] ;  /* 0x00005800010a7983 */ /* 0x000ea80000100a00 */
[----:B------:R1:W-:Y:S04]  /*2bb0*/  STL.64 [R1+0x5a8], R2 ;  /* 0x0005a80201007387 */ /* 0x0003e80000100a00 */
[----:B------:R3:W-:Y:S04]  /*2bc0*/  STL.64 [R1+0x538], R28 ;  /* 0x0005381c01007387 */ /* 0x0007e80000100a00 */
[----:B------:R-:W4:Y:S01]  /*2bd0*/  LDL.LU.64 R16, [R1+0x5d8] ;  /* 0x0005d80001107983 */ /* 0x000f220000300a00 */
[----:B------:R-:W-:-:S02]  /*2be0*/  LOP3.LUT R27, R4, 0x16, RZ, 0xfc, !PT ;  /* 0x00000016041b7812 */ /* 0x000fc400078efcff */
[-C--:B------:R-:W-:Y:S01]  /*2bf0*/  ISETP.GE.AND P1, PT, R3, R28.reuse, PT ;  /* 0x0000001c0300720c */ /* 0x080fe20003f26270 */
[----:B------:R1:W-:Y:S01]  /*2c00*/  LDGSTS.E [R24+0x4800], desc[UR8][R18.64], P4 ;  /* 0x0480000012187fae */ /* 0x0003e2000a1a1008 */
[----:B------:R-:W-:-:S04]  /*2c10*/  ISETP.GE.AND P6, PT, R27, R28, PT ;  /* 0x0000001c1b00720c */ /* 0x000fc80003fc6270 */
[----:B------:R-:W-:-:S04]  /*2c20*/  SEL R25, R23, RZ, !P6 ;  /* 0x000000ff17197207 */ /* 0x000fc80007000000 */
[----:B------:R-:W-:Y:S02]  /*2c30*/  ISETP.NE.U32.AND P6, PT, R25, RZ, PT ;  /* 0x000000ff1900720c */ /* 0x000fe40003fc5070 */
[----:B------:R-:W-:Y:S02]  /*2c40*/  SEL R25, R23, RZ, !P1 ;  /* 0x000000ff17197207 */ /* 0x000fe40004800000 */
[----:B------:R-:W-:Y:S02]  /*2c50*/  LOP3.LUT R5, R4, 0x1e, RZ, 0xfc, !PT ;  /* 0x0000001e04057812 */ /* 0x000fe400078efcff */
[----:B------:R-:W-:Y:S01]  /*2c60*/  ISETP.NE.U32.AND P1, PT, R25, RZ, PT ;  /* 0x000000ff1900720c */ /* 0x000fe20003f25070 */
[----:B------:R-:W-:Y:S01]  /*2c70*/  VIADD R25, R28, 0xffffffe0 ;  /* 0xffffffe01c197836 */ /* 0x000fe20000000000 */
[----:B------:R-:W-:-:S04]  /*2c80*/  ISETP.GE.AND P2, PT, R5, R28, PT ;  /* 0x0000001c0500720c */ /* 0x000fc80003f46270 */
[----:B------:R-:W-:Y:S01]  /*2c90*/  ISETP.GE.AND P3, PT, R4, R25, PT ;  /* 0x000000190400720c */ /* 0x000fe20003f66270 */
[----:B------:R-:W-:Y:S01]  /*2ca0*/  LDGSTS.E [R24+0x5800], desc[UR8][R12.64], P6 ;  /* 0x058000000c187fae */ /* 0x000fe2000b1a1008 */
[----:B-1----:R-:W-:Y:S02]  /*2cb0*/  SEL R2, R23, RZ, !P2 ;  /* 0x000000ff17027207 */ /* 0x002fe40005000000 */
[----:B------:R-:W-:Y:S02]  /*2cc0*/  ISETP.GT.AND P2, PT, R26, 0x3f, PT ;  /* 0x0000003f1a00780c */ /* 0x000fe40003f44270 */
[----:B------:R-:W-:-:S04]  /*2cd0*/  SEL R26, RZ, 0x4, P3 ;  /* 0x00000004ff1a7807 */ /* 0x000fc80001800000 */
[----:B------:R-:W-:-:S05]  /*2ce0*/  SEL R5, R26, RZ, P2 ;  /* 0x000000ff1a057207 */ /* 0x000fca0001000000 */
[----:B------:R-:W-:Y:S04]  /*2cf0*/  STL.64 [R1+0x5b0], R4 ;  /* 0x0005b00401007387 */ /* 0x000fe80000100a00 */
[----:B------:R-:W-:Y:S04]  /*2d00*/  STL [R1+0x548], R19 ;  /* 0x0005481301007387 */ /* 0x000fe80000100800 */
[----:B------:R-:W-:Y:S04]  /*2d10*/  STL.64 [R1+0x570], R12 ;  /* 0x0005700c01007387 */ /* 0x000fe80000100a00 */
[----:B----4-:R-:W-:Y:S04]  /*2d20*/  STL.64 [R1+0x580], R16 ;  /* 0x0005801001007387 */ /* 0x010fe80000100a00 */
[----:B---3--:R-:W3:Y:S01]  /*2d30*/  LDL.LU.64 R28, [R1+0x40] ;  /* 0x00004000011c7983 */ /* 0x008ee20000300a00 */
[----:B------:R-:W-:-:S03]  /*2d40*/  LOP3.LUT R9, R9, 0xc, RZ, 0xfc, !PT ;  /* 0x0000000c09097812 */ /* 0x000fc600078efcff */
[----:B------:R1:W-:Y:S04]  /*2d50*/  LDGSTS.E [R24+0x6800], desc[UR8][R16.64], P1 ;  /* 0x0680000010187fae */ /* 0x0003e800089a1008 */
[----:B---3--:R3:W-:Y:S04]  /*2d60*/  STL.64 [R1+0x5b8], R28 ;  /* 0x0005b81c01007387 */ /* 0x0087e80000100a00 */
[----:B---3--:R-:W3:Y:S04]  /*2d70*/  LDL.64 R28, [R1+0x70] ;  /* 0x00007000011c7983 */ /* 0x008ee80000100a00 */
[----:B---3--:R3:W-:Y:S04]  /*2d80*/  STL.64 [R1+0x5c0], R28 ;  /* 0x0005c01c01007387 */ /* 0x0087e80000100a00 */
[----:B---3--:R-:W3:Y:S04]  /*2d90*/  LDL.64 R28, [R1+0x60] ;  /* 0x00006000011c7983 */ /* 0x008ee80000100a00 */
[----:B---3--:R3:W-:Y:S04]  /*2da0*/  STL.64 [R1+0x5c8], R28 ;  /* 0x0005c81c01007387 */ /* 0x0087e80000100a00 */
[----:B---3--:R-:W3:Y:S01]  /*2db0*/  LDL.64 R28, [R1+0x68] ;  /* 0x00006800011c7983 */ /* 0x008ee20000100a00 */
[----:B------:R-:W-:-:S02]  /*2dc0*/  SHF.R.U32.HI R23, RZ, 0x8, R8 ;  /* 0x00000008ff177819 */ /* 0x000fc40000011608 */
[----:B------:R-:W-:Y:S02]  /*2dd0*/  SHF.R.U32.HI R8, RZ, 0x8, R8 ;  /* 0x00000008ff087819 */ /* 0x000fe40000011608 */
[----:B------:R-:W-:Y:S02]  /*2de0*/  SGXT.U32 R23, R23, 0x1 ;  /* 0x000000011717781a */ /* 0x000fe40000000000 */
[----:B------:R-:W-:Y:S02]  /*2df0*/  SGXT.U32 R8, R8, 0x1 ;  /* 0x000000010808781a */ /* 0x000fe40000000000 */
[----:B------:R-:W-:Y:S01]  /*2e00*/  LOP3.LUT R23, R23, 0x4, RZ, 0xfc, !PT ;  /* 0x0000000417177812 */ /* 0x000fe200078efcff */
[----:B------:R-:W1:Y:S01]  /*2e10*/  S2R R19, SR_TID.X ;  /* 0x0000000000137919 */ /* 0x000e620000002100 */
[----:B------:R-:W-:Y:S02]  /*2e20*/  LOP3.LUT R8, R8, 0x8, RZ, 0xfc, !PT ;  /* 0x0000000808087812 */ /* 0x000fe400078efcff */
[----:B------:R-:W-:-:S02]  /*2e30*/  ISETP.GE.AND P4, PT, R23, R25, PT ;  /* 0x000000191700720c */ /* 0x000fc40003f86270 */
[----:B------:R-:W-:Y:S02]  /*2e40*/  ISETP.NE.U32.AND P3, PT, R2, RZ, PT ;  /* 0x000000ff0200720c */ /* 0x000fe40003f65070 */
[----:B------:R-:W-:Y:S02]  /*2e50*/  SEL R26, RZ, 0x4, P4 ;  /* 0x00000004ff1a7807 */ /* 0x000fe40002000000 */
[----:B------:R-:W-:Y:S02]  /*2e60*/  ISETP.GE.AND P4, PT, R8, R25, PT ;  /* 0x000000190800720c */ /* 0x000fe40003f86270 */
[----:B------:R-:W-:Y:S02]  /*2e70*/  SEL R2, R26, RZ, P2 ;  /* 0x000000ff1a027207 */ /* 0x000fe40001000000 */
[----:B------:R-:W-:Y:S02]  /*2e80*/  SEL R26, RZ, 0x4, P4 ;  /* 0x00000004ff1a7807 */ /* 0x000fe40002000000 */
[----:B------:R-:W-:-:S02]  /*2e90*/  SHF.R.U32.HI R23, RZ, 0x8, R15 ;  /* 0x00000008ff177819 */ /* 0x000fc4000001160f */
[----:B------:R-:W-:Y:S01]  /*2ea0*/  SEL R26, R26, RZ, P2 ;  /* 0x000000ff1a1a7207 */ /* 0x000fe20001000000 */
[----:B--2---:R-:W-:Y:S01]  /*2eb0*/  LDGSTS.E [R24+0x7800], desc[UR8][R10.64], P3 ;  /* 0x078000000a187fae */ /* 0x004fe200099a1008 */
[----:B------:R-:W-:Y:S02]  /*2ec0*/  ISETP.GE.AND P1, PT, R9, R25, PT ;  /* 0x000000190900720c */ /* 0x000fe40003f26270 */
[----:B------:R-:W-:Y:S01]  /*2ed0*/  SGXT.U32 R23, R23, 0x1 ;  /* 0x000000011717781a */ /* 0x000fe20000000000 */
[----:B------:R-:W0:Y:S01]  /*2ee0*/  LDGDEPBAR ;  /* 0x00000000000079af */ /* 0x000e220000000000 */
[----:B------:R-:W-:-:S03]  /*2ef0*/  ISETP.NE.U32.AND P3, PT, R26, RZ, PT ;  /* 0x000000ff1a00720c */ /* 0x000fc60003f65070 */
[----:B---3--:R2:W-:Y:S01]  /*2f00*/  STL.64 [R1+0x5d0], R28 ;  /* 0x0005d01c01007387 */ /* 0x0085e20000100a00 */
[----:B------:R-:W-:Y:S02]  /*2f10*/  SEL R26, RZ, 0x4, P1 ;  /* 0x00000004ff1a7807 */ /* 0x000fe40000800000 */
[----:B------:R-:W-:Y:S01]  /*2f20*/  LOP3.LUT R23, R23, 0x14, RZ, 0xfc, !PT ;  /* 0x0000001417177812 */ /* 0x000fe200078efcff */
[----:B------:R-:W3:Y:S01]  /*2f30*/  LDL.64 R4, [R1+0x78] ;  /* 0x0000780001047983 */ /* 0x000ee20000100a00 */
[----:B-1----:R-:W-:Y:S02]  /*2f40*/  LOP3.LUT R17, R19, 0x1ff, RZ, 0xc0, !PT ;  /* 0x000001ff13117812 */ /* 0x002fe400078ec0ff */
[----:B------:R-:W-:Y:S01]  /*2f50*/  ISETP.NE.U32.AND P4, PT, R2, RZ, PT ;  /* 0x000000ff0200720c */ /* 0x000fe20003f85070 */
[----:B------:R-:W4:Y:S04]  /*2f60*/  LDL.64 R12, [R1+0x80] ;  /* 0x00008000010c7983 */ /* 0x000f280000100a00 */
[----:B--2---:R-:W2:Y:S01]  /*2f70*/  LDL.64 R28, [R1+0x50] ;  /* 0x00005000011c7983 */ /* 0x004ea20000100a00 */
[----:B------:R-:W-:-:S02]  /*2f80*/  ISETP.GE.AND P1, PT, R14, R25, PT ;  /* 0x000000190e00720c */ /* 0x000fc40003f26270 */
[----:B------:R-:W-:Y:S01]  /*2f90*/  SEL R26, R26, RZ, P2 ;  /* 0x000000ff1a1a7207 */ /* 0x000fe20001000000 */
[----:B------:R-:W3:Y:S01]  /*2fa0*/  LDL.64 R2, [R1+0x88] ;  /* 0x0000880001027983 */ /* 0x000ee20000100a00 */
[----:B------:R-:W-:Y:S02]  /*2fb0*/  ISETP.GE.AND P6, PT, R23, R25, PT ;  /* 0x000000191700720c */ /* 0x000fe40003fc6270 */
[----:B------:R-:W-:Y:S01]  /*2fc0*/  SEL R16, RZ, 0x4, P1 ;  /* 0x00000004ff107807 */ /* 0x000fe20000800000 */
[----:B------:R-:W3:Y:S01]  /*2fd0*/  LDL.64 R8, [R1+0x90] ;  /* 0x0000900001087983 */ /* 0x000ee20000100a00 */
[----:B------:R-:W-:Y:S02]  /*2fe0*/  ISETP.NE.U32.AND P1, PT, R26, RZ, PT ;  /* 0x000000ff1a00720c */ /* 0x000fe40003f25070 */
[----:B------:R-:W-:Y:S01]  /*2ff0*/  SEL R26, RZ, 0x4, P6 ;  /* 0x00000004ff1a7807 */ /* 0x000fe20003000000 */
[----:B------:R-:W3:Y:S03]  /*3000*/  LDL.64 R10, [R1+0x98] ;  /* 0x00009800010a7983 */ /* 0x000ee60000100a00 */
[----:B------:R-:W-:Y:S01]  /*3010*/  SEL R26, R26, RZ, P2 ;  /* 0x000000ff1a1a7207 */ /* 0x000fe20001000000 */
[----:B------:R-:W3:Y:S01]  /*3020*/  LDL.64 R14, [R1+0xa0] ;  /* 0x0000a000010e7983 */ /* 0x000ee20000100a00 */
[----:B------:R-:W-:-:S02]  /*3030*/  SEL R23, R16, RZ, P2 ;  /* 0x000000ff10177207 */ /* 0x000fc40001000000 */
[----:B------:R-:W-:Y:S01]  /*3040*/  ISETP.NE.U32.AND P6, PT, R26, RZ, PT ;  /* 0x000000ff1a00720c */ /* 0x000fe20003fc5070 */
[----:B------:R-:W-:Y:S01]  /*3050*/  IMAD.SHL.U32 R26, R17, 0x4, RZ ;  /* 0x00000004111a7824 */ /* 0x000fe200078e00ff */
[----:B------:R-:W-:Y:S01]  /*3060*/  SHF.R.U32.HI R16, RZ, 0x1, R19 ;  /* 0x00000001ff107819 */ /* 0x000fe20000011613 */
[----:B------:R-:W3:Y:S03]  /*3070*/  LDL.64 R6, [R1+0xa8] ;  /* 0x0000a80001067983 */ /* 0x000ee60000100a00 */
[----:B------:R-:W-:Y:S01]  /*3080*/  LOP3.LUT R26, R26, 0x70, R16, 0x78, !PT ;  /* 0x000000701a1a7812 */ /* 0x000fe200078e7810 */
[----:B------:R-:W3:Y:S04]  /*3090*/  LDL.64 R20, [R1+0x48] ;  /* 0x0000480001147983 */ /* 0x000ee80000100a00 */
[----:B------:R-:W-:Y:S01]  /*30a0*/  VIADD R26, R26, UR5 ;  /* 0x000000051a1a7c36 */ /* 0x000fe20008000000 */
[----:B------:R1:W-:Y:S04]  /*30b0*/  STL.64 [R1+0x588], R24 ;  /* 0x0005881801007387 */ /* 0x0003e80000100a00 */
[----:B-1----:R-:W3:Y:S04]  /*30c0*/  LDL.LU.64 R24, [R1+0x38] ;  /* 0x0000380001187983 */ /* 0x002ee80000300a00 */
[----:B------:R-:W3:Y:S04]  /*30d0*/  LDL.LU.64 R16, [R1+0x28] ;  /* 0x0000280001107983 */ /* 0x000ee80000300a00 */
[----:B--2---:R-:W-:Y:S04]  /*30e0*/  LDGSTS.E [R26+0x10000], desc[UR8][R28.64], P5 ;  /* 0x100000001c1a7fae */ /* 0x004fe8000a9a1008 */
[----:B------:R-:W2:Y:S04]  /*30f0*/  LDL.LU.64 R28, [R1+0x5d0] ;  /* 0x0005d000011c7983 */ /* 0x000ea80000300a00 */
[----:B--2---:R-:W-:Y:S04]  /*3100*/  LDGSTS.E [R26+0x10800], desc[UR8][R28.64], P5 ;  /* 0x108000001c1a7fae */ /* 0x004fe8000a9a1008 */
[----:B------:R-:W2:Y:S04]  /*3110*/  LDL.LU.64 R28, [R1+0x5c8] ;  /* 0x0005c800011c7983 */ /* 0x000ea80000300a00 */
[----:B--2---:R-:W-:Y:S04]  /*3120*/  LDGSTS.E [R26+0x11000], desc[UR8][R28.64], P5 ;  /* 0x110000001c1a7fae */ /* 0x004fe8000a9a1008 */
[----:B------:R-:W2:Y:S04]  /*3130*/  LDL.LU.64 R28, [R1+0x5c0] ;  /* 0x0005c000011c7983 */ /* 0x000ea80000300a00 */
[----:B--2---:R-:W-:Y:S04]  /*3140*/  LDGSTS.E [R26+0x11800], desc[UR8][R28.64], P5 ;  /* 0x118000001c1a7fae */ /* 0x004fe8000a9a1008 */
[----:B---3--:R-:W-:Y:S04]  /*3150*/  LDGSTS.E [R26+0x12000], desc[UR8][R4.64], P5 ;  /* 0x12000000041a7fae */ /* 0x008fe8000a9a1008 */
[----:B----4-:R-:W-:Y:S04]  /*3160*/  LDGSTS.E [R26+0x12800], desc[UR8][R12.64], P5 ;  /* 0x128000000c1a7fae */ /* 0x010fe8000a9a1008 */
[----:B------:R-:W2:Y:S04]  /*3170*/  LDL.LU.64 R28, [R1+0x5b8] ;  /* 0x0005b800011c7983 */ /* 0x000ea80000300a00 */
[----:B------:R-:W3:Y:S04]  /*3180*/  LDL.LU.64 R4, [R1+0x5b0] ;  /* 0x0005b00001047983 */ /* 0x000ee80000300a00 */
[----:B------:R-:W4:Y:S04]  /*3190*/  LDL.LU.64 R12, [R1+0x18] ;  /* 0x00001800010c7983 */ /* 0x000f280000300a00 */
[----:B------:R-:W-:Y:S04]  /*31a0*/  LDGSTS.E [R26+0x13000], desc[UR8][R2.64], P5 ;  /* 0x13000000021a7fae */ /* 0x000fe8000a9a1008 */
[----:B------:R-:W-:Y:S04]  /*31b0*/  LDGSTS.E [R26+0x13800], desc[UR8][R8.64], P5 ;  /* 0x13800000081a7fae */ /* 0x000fe8000a9a1008 */
[----:B------:R-:W-:Y:S04]  /*31c0*/  LDGSTS.E [R26+0x14000], desc[UR8][R10.64], P5 ;  /* 0x140000000a1a7fae */ /* 0x000fe8000a9a1008 */
[----:B------:R-:W3:Y:S04]  /*31d0*/  LDL.LU.64 R2, [R1+0x5a8] ;  /* 0x0005a80001027983 */ /* 0x000ee80000300a00 */
[----:B------:R-:W4:Y:S04]  /*31e0*/  LDL.LU.64 R8, [R1+0x5a0] ;  /* 0x0005a00001087983 */ /* 0x000f280000300a00 */
[----:B------:R-:W4:Y:S04]  /*31f0*/  LDL.LU.64 R10, [R1+0x598] ;  /* 0x00059800010a7983 */ /* 0x000f280000300a00 */
[----:B------:R-:W-:Y:S04]  /*3200*/  LDGSTS.E [R26+0x14800], desc[UR8][R14.64], P5 ;  /* 0x148000000e1a7fae */ /* 0x000fe8000a9a1008 */
[----:B------:R3:W-:Y:S04]  /*3210*/  LDGSTS.E [R26+0x15000], desc[UR8][R6.64], P5 ;  /* 0x15000000061a7fae */ /* 0x0007e8000a9a1008 */
[----:B------:R1:W-:Y:S04]  /*3220*/  LDGSTS.E [R26+0x15800], desc[UR8][R20.64], P5 ;  /* 0x15800000141a7fae */ /* 0x0003e8000a9a1008 */
[----:B------:R-:W4:Y:S04]  /*3230*/  LDL.LU.64 R14, [R1+0x590] ;  /* 0x00059000010e7983 */ /* 0x000f280000300a00 */
[----:B------:R-:W1:Y:S04]  /*3240*/  LDL.LU.64 R20, [R1+0x8] ;  /* 0x0000080001147983 */ /* 0x000e680000300a00 */
[----:B--2---:R-:W-:Y:S01]  /*3250*/  LDGSTS.E [R26+0x16000], desc[UR8][R28.64], P5 ;  /* 0x160000001c1a7fae */ /* 0x004fe2000a9a1008 */
[----:B---3--:R-:W-:-:S03]  /*3260*/  IMAD.SHL.U32 R7, R2, 0x20, RZ ;  /* 0x0000002002077824 */ /* 0x008fc600078e00ff */
[----:B----4-:R-:W-:Y:S04]  /*3270*/  LDGSTS.E [R26+0x16800], desc[UR8][R14.64], P5 ;  /* 0x168000000e1a7fae */ /* 0x010fe8000a9a1008 */
[----:B------:R-:W-:Y:S04]  /*3280*/  LDGSTS.E [R26+0x17000], desc[UR8][R10.64], P5 ;  /* 0x170000000a1a7fae */ /* 0x000fe8000a9a1008 */
[----:B------:R-:W-:Y:S04]  /*3290*/  LDGSTS.E [R26+0x17800], desc[UR8][R8.64], P5 ;  /* 0x17800000081a7fae */ /* 0x000fe8000a9a1008 */
[----:B------:R-:W0:Y:S01]  /*32a0*/  LDGDEPBAR ;  /* 0x00000000000079af */ /* 0x000e220000000000 */
[----:B------:R-:W-:Y:S01]  /*32b0*/  ISETP.NE.U32.AND P5, PT, R5, RZ, PT ;  /* 0x000000ff0500720c */ /* 0x000fe20003fa5070 */
[C---:B------:R-:W-:Y:S01]  /*32c0*/  IMAD.WIDE R24, R7.reuse, 0x4, R24 ;  /* 0x0000000407187825 */ /* 0x040fe200078e0218 */
[----:B------:R-:W-:Y:S06]  /*32d0*/  BAR.SYNC.DEFER_BLOCKING 0x0 ;  /* 0x0000000000007b1d */ /* 0x000fec0000010000 */
[----:B------:R2:W-:Y:S05]  /*32e0*/  STL [R1+0x454], R7 ;  /* 0x0004540701007387 */ /* 0x0005ea0000100800 */
[----:B------:R-:W-:Y:S01]  /*32f0*/  @!PT LDS RZ, [RZ] ;  /* 0x00000000fffff984 */ /* 0x000fe20000000800 */
[----:B------:R-:W-:Y:S01]  /*3300*/  @!PT LDS RZ, [RZ] ;  /* 0x00000000fffff984 */ /* 0x000fe20000000800 */
[----:B------:R-:W-:Y:S01]  /*3310*/  @!PT LDS RZ, [RZ] ;  /* 0x00000000fffff984 */ /* 0x000fe20000000800 */
[----:B------:R-:W-:Y:S04]  /*3320*/  LDGSTS.E [R0+0x8000], desc[UR8][R24.64], P5 ;  /* 0x0800000018007fae */ /* 0x000fe8000a9a1008 */
[----:B------:R-:W3:Y:S01]  /*3330*/  LDL.LU.64 R24, [R1+0x588] ;  /* 0x0005880001187983 */ /* 0x000ee20000300a00 */
[----:B------:R-:W4:Y:S01]  /*3340*/  S2R R5, SR_TID.X ;  /* 0x0000000000057919 */ /* 0x000f220000002100 */
[----:B------:R-:W-:Y:S01]  /*3350*/  LOP3.LUT R22, R22, 0x18, RZ, 0xfc, !PT ;  /* 0x0000001816167812 */ /* 0x000fe200078efcff */
[----:B------:R-:W-:-:S05]  /*3360*/  IMAD.WIDE R16, R7, 0x4, R16 ;  /* 0x0000000407107825 */ /* 0x000fca00078e0210 */
[----:B------:R-:W-:Y:S01]  /*3370*/  LDGSTS.E [R0+0x9000], desc[UR8][R16.64], P4 ;  /* 0x0900000010007fae */ /* 0x000fe2000a1a1008 */
[----:B------:R-:W-:-:S05]  /*3380*/  IMAD.WIDE R12, R7, 0x4, R12 ;  /* 0x00000004070c7825 */ /* 0x000fca00078e020c */
[----:B------:R-:W-:Y:S04]  /*3390*/  LDGSTS.E [R0+0xa000], desc[UR8][R12.64], P3 ;  /* 0x0a0000000c007fae */ /* 0x000fe800099a1008 */
[----:B------:R-:W2:Y:S01]  /*33a0*/  LDL.LU.64 R16, [R1+0x580] ;  /* 0x0005800001107983 */ /* 0x000ea20000300a00 */
[--C-:B----4-:R-:W-:Y:S02]  /*33b0*/  SHF.R.U32.HI R6, RZ, 0x8, R5.reuse ;  /* 0x00000008ff067819 */ /* 0x110fe40000011605 */
[----:B------:R-:W-:Y:S02]  /*33c0*/  SHF.R.U32.HI R5, RZ, 0x8, R5 ;  /* 0x00000008ff057819 */ /* 0x000fe40000011605 */
[----:B------:R-:W-:Y:S02]  /*33d0*/  SGXT.U32 R6, R6, 0x1 ;  /* 0x000000010606781a */ /* 0x000fe40000000000 */
[----:B------:R-:W-:-:S02]  /*33e0*/  SGXT.U32 R5, R5, 0x1 ;  /* 0x000000010505781a */ /* 0x000fc40000000000 */
[----:B------:R-:W-:Y:S02]  /*33f0*/  LOP3.LUT R6, R6, 0x1c, RZ, 0xfc, !PT ;  /* 0x0000001c06067812 */ /* 0x000fe400078efcff */
[----:B---3--:R-:W-:-:S04]  /*3400*/  ISETP.GE.AND P5, PT, R22, R25, PT ;  /* 0x000000191600720c */ /* 0x008fc80003fa6270 */
[----:B------:R-:W-:-:S04]  /*3410*/  SEL R22, RZ, 0x4, P5 ;  /* 0x00000004ff167807 */ /* 0x000fc80002800000 */
[----:B------:R-:W-:Y:S02]  /*3420*/  SEL R22, R22, RZ, P2 ;  /* 0x000000ff16167207 */ /* 0x000fe40001000000 */
[----:B------:R-:W-:Y:S02]  /*3430*/  ISETP.GE.AND P5, PT, R6, R25, PT ;  /* 0x000000190600720c */ /* 0x000fe40003fa6270 */
[----:B------:R-:W-:Y:S02]  /*3440*/  ISETP.NE.U32.AND P4, PT, R22, RZ, PT ;  /* 0x000000ff1600720c */ /* 0x000fe40003f85070 */
[C---:B------:R-:W-:Y:S02]  /*3450*/  LOP3.LUT R22, R5.reuse, 0x2, RZ, 0xfc, !PT ;  /* 0x0000000205167812 */ /* 0x040fe400078efcff */
[----:B------:R-:W-:Y:S02]  /*3460*/  LOP3.LUT R6, R5, 0x6, RZ, 0xfc, !PT ;  /* 0x0000000605067812 */ /* 0x000fe400078efcff */
[----:B------:R-:W-:-:S02]  /*3470*/  SEL R5, RZ, 0x4, P5 ;  /* 0x00000004ff057807 */ /* 0x000fc40002800000 */
[-C--:B------:R-:W-:Y:S02]  /*3480*/  ISETP.GE.AND P5, PT, R22, R25.reuse, PT ;  /* 0x000000191600720c */ /* 0x080fe40003fa6270 */
[----:B------:R-:W-:Y:S02]  /*3490*/  SEL R5, R5, RZ, P2 ;  /* 0x000000ff05057207 */ /* 0x000fe40001000000 */
[----:B------:R-:W-:Y:S02]  /*34a0*/  SEL R22, RZ, 0x4, P5 ;  /* 0x00000004ff167807 */ /* 0x000fe40002800000 */
[----:B------:R-:W-:Y:S02]  /*34b0*/  ISETP.GE.AND P5, PT, R6, R25, PT ;  /* 0x000000190600720c */ /* 0x000fe40003fa6270 */
[----:B------:R-:W3:Y:S01]  /*34c0*/  LDL.LU R6, [R1+0x578] ;  /* 0x0005780001067983 */ /* 0x000ee20000300800 */
[----:B------:R-:W-:-:S03]  /*34d0*/  ISETP.NE.U32.AND P3, PT, R5, RZ, PT ;  /* 0x000000ff0500720c */ /* 0x000fc60003f65070 */
[----:B------:R-:W4:Y:S04]  /*34e0*/  LDL.LU.64 R12, [R1+0x570] ;  /* 0x00057000010c7983 */ /* 0x000f280000300a00 */
[----:B------:R-:W2:Y:S01]  /*34f0*/  LDL.LU R5, [R1+0x568] ;  /* 0x0005680001057983 */ /* 0x000ea20000300800 */
[----:B------:R-:W-:Y:S02]  /*3500*/  SHF.R.U32.HI R19, RZ, 0x8, R19 ;  /* 0x00000008ff137819 */ /* 0x000fe40000011613 */
[----:B------:R-:W-:Y:S02]  /*3510*/  LOP3.LUT R4, R4, 0xa, RZ, 0xfc, !PT ;  /* 0x0000000a04047812 */ /* 0x000fe400078efcff */
[----:B------:R-:W-:Y:S02]  /*3520*/  SGXT.U32 R19, R19, 0x1 ;  /* 0x000000011313781a */ /* 0x000fe40000000000 */
[----:B------:R-:W-:-:S02]  /*3530*/  ISETP.GE.AND P5, PT, R4, R25, PT ;  /* 0x000000190400720c */ /* 0x000fc40003fa6270 */
[----:B------:R-:W-:Y:S01]  /*3540*/  LOP3.LUT R19, R19, 0x12, RZ, 0xfc, !PT ;  /* 0x0000001213137812 */ /* 0x000fe200078efcff */
[----:B-1----:R-:W-:Y:S01]  /*3550*/  IMAD.WIDE R20, R7, 0x4, R20 ;  /* 0x0000000407147825 */ /* 0x002fe200078e0214 */
[----:B------:R-:W-:Y:S01]  /*3560*/  SEL R22, R22, RZ, P2 ;  /* 0x000000ff16167207 */ /* 0x000fe20001000000 */
[----:B------:R-:W3:Y:S04]  /*3570*/  LDL.LU R4, [R1+0x564] ;  /* 0x0005640001047983 */ /* 0x000ee80000300800 */
[----:B------:R1:W-:Y:S01]  /*3580*/  LDGSTS.E [R0+0xb000], desc[UR8][R20.64], P1 ;  /* 0x0b00000014007fae */ /* 0x0003e200089a1008 */
[----:B------:R-:W-:Y:S02]  /*3590*/  ISETP.NE.U32.AND P1, PT, R22, RZ, PT ;  /* 0x000000ff1600720c */ /* 0x000fe40003f25070 */
[----:B--2---:R-:W-:-:S02]  /*35a0*/  ISETP.GE.AND P5, PT, R5, R25, PT ;  /* 0x000000190500720c */ /* 0x004fc40003fa6270 */
[-C--:B------:R-:W-:Y:S01]  /*35b0*/  ISETP.GE.AND P5, PT, R19, R25.reuse, PT ;  /* 0x000000191300720c */ /* 0x080fe20003fa6270 */
[----:B------:R-:W3:Y:S03]  /*35c0*/  LDL.LU R5, [R1+0x560] ;  /* 0x0005600001057983 */ /* 0x000ee60000300800 */
[----:B------:R-:W-:Y:S01]  /*35d0*/  SEL R19, RZ, 0x4, P5 ;  /* 0x00000004ff137807 */ /* 0x000fe20002800000 */
[----:B------:R-:W1:Y:S01]  /*35e0*/  LDL.LU.64 R20, [R1+0x558] ;  /* 0x0005580001147983 */ /* 0x000e620000300a00 */
[----:B------:R-:W-:-:S03]  /*35f0*/  ISETP.GE.AND P5, PT, R27, R25, PT ;  /* 0x000000191b00720c */ /* 0x000fc60003fa6270 */
[----:B------:R-:W2:Y:S01]  /*3600*/  LDL.LU R22, [R1+0x554] ;  /* 0x0005540001167983 */ /* 0x000ea20000300800 */
[----:B------:R-:W-:Y:S02]  /*3610*/  SEL R27, RZ, 0x4, P5 ;  /* 0x00000004ff1b7807 */ /* 0x000fe40002800000 */
[----:B------:R-:W-:-:S04]  /*3620*/  ISETP.GE.AND P5, PT, R3, R25, PT ;  /* 0x000000190300720c */ /* 0x000fc80003fa6270 */
[----:B------:R-:W-:Y:S02]  /*3630*/  SEL R3, RZ, 0x4, P5 ;  /* 0x00000004ff037807 */ /* 0x000fe40002800000 */
[----:B------:R-:W-:Y:S02]  /*3640*/  ISETP.NE.U32.AND P5, PT, R23, RZ, PT ;  /* 0x000000ff1700720c */ /* 0x000fe40003fa5070 */
[----:B------:R-:W2:Y:S01]  /*3650*/  LDL.LU R23, [R1+0x550] ;  /* 0x0005500001177983 */ /* 0x000ea20000300800 */
[----:B-1----:R-:W-:-:S04]  /*3660*/  IMAD.WIDE R20, R7, 0x4, R20 ;  /* 0x0000000407147825 */ /* 0x002fc800078e0214 */
[----:B--2---:R-:W-:-:S06]  /*3670*/  IMAD.WIDE R22, R7, 0x4, R22 ;  /* 0x0000000407167825 */ /* 0x004fcc00078e0216 */
[----:B------:R1:W-:Y:S04]  /*3680*/  LDGSTS.E [R0+0xc000], desc[UR8][R22.64], P5 ;  /* 0x0c00000016007fae */ /* 0x0003e8000a9a1008 */
[----:B------:R2:W-:Y:S01]  /*3690*/  LDGSTS.E [R0+0xd000], desc[UR8][R20.64], P6 ;  /* 0x0d00000014007fae */ /* 0x0005e2000b1a1008 */
[----:B-1----:R-:W1:Y:S01]  /*36a0*/  S2R R23, SR_TID.X ;  /* 0x0000000000177919 */ /* 0x002e620000002100 */
[----:B--2---:R-:W2:Y:S01]  /*36b0*/  S2R R21, SR_TID.X ;  /* 0x0000000000157919 */ /* 0x004ea20000002100 */
[----:B---3--:R-:W-:-:S05]  /*36c0*/  IMAD.WIDE R4, R7, 0x4, R4 ;  /* 0x0000000407047825 */ /* 0x008fca00078e0204 */
[----:B------:R3:W-:Y:S01]  /*36d0*/  LDGSTS.E [R0+0xe000], desc[UR8][R4.64], P4 ;  /* 0x0e00000004007fae */ /* 0x0007e2000a1a1008 */
[----:B-1----:R-:W-:Y:S02]  /*36e0*/  SHF.R.U32.HI R23, RZ, 0x8, R23 ;  /* 0x00000008ff177819 */ /* 0x002fe40000011617 */
[----:B--2---:R-:W-:Y:S02]  /*36f0*/  SHF.R.U32.HI R21, RZ, 0x8, R21 ;  /* 0x00000008ff157819 */ /* 0x004fe40000011615 */
[----:B------:R-:W-:Y:S02]  /*3700*/  SGXT.U32 R23, R23, 0x1 ;  /* 0x000000011717781a */ /* 0x000fe40000000000 */
[----:B------:R-:W-:Y:S02]  /*3710*/  SGXT.U32 R21, R21, 0x1 ;  /* 0x000000011515781a */ /* 0x000fe40000000000 */
[----:B------:R-:W-:Y:S02]  /*3720*/  LOP3.LUT R23, R23, 0x6, RZ, 0xfc, !PT ;  /* 0x0000000617177812 */ /* 0x000fe400078efcff */
[----:B------:R-:W-:-:S02]  /*3730*/  LOP3.LUT R21, R21, 0xa, RZ, 0xfc, !PT ;  /* 0x0000000a15157812 */ /* 0x000fc400078efcff */
[-C--:B------:R-:W-:Y:S02]  /*3740*/  ISETP.GE.AND P5, PT, R23, R25.reuse, PT ;  /* 0x000000191700720c */ /* 0x080fe40003fa6270 */
[----:B------:R-:W-:Y:S02]  /*3750*/  ISETP.GE.AND P6, PT, R21, R25, PT ;  /* 0x000000191500720c */ /* 0x000fe40003fc6270 */
[----:B------:R-:W-:Y:S02]  /*3760*/  SEL R23, RZ, 0x4, P5 ;  /* 0x00000004ff177807 */ /* 0x000fe40002800000 */
[----:B------:R-:W-:Y:S02]  /*3770*/  SEL R21, RZ, 0x4, P6 ;  /* 0x00000004ff157807 */ /* 0x000fe40003000000 */
[----:B------:R-:W-:Y:S02]  /*3780*/  SEL R22, R23, RZ, P2 ;  /* 0x000000ff17167207 */ /* 0x000fe40001000000 */
[----:B------:R-:W-:-:S02]  /*3790*/  SEL R20, R21, RZ, P2 ;  /* 0x000000ff15147207 */ /* 0x000fc40001000000 */
[----:B------:R-:W-:Y:S02]  /*37a0*/  ISETP.NE.U32.AND P5, PT, R22, RZ, PT ;  /* 0x000000ff1600720c */ /* 0x000fe40003fa5070 */
[----:B------:R-:W2:Y:S01]  /*37b0*/  LDL.LU.64 R22, [R1] ;  /* 0x0000000001167983 */ /* 0x000ea20000300a00 */
[----:B------:R-:W-:-:S03]  /*37c0*/  ISETP.NE.U32.AND P6, PT, R20, RZ, PT ;  /* 0x000000ff1400720c */ /* 0x000fc60003fc5070 */
[----:B------:R-:W2:Y:S04]  /*37d0*/  LDL.LU.64 R20, [R1+0x30] ;  /* 0x0000300001147983 */ /* 0x000ea80000300a00 */
[----:B------:R-:W2:Y:S01]  /*37e0*/  LDL.LU R7, [R1+0x54c] ;  /* 0x00054c0001077983 */ /* 0x000ea20000300800 */
[----:B---3--:R-:W1:Y:S02]  /*37f0*/  S2R R5, SR_TID.X ;  /* 0x0000000000057919 */ /* 0x008e640000002100 */
[----:B-1----:R-:W-:-:S04]  /*3800*/  SHF.R.U32.HI R5, RZ, 0x8, R5 ;  /* 0x00000008ff057819 */ /* 0x002fc80000011605 */
[----:B------:R-:W-:-:S04]  /*3810*/  SGXT.U32 R5, R5, 0x1 ;  /* 0x000000010505781a */ /* 0x000fc80000000000 */
[----:B------:R-:W-:-:S04]  /*3820*/  LOP3.LUT R4, R5, 0xe, RZ, 0xfc, !PT ;  /* 0x0000000e05047812 */ /* 0x000fc800078efcff */
[----:B------:R-:W-:Y:S01]  /*3830*/  ISETP.GE.AND P4, PT, R4, R25, PT ;  /* 0x000000190400720c */ /* 0x000fe20003f86270 */
[----:B------:R-:W-:-:S03]  /*3840*/  IMAD.SHL.U32 R5, R2, 0x20, RZ ;  /* 0x0000002002057824 */ /* 0x000fc600078e00ff */
[----:B------:R-:W-:-:S04]  /*3850*/  SEL R4, RZ, 0x4, P4 ;  /* 0x00000004ff047807 */ /* 0x000fc80002000000 */
[----:B------:R-:W-:-:S04]  /*3860*/  SEL R4, R4, RZ, P2 ;  /* 0x000000ff04047207 */ /* 0x000fc80001000000 */
[----:B------:R-:W-:Y:S02]  /*3870*/  ISETP.NE.U32.AND P4, PT, R4, RZ, PT ;  /* 0x000000ff0400720c */ /* 0x000fe40003f85070 */
[----:B------:R-:W-:Y:S02]  /*3880*/  SEL R4, R19, RZ, P2 ;  /* 0x000000ff13047207 */ /* 0x000fe40001000000 */
[----:B------:R-:W3:Y:S01]  /*3890*/  LDL.LU R19, [R1+0x548] ;  /* 0x0005480001137983 */ /* 0x000ee20000300800 */
[----:B--2---:R-:W-:-:S05]  /*38a0*/  IMAD.WIDE R6, R5, 0x4, R6 ;  /* 0x0000000405067825 */ /* 0x004fca00078e0206 */
[----:B------:R1:W-:Y:S01]  /*38b0*/  LDGSTS.E [R0+0xf000], desc[UR8][R6.64], P3 ;  /* 0x0f00000006007fae */ /* 0x0003e200099a1008 */
[----:B------:R-:W-:Y:S01]  /*38c0*/  ISETP.NE.U32.AND P3, PT, R4, RZ, PT ;  /* 0x000000ff0400720c */ /* 0x000fe20003f65070 */
[----:B-1----:R-:W-:-:S04]  /*38d0*/  IMAD.SHL.U32 R7, R2, 0x20, RZ ;  /* 0x0000002002077824 */ /* 0x002fc800078e00ff */
[----:B------:R-:W-:Y:S01]  /*38e0*/  IMAD.WIDE R4, R7, 0x4, R20 ;  /* 0x0000000407047825 */ /* 0x000fe200078e0214 */
[----:B------:R-:W-:Y:S02]  /*38f0*/  SEL R0, R27, RZ, P2 ;  /* 0x000000ff1b007207 */ /* 0x000fe40001000000 */
[----:B------:R-:W5:Y:S04]  /*3900*/  LDL.LU R27, [R1+0x544] ;  /* 0x00054400011b7983 */ /* 0x000f680000300800 */
[----:B------:R1:W-:Y:S04]  /*3910*/  LDGSTS.E [R24+0x8800], desc[UR8][R4.64], P1 ;  /* 0x0880000004187fae */ /* 0x0003e800089a1008 */
[----:B------:R-:W1:Y:S01]  /*3920*/  LDL.LU.64 R4, [R1+0x20] ;  /* 0x0000200001047983 */ /* 0x000e620000300a00 */
[----:B------:R-:W2:Y:S01]  /*3930*/  S2R R21, SR_TID.X ;  /* 0x0000000000157919 */ /* 0x000ea20000002100 */
[----:B-1----:R-:W-:-:S05]  /*3940*/  IMAD.WIDE R4, R7, 0x4, R4 ;  /* 0x0000000407047825 */ /* 0x002fca00078e0204 */
[----:B------:R1:W-:Y:S04]  /*3950*/  LDGSTS.E [R24+0x9800], desc[UR8][R4.64], P5 ;  /* 0x0980000004187fae */ /* 0x0003e8000a9a1008 */
[----:B------:R-:W1:Y:S01]  /*3960*/  LDL.LU.64 R4, [R1+0x10] ;  /* 0x0000100001047983 */ /* 0x000e620000300a00 */
[----:B--2---:R-:W-:-:S04]  /*3970*/  SHF.R.U32.HI R20, RZ, 0x8, R21 ;  /* 0x00000008ff147819 */ /* 0x004fc80000011615 */
[----:B------:R-:W-:-:S04]  /*3980*/  SGXT.U32 R20, R20, 0x1 ;  /* 0x000000011414781a */ /* 0x000fc80000000000 */
[----:B------:R-:W-:Y:S02]  /*3990*/  LOP3.LUT R20, R20, 0x1e, RZ, 0xfc, !PT ;  /* 0x0000001e14147812 */ /* 0x000fe400078efcff */
[----:B------:R-:W-:Y:S02]  /*39a0*/  LOP3.LUT R21, R21, 0x1f, RZ, 0xc0, !PT ;  /* 0x0000001f15157812 */ /* 0x000fe400078ec0ff */
[----:B------:R-:W-:-:S04]  /*39b0*/  ISETP.GE.AND P5, PT, R20, R25, PT ;  /* 0x000000191400720c */ /* 0x000fc80003fa6270 */
[----:B------:R-:W-:Y:S02]  /*39c0*/  SEL R20, RZ, 0x4, P5 ;  /* 0x00000004ff147807 */ /* 0x000fe40002800000 */
[----:B------:R-:W-:Y:S01]  /*39d0*/  ISETP.GE.AND P5, PT, R21, R25, PT ;  /* 0x000000191500720c */ /* 0x000fe20003fa6270 */
[----:B------:R-:W-:Y:S01]  /*39e0*/  IMAD.SHL.U32 R25, R2, 0x20, RZ ;  /* 0x0000002002197824 */ /* 0x000fe200078e00ff */
[----:B------:R-:W-:Y:S02]  /*39f0*/  ISETP.NE.U32.AND P1, PT, R0, RZ, PT ;  /* 0x000000ff0000720c */ /* 0x000fe40003f25070 */
[----:B------:R-:W-:Y:S02]  /*3a00*/  SEL R0, R3, RZ, P2 ;  /* 0x000000ff03007207 */ /* 0x000fe40001000000 */
[----:B------:R-:W-:Y:S01]  /*3a10*/  SEL R6, RZ, 0x4, P5 ;  /* 0x00000004ff067807 */ /* 0x000fe20002800000 */
[----:B------:R-:W2:Y:S01]  /*3a20*/  LDL.LU R3, [R1+0x540] ;  /* 0x0005400001037983 */ /* 0x000ea20000300800 */
[----:B------:R-:W-:-:S02]  /*3a30*/  ISETP.NE.U32.AND P5, PT, R0, RZ, PT ;  /* 0x000000ff0000720c */ /* 0x000fc40003fa5070 */
[----:B------:R-:W-:Y:S02]  /*3a40*/  SEL R20, R20, RZ, P2 ;  /* 0x000000ff14147207 */ /* 0x000fe40001000000 */
[----:B------:R-:W-:Y:S01]  /*3a50*/  SEL R0, R6, RZ, P2 ;  /* 0x000000ff06007207 */ /* 0x000fe20001000000 */
[C---:B------:R-:W-:Y:S01]  /*3a60*/  IMAD.WIDE R6, R25.reuse, 0x4, R22 ;  /* 0x0000000419067825 */ /* 0x040fe200078e0216 */
[----:B------:R-:W-:Y:S01]  /*3a70*/  ISETP.NE.U32.AND P2, PT, R20, RZ, PT ;  /* 0x000000ff1400720c */ /* 0x000fe20003f45070 */
[----:B------:R-:W2:Y:S02]  /*3a80*/  LDL.LU.64 R22, [R1+0x48] ;  /* 0x0000480001167983 */ /* 0x000ea40000300a00 */
[----:B-1----:R-:W-:-:S05]  /*3a90*/  IMAD.WIDE R4, R25, 0x4, R4 ;  /* 0x0000000419047825 */ /* 0x002fca00078e0204 */
[----:B------:R1:W-:Y:S04]  /*3aa0*/  LDGSTS.E [R24+0xa800], desc[UR8][R4.64], P6 ;  /* 0x0a80000004187fae */ /* 0x0003e8000b1a1008 */
[----:B------:R1:W-:Y:S04]  /*3ab0*/  LDGSTS.E [R24+0xb800], desc[UR8][R6.64], P4 ;  /* 0x0b80000006187fae */ /* 0x0003e8000a1a1008 */
[----:B------:R-:W1:Y:S04]  /*3ac0*/  LDL.LU.64 R4, [R1+0x58] ;  /* 0x0000580001047983 */ /* 0x000e680000300a00 */
[----:B------:R-:W2:Y:S04]  /*3ad0*/  LDL.LU.64 R20, [R1+0xa8] ;  /* 0x0000a80001147983 */ /* 0x000ea80000300a00 */
[----:B------:R-:W2:Y:S01]  /*3ae0*/  LDL.LU.64 R6, [R1+0x50] ;  /* 0x0000500001067983 */ /* 0x000ea20000300a00 */
[----:B------:R-:W-:Y:S01]  /*3af0*/  ISETP.NE.U32.AND P6, PT, R0, RZ, PT ;  /* 0x000000ff0000720c */ /* 0x000fe20003fc5070 */
[----:B---3--:R-:W-:-:S04]  /*3b00*/  IMAD.WIDE R18, R25, 0x4, R18 ;  /* 0x0000000419127825 */ /* 0x008fc800078e0212 */
[----:B----4-:R-:W-:Y:S01]  /*3b10*/  IMAD.WIDE R12, R25, 0x4, R12 ;  /* 0x00000004190c7825 */ /* 0x010fe200078e020c */
[----:B------:R-:W-:Y:S03]  /*3b20*/  LDGSTS.E [R24+0xc800], desc[UR8][R18.64], P3 ;  /* 0x0c80000012187fae */ /* 0x000fe600099a1008 */
[----:B--2---:R-:W-:Y:S01]  /*3b30*/  IMAD.SHL.U32 R3, R3, 0x20, RZ ;  /* 0x0000002003037824 */ /* 0x004fe200078e00ff */
[----:B------:R2:W-:Y:S01]  /*3b40*/  LDGSTS.E [R24+0xd800], desc[UR8][R12.64], P1 ;  /* 0x0d8000000c187fae */ /* 0x0005e200089a1008 */
[----:B------:R-:W-:-:S05]  /*3b50*/  IMAD.WIDE R16, R25, 0x4, R16 ;  /* 0x0000000419107825 */ /* 0x000fca00078e0210 */
[----:B------:R-:W-:Y:S04]  /*3b60*/  LDGSTS.E [R24+0xe800], desc[UR8][R16.64], P5 ;  /* 0x0e80000010187fae */ /* 0x000fe8000a9a1008 */
[----:B------:R-:W3:Y:S04]  /*3b70*/  LDL.LU.64 R18, [R1+0xa0] ;  /* 0x0000a00001127983 */ /* 0x000ee80000300a00 */
[----:B------:R-:W2:Y:S04]  /*3b80*/  LDL.LU.64 R12, [R1+0x60] ;  /* 0x00006000010c7983 */ /* 0x000ea80000300a00 */
[----:B------:R-:W4:Y:S01]  /*3b90*/  LDL.LU.64 R16, [R1+0x98] ;  /* 0x0000980001107983 */ /* 0x000f220000300a00 */
[----:B-1----:R-:W-:-:S05]  /*3ba0*/  IMAD.WIDE R4, R25, 0x4, R4 ;  /* 0x0000000419047825 */ /* 0x002fca00078e0204 */
[----:B------:R1:W-:Y:S01]  /*3bb0*/  LDGSTS.E [R24+0xf800], desc[UR8][R4.64], P2 ;  /* 0x0f80000004187fae */ /* 0x0003e200091a1008 */
[----:B------:R-:W-:-:S03]  /*3bc0*/  IMAD.WIDE R6, R3, 0x4, R6 ;  /* 0x0000000403067825 */ /* 0x000fc600078e0206 */
[----:B------:R-:W0:Y:S04]  /*3bd0*/  LDGDEPBAR ;  /* 0x00000000000079af */ /* 0x000e280000000000 */
[----:B------:R1:W-:Y:S04]  /*3be0*/  LDGSTS.E [R26+0x18000], desc[UR8][R6.64], P6 ;  /* 0x18000000061a7fae */ /* 0x0003e8000b1a1008 */
[----:B------:R-:W1:Y:S04]  /*3bf0*/  LDL.LU.64 R4, [R1+0x68] ;  /* 0x0000680001047983 */ /* 0x000e680000300a00 */
[----:B------:R-:W3:Y:S04]  /*3c00*/  LDL.LU.64 R24, [R1+0x90] ;  /* 0x0000900001187983 */ /* 0x000ee80000300a00 */
[----:B------:R-:W3:Y:S01]  /*3c10*/  LDL.LU.64 R6, [R1+0x70] ;  /* 0x0000700001067983 */ /* 0x000ee20000300a00 */
[----:B--2---:R-:W-:-:S04]  /*3c20*/  IMAD.WIDE R12, R3, 0x4, R12 ;  /* 0x00000004030c7825 */ /* 0x004fc800078e020c */
[----:B-1----:R-:W-:-:S05]  /*3c30*/  IMAD.WIDE R4, R3, 0x4, R4 ;  /* 0x0000000403047825 */ /* 0x002fca00078e0204 */
[----:B------:R1:W-:Y:S01]  /*3c40*/  LDGSTS.E [R26+0x18800], desc[UR8][R4.64], P6 ;  /* 0x18800000041a7fae */ /* 0x0003e2000b1a1008 */
[----:B---3--:R-:W-:-:S03]  /*3c50*/  IMAD.WIDE R6, R3, 0x4, R6 ;  /* 0x0000000403067825 */ /* 0x008fc600078e0206 */
[----:B------:R2:W-:Y:S04]  /*3c60*/  LDGSTS.E [R26+0x19000], desc[UR8][R12.64], P6 ;  /* 0x190000000c1a7fae */ /* 0x0005e8000b1a1008 */
[----:B------:R3:W-:Y:S04]  /*3c70*/  LDGSTS.E [R26+0x19800], desc[UR8][R6.64], P6 ;  /* 0x19800000061a7fae */ /* 0x0007e8000b1a1008 */
[----:B------:R-:W1:Y:S04]  /*3c80*/  LDL.LU.64 R4, [R1+0x78] ;  /* 0x0000780001047983 */ /* 0x000e680000300a00 */
[----:B------:R-:W2:Y:S04]  /*3c90*/  LDL.LU.64 R12, [R1+0x80] ;  /* 0x00008000010c7983 */ /* 0x000ea80000300a00 */
[----:B------:R-:W3:Y:S01]  /*3ca0*/  LDL.LU.64 R6, [R1+0x88] ;  /* 0x0000880001067983 */ /* 0x000ee20000300a00 */
[----:B-1----:R-:W-:-:S04]  /*3cb0*/  IMAD.WIDE R4, R3, 0x4, R4 ;  /* 0x0000000403047825 */ /* 0x002fc800078e0204 */
[C---:B--2---:R-:W-:Y:S01]  /*3cc0*/  IMAD.WIDE R12, R3.reuse, 0x4, R12 ;  /* 0x00000004030c7825 */ /* 0x044fe200078e020c */
[----:B------:R1:W-:Y:S03]  /*3cd0*/  LDGSTS.E [R26+0x1a000], desc[UR8][R4.64], P6 ;  /* 0x1a000000041a7fae */ /* 0x0003e6000b1a1008 */
[C---:B---3--:R-:W-:Y:S01]  /*3ce0*/  IMAD.WIDE R6, R3.reuse, 0x4, R6 ;  /* 0x0000000403067825 */ /* 0x048fe200078e0206 */
[----:B------:R4:W-:Y:S04]  /*3cf0*/  LDGSTS.E [R26+0x1a800], desc[UR8][R12.64], P6 ;  /* 0x1a8000000c1a7fae */ /* 0x0009e8000b1a1008 */
[----:B------:R2:W-:Y:S01]  /*3d00*/  LDGSTS.E [R26+0x1b000], desc[UR8][R6.64], P6 ;  /* 0x1b000000061a7fae */ /* 0x0005e2000b1a1008 */
[----:B-1----:R-:W-:-:S04]  /*3d10*/  IMAD.WIDE R4, R3, 0x4, R24 ;  /* 0x0000000403047825 */ /* 0x002fc800078e0218 */
[C---:B----4-:R-:W-:Y:S01]  /*3d20*/  IMAD.WIDE R12, R3.reuse, 0x4, R16 ;  /* 0x00000004030c7825 */ /* 0x050fe200078e0210 */
[----:B------:R-:W-:Y:S03]  /*3d30*/  LDGSTS.E [R26+0x1b800], desc[UR8][R4.64], P6 ;  /* 0x1b800000041a7fae */ /* 0x000fe6000b1a1008 */
[C---:B--2---:R-:W-:Y:S01]  /*3d40*/  IMAD.WIDE R6, R3.reuse, 0x4, R18 ;  /* 0x0000000403067825 */ /* 0x044fe200078e0212 */
[----:B------:R-:W-:Y:S04]  /*3d50*/  LDGSTS.E [R26+0x1c000], desc[UR8][R12.64], P6 ;  /* 0x1c0000000c1a7fae */ /* 0x000fe8000b1a1008 */
[----:B------:R1:W-:Y:S02]  /*3d60*/  LDGSTS.E [R26+0x1c800], desc[UR8][R6.64], P6 ;  /* 0x1c800000061a7fae */ /* 0x0003e4000b1a1008 */
[----:B-1----:R-:W-:-:S02]  /*3d70*/  IMAD.WIDE R6, R3, 0x4, R28 ;  /* 0x0000000403067825 */ /* 0x002fc400078e021c */
[----:B------:R1:W5:Y:S02]  /*3d80*/  LDL.LU.64 R28, [R1+0x538] ;  /* 0x00053800011c7983 */ /* 0x0003640000300a00 */
[C---:B------:R-:W-:Y:S02]  /*3d90*/  IMAD.WIDE R4, R3.reuse, 0x4, R20 ;  /* 0x0000000403047825 */ /* 0x040fe400078e0214 */
[----:B------:R-:W2:Y:S02]  /*3da0*/  S2R R21, SR_TID.X ;  /* 0x0000000000157919 */ /* 0x000ea40000002100 */
[C---:B------:R-:W-:Y:S01]  /*3db0*/  IMAD.WIDE R12, R3.reuse, 0x4, R22 ;  /* 0x00000004030c7825 */ /* 0x040fe200078e0216 */
[----:B------:R1:W-:Y:S03]  /*3dc0*/  LDGSTS.E [R26+0x1d000], desc[UR8][R4.64], P6 ;  /* 0x1d000000041a7fae */ /* 0x0003e6000b1a1008 */
[C---:B------:R-:W-:Y:S01]  /*3dd0*/  IMAD.WIDE R14, R3.reuse, 0x4, R14 ;  /* 0x00000004030e7825 */ /* 0x040fe200078e020e */
[----:B------:R1:W-:Y:S03]  /*3de0*/  LDGSTS.E [R26+0x1d800], desc[UR8][R12.64], P6 ;  /* 0x1d8000000c1a7fae */ /* 0x0003e6000b1a1008 */
[C---:B------:R-:W-:Y:S01]  /*3df0*/  IMAD.WIDE R10, R3.reuse, 0x4, R10 ;  /* 0x00000004030a7825 */ /* 0x040fe200078e020a */
[----:B------:R1:W-:Y:S03]  /*3e00*/  LDGSTS.E [R26+0x1e000], desc[UR8][R6.64], P6 ;  /* 0x1e000000061a7fae */ /* 0x0003e6000b1a1008 */
[----:B------:R-:W-:Y:S01]  /*3e10*/  IMAD.WIDE R8, R3, 0x4, R8 ;  /* 0x0000000403087825 */ /* 0x000fe200078e0208 */
[----:B------:R1:W-:Y:S04]  /*3e20*/  LDGSTS.E [R26+0x1e800], desc[UR8][R14.64], P6 ;  /* 0x1e8000000e1a7fae */ /* 0x0003e8000b1a1008 */
[----:B------:R1:W-:Y:S04]  /*3e30*/  LDGSTS.E [R26+0x1f000], desc[UR8][R10.64], P6 ;  /* 0x1f0000000a1a7fae */ /* 0x0003e8000b1a1008 */
[----:B------:R1:W-:Y:S04]  /*3e40*/  LDGSTS.E [R26+0x1f800], desc[UR8][R8.64], P6 ;  /* 0x1f800000081a7fae */ /* 0x0003e8000b1a1008 */
[----:B------:R-:W0:Y:S01]  /*3e50*/  LDGDEPBAR ;  /* 0x00000000000079af */ /* 0x000e220000000000 */
[----:B------:R-:W-:Y:S05]  /*3e60*/  @P0 BRA `(.L_x_0) ;  /* 0x0000000400f40947 */ /* 0x000fea0003800000 */
[----:B--2---:R-:W-:Y:S01]  /*3e70*/  IMAD.SHL.U32 R0, R21, 0x2, RZ ;  /* 0x0000000215007824 */ /* 0x004fe200078e00ff */
[----:B------:R2:W-:Y:S01]  /*3e80*/  STL [R1+0x2a0], RZ ;  /* 0x0002a0ff01007387 */ /* 0x0005e20000100800 */
[----:B-1----:R-:W-:Y:S02]  /*3e90*/  CS2R R12, SRZ ;  /* 0x00000000000c7805 */ /* 0x002fe4000001ff00 */
[----:B------:R-:W-:Y:S02]  /*3ea0*/  CS2R R14, SRZ ;  /* 0x00000000000e7805 */ /* 0x000fe4000001ff00 */
[----:B------:R-:W-:Y:S01]  /*3eb0*/  CS2R R16, SRZ ;  /* 0x0000000000107805 */ /* 0x000fe2000001ff00 */
[----:B------:R2:W-:Y:S01]  /*3ec0*/  STL [R1+0x4e8], R0 ;  /* 0x0004e80001007387 */ /* 0x0005e20000100800 */
[----:B------:R-:W-:Y:S02]  /*3ed0*/  CS2R R18, SRZ ;  /* 0x0000000000127805 */ /* 0x000fe4000001ff00 */
[----:B------:R-:W-:-:S02]  /*3ee0*/  CS2R R8, SRZ ;  /* 0x0000000000087805 */ /* 0x000fc4000001ff00 */
[----:B------:R-:W-:Y:S01]  /*3ef0*/  CS2R R10, SRZ ;  /* 0x00000000000a7805 */ /* 0x000fe2000001ff00 */
[----:B------:R2:W-:Y:S04]  /*3f00*/  STL [R1+0x2a4], RZ ;  /* 0x0002a4ff01007387 */ /* 0x0005e80000100800 */
        /* <DEDUP_REMOVED lines=113> */
[----:B------:R2:W-:Y:S01]  /*4620*/  STL [R1+0x6c], RZ ;  /* 0x00006cff01007387 */ /* 0x0005e20000100800 */
[----:B------:R-:W-:Y:S05]  /*4630*/  BRA `(.L_x_1) ;  /* 0x000000a400187947 */ /* 0x000fea0003800000 */
.L_x_0:
[----:B-1----:R-:W3:Y:S04]  /*4640*/  LDL.LU R6, [R1+0x104] ;  /* 0x0001040001067983 */ /* 0x002ee80000300800 */
[----:B------:R-:W4:Y:S04]  /*4650*/  LDL.LU R10, [R1+0xfc] ;  /* 0x0000fc00010a7983 */ /* 0x000f280000300800 */
[----:B--2---:R-:W2:Y:S04]  /*4660*/  LDL.LU R11, [R1+0xd0] ;  /* 0x0000d000010b7983 */ /* 0x004ea80000300800 */
[----:B------:R-:W2:Y:S04]  /*4670*/  LDL.LU R25, [R1+0xcc] ;  /* 0x0000cc0001197983 */ /* 0x000ea80000300800 */
        /* <DEDUP_REMOVED lines=8> */
[----:B------:R1:W-:Y:S04]  /*4700*/  STL [R1+0x548], R2 ;  /* 0x0005480201007387 */ /* 0x0003e80000100800 */
[----:B-----5:R-:W-:Y:S04]  /*4710*/  STL [R1+0x53c], R28 ;  /* 0x00053c1c01007387 */ /* 0x020fe80000100800 */
[----:B------:R-:W-:Y:S01]  /*4720*/  STL [R1+0x534], R29 ;  /* 0x0005341d01007387 */ /* 0x000fe20000100800 */
[----:B---3--:R-:W-:-:S04]  /*4730*/  SHF.R.S32.HI R5, RZ, 0x1f, R6 ;  /* 0x0000001fff057819 */ /* 0x008fc80000011406 */
[----:B-1----:R-:W-:Y:S02]  /*4740*/  SHF.L.U64.HI R2, R6, 0x2, R5 ;  /* 0x0000000206027819 */ /* 0x002fe40000010205 */
[----:B----4-:R-:W-:Y:S02]  /*4750*/  SHF.R.S32.HI R0, RZ, 0x1f, R10 ;  /* 0x0000001fff007819 */ /* 0x010fe4000001140a */
[----:B--2---:R-:W-:Y:S01]  /*4760*/  SHF.R.S32.HI R4, RZ, 0x1f, R11 ;  /* 0x0000001fff047819 */ /* 0x004fe2000001140b */
[----:B------:R1:W-:Y:S01]  /*4770*/  STL [R1+0x30], R2 ;  /* 0x0000300201007387 */ /* 0x0003e20000100800 */
[----:B------:R-:W-:Y:S02]  /*4780*/  SHF.R.S32.HI R5, RZ, 0x1f, R25 ;  /* 0x0000001fff057819 */ /* 0x000fe40000011419 */
[----:B------:R-:W-:Y:S02]  /*4790*/  SHF.R.S32.HI R6, RZ, 0x1f, R24 ;  /* 0x0000001fff067819 */ /* 0x000fe40000011418 */
[----:B-1----:R-:W-:-:S02]  /*47a0*/  SHF.L.U64.HI R2, R10, 0x2, R0 ;  /* 0x000000020a027819 */ /* 0x002fc40000010200 */
[----:B------:R-:W-:Y:S02]  /*47b0*/  SHF.L.U64.HI R0, R11, 0x2, R4 ;  /* 0x000000020b007819 */ /* 0x000fe40000010204 */
[----:B------:R-:W-:Y:S01]  /*47c0*/  SHF.L.U64.HI R4, R25, 0x2, R5 ;  /* 0x0000000219047819 */ /* 0x000fe20000010205 */
[----:B------:R1:W-:Y:S04]  /*47d0*/  STL [R1+0x4a4], R2 ;  /* 0x0004a40201007387 */ /* 0x0003e80000100800 */
[----:B------:R2:W-:Y:S01]  /*47e0*/  STL [R1+0x4a0], R0 ;  /* 0x0004a00001007387 */ /* 0x0005e20000100800 */
[----:B------:R-:W-:-:S03]  /*47f0*/  SHF.R.S32.HI R5, RZ, 0x1f, R20 ;  /* 0x0000001fff057819 */ /* 0x000fc60000011414 */
[----:B------:R3:W-:Y:S01]  /*4800*/  STL [R1+0x49c], R4 ;  /* 0x00049c0401007387 */ /* 0x0007e20000100800 */
[----:B-1----:R-:W-:Y:S02]  /*4810*/  SHF.L.U64.HI R2, R24, 0x2, R6 ;  /* 0x0000000218027819 */ /* 0x002fe40000010206 */
[----:B------:R-:W-:Y:S02]  /*4820*/  SHF.R.S32.HI R6, RZ, 0x1f, R7 ;  /* 0x0000001fff067819 */ /* 0x000fe40000011407 */
[----:B--2---:R-:W-:Y:S01]  /*4830*/  SHF.R.S32.HI R0, RZ, 0x1f, R23 ;  /* 0x0000001fff007819 */ /* 0x004fe20000011417 */
[----:B------:R1:W-:Y:S01]  /*4840*/  STL [R1+0x498], R2 ;  /* 0x0004980201007387 */ /* 0x0003e20000100800 */
[----:B---3--:R-:W-:Y:S02]  /*4850*/  SHF.R.S32.HI R4, RZ, 0x1f, R22 ;  /* 0x0000001fff047819 */ /* 0x008fe40000011416 */
[----:B------:R-:W-:Y:S02]  /*4860*/  SHF.L.U64.HI R0, R23, 0x2, R0 ;  /* 0x0000000217007819 */ /* 0x000fe40000010200 */
[----:B------:R-:W-:-:S02]  /*4870*/  SHF.L.U64.HI R4, R22, 0x2, R4 ;  /* 0x0000000216047819 */ /* 0x000fc40000010204 */
[----:B-1----:R-:W-:Y:S01]  /*4880*/  SHF.L.U64.HI R2, R20, 0x2, R5 ;  /* 0x0000000214027819 */ /* 0x002fe20000010205 */
[----:B------:R1:W-:Y:S04]  /*4890*/  STL [R1+0x494], R0 ;  /* 0x0004940001007387 */ /* 0x0003e80000100800 */
[----:B------:R2:W-:Y:S04]  /*48a0*/  STL [R1+0x490], R4 ;  /* 0x0004900401007387 */ /* 0x0005e80000100800 */
[----:B------:R-:W3:Y:S01]  /*48b0*/  LDL.LU R19, [R1+0xb8] ;  /* 0x0000b80001137983 */ /* 0x000ee20000300800 */
[----:B-1----:R-:W-:-:S03]  /*48c0*/  SHF.L.U64.HI R0, R7, 0x2, R6 ;  /* 0x0000000207007819 */ /* 0x002fc60000010206 */
[----:B------:R-:W-:Y:S04]  /*48d0*/  STL [R1+0x48c], R2 ;  /* 0x00048c0201007387 */ /* 0x000fe80000100800 */
[----:B------:R-:W4:Y:S01]  /*48e0*/  LDL.LU R8, [R1+0xd4] ;  /* 0x0000d40001087983 */ /* 0x000f220000300800 */
[----:B------:R-:W-:Y:S01]  /*48f0*/  IMAD.SHL.U32 R22, R3, 0x8, RZ ;  /* 0x0000000803167824 */ /* 0x000fe200078e00ff */
[----:B--2---:R-:W-:Y:S02]  /*4900*/  SHF.R.S32.HI R4, RZ, 0x1f, R3 ;  /* 0x0000001fff047819 */ /* 0x004fe40000011403 */
[----:B------:R1:W-:Y:S01]  /*4910*/  STL [R1+0x3a8], R0 ;  /* 0x0003a80001007387 */ /* 0x0003e20000100800 */
[----:B------:R-:W-:-:S03]  /*4920*/  SHF.R.S32.HI R7, RZ, 0x1f, R16 ;  /* 0x0000001fff077819 */ /* 0x000fc60000011410 */
[----:B------:R-:W2:Y:S01]  /*4930*/  LDL.LU R9, [R1+0xd8] ;  /* 0x0000d80001097983 */ /* 0x000ea20000300800 */
[----:B------:R-:W-:-:S03]  /*4940*/  SHF.L.U64.HI R25, R3, 0x3, R4 ;  /* 0x0000000303197819 */ /* 0x000fc60000010204 */
[----:B------:R-:W2:Y:S01]  /*4950*/  LDL.LU R10, [R1+0xdc] ;  /* 0x0000dc00010a7983 */ /* 0x000ea20000300800 */
[-C--:B------:R-:W-:Y:S02]  /*4960*/  LEA R17, P0, R27, R22.reuse, 0x2 ;  /* 0x000000161b117211 */ /* 0x080fe400078010ff */
[----:B-1----:R-:W-:Y:S01]  /*4970*/  SHF.R.S32.HI R0, RZ, 0x1f, R27 ;  /* 0x0000001fff007819 */ /* 0x002fe2000001141b */
[----:B------:R-:W2:Y:S01]  /*4980*/  LDL.LU R11, [R1+0xe0] ;  /* 0x0000e000010b7983 */ /* 0x000ea20000300800 */
[----:B------:R-:W-:Y:S02]  /*4990*/  SHF.R.S32.HI R5, RZ, 0x1f, R26 ;  /* 0x0000001fff057819 */ /* 0x000fe4000001141a */
[----:B------:R-:W-:Y:S01]  /*49a0*/  LEA R15, P1, R26, R22, 0x2 ;  /* 0x000000161a0f7211 */ /* 0x000fe200078210ff */
[----:B------:R-:W2:Y:S01]  /*49b0*/  LDL.LU R24, [R1+0xe4] ;  /* 0x0000e40001187983 */ /* 0x000ea20000300800 */
[----:B------:R-:W-:-:S03]  /*49c0*/  LEA.HI R29, R7, R16, RZ, 0x5 ;  /* 0x00000010071d7211 */ /* 0x000fc600078f28ff */
[----:B------:R-:W2:Y:S01]  /*49d0*/  LDL.LU R23, [R1+0xe8] ;  /* 0x0000e80001177983 */ /* 0x000ea20000300800 */
[----:B------:R-:W-:-:S03]  /*49e0*/  LEA R2, P2, R18, R22, 0x2 ;  /* 0x0000001612027211 */ /* 0x000fc600078410ff */
[----:B------:R-:W2:Y:S01]  /*49f0*/  LDL.LU R20, [R1+0xec] ;  /* 0x0000ec0001147983 */ /* 0x000ea20000300800 */
[----:B------:R-:W-:Y:S02]  /*4a00*/  SHF.R.S32.HI R6, RZ, 0x1f, R18 ;  /* 0x0000001fff067819 */ /* 0x000fe40000011412 */
[-C--:B------:R-:W-:Y:S01]  /*4a10*/  LEA.HI.X R27, R27, R25.reuse, R0, 0x2, P0 ;  /* 0x000000191b1b7211 */ /* 0x080fe200000f1400 */
[----:B------:R-:W-:Y:S01]  /*4a20*/  STL [R1+0x540], R3 ;  /* 0x0005400301007387 */ /* 0x000fe20000100800 */
[----:B------:R-:W-:-:S03]  /*4a30*/  LEA.HI.X R26, R26, R25, R5, 0x2, P1 ;  /* 0x000000191a1a7211 */ /* 0x000fc600008f1405 */
[----:B------:R1:W-:Y:S01]  /*4a40*/  STL [R1+0x538], R4 ;  /* 0x0005380401007387 */ /* 0x0003e20000100800 */
[----:B------:R-:W-:-:S03]  /*4a50*/  LEA.HI.X R0, R18, R25, R6, 0x2, P2 ;  /* 0x0000001912007211 */ /* 0x000fc600010f1406 */
[----:B------:R1:W-:Y:S04]  /*4a60*/  STL [R1+0x554], R17 ;  /* 0x0005541101007387 */ /* 0x0003e80000100800 */
[----:B------:R-:W-:Y:S04]  /*4a70*/  STL [R1+0x558], R15 ;  /* 0x0005580f01007387 */ /* 0x000fe80000100800 */
[----:B------:R-:W-:Y:S04]  /*4a80*/  STL [R1+0x544], R29 ;  /* 0x0005441d01007387 */ /* 0x000fe80000100800 */
[----:B------:R-:W-:Y:S04]  /*4a90*/  STL [R1+0x4], R2 ;  /* 0x0000040201007387 */ /* 0x000fe80000100800 */
[----:B------:R-:W-:Y:S04]  /*4aa0*/  STL [R1+0x54c], R27 ;  /* 0x00054c1b01007387 */ /* 0x000fe80000100800 */
[----:B------:R-:W-:Y:S04]  /*4ab0*/  STL [R1+0x550], R26 ;  /* 0x0005501a01007387 */ /* 0x000fe80000100800 */
[----:B------:R-:W2:Y:S04]  /*4ac0*/  LDL.LU R28, [R1+0xf0] ;  /* 0x0000f000011c7983 */ /* 0x000ea80000300800 */
[----:B-1----:R-:W2:Y:S04]  /*4ad0*/  LDL.LU R4, [R1+0xf4] ;  /* 0x0000f40001047983 */ /* 0x002ea80000300800 */
[----:B------:R3:W-:Y:S04]  /*4ae0*/  STL [R1], R0 ;  /* 0x0000000001007387 */ /* 0x0007e80000100800 */
[----:B------:R-:W2:Y:S01]  /*4af0*/  LDL.LU R17, [R1+0x100] ;  /* 0x0001000001117983 */ /* 0x000ea20000300800 */
[----:B---3--:R-:W-:-:S02]  /*4b00*/  SHF.R.S32.HI R0, RZ, 0x1f, R19 ;  /* 0x0000001fff007819 */ /* 0x008fc40000011413 */
[CC--:B------:R-:W-:Y:S02]  /*4b10*/  LEA R18, P0, R19.reuse, R22.reuse, 0x2 ;  /* 0x0000001613127211 */ /* 0x0c0fe400078010ff */
[----:B----4-:R-:W-:Y:S02]  /*4b20*/  SHF.R.S32.HI R5, RZ, 0x1f, R8 ;  /* 0x0000001fff057819 */ /* 0x010fe40000011408 */
[C---:B------:R-:W-:Y:S02]  /*4b30*/  LEA R16, P1, R8.reuse, R22, 0x2 ;  /* 0x0000001608107211 */ /* 0x040fe400078210ff */
[-C--:B------:R-:W-:Y:S02]  /*4b40*/  LEA.HI.X R2, R19, R25.reuse, R0, 0x2, P0 ;  /* 0x0000001913027211 */ /* 0x080fe400000f1400 */
[----:B------:R-:W-:Y:S01]  /*4b50*/  LEA.HI.X R3, R8, R25, R5, 0x2, P1 ;  /* 0x0000001908037211 */ /* 0x000fe200008f1405 */
[----:B------:R1:W-:Y:S04]  /*4b60*/  STL [R1+0x55c], R18 ;  /* 0x00055c1201007387 */ /* 0x0003e80000100800 */
[----:B-1----:R-:W3:Y:S04]  /*4b70*/  LDL.LU R18, [R1+0xf8] ;  /* 0x0000f80001127983 */ /* 0x002ee80000300800 */
[----:B------:R1:W-:Y:S04]  /*4b80*/  STL [R1+0x8], R2 ;  /* 0x0000080201007387 */ /* 0x0003e80000100800 */
[----:B------:R-:W-:Y:S04]  /*4b90*/  STL [R1+0xc], R3 ;  /* 0x00000c0301007387 */ /* 0x000fe80000100800 */
[----:B------:R-:W4:Y:S01]  /*4ba0*/  LDL.LU R15, [R1+0x108] ;  /* 0x00010800010f7983 */ /* 0x000f220000300800 */
[----:B--2---:R-:W-:-:S02]  /*4bb0*/  SHF.R.S32.HI R6, RZ, 0x1f, R9 ;  /* 0x0000001fff067819 */ /* 0x004fc40000011409 */
[CC--:B------:R-:W-:Y:S02]  /*4bc0*/  LEA R14, P2, R9.reuse, R22.reuse, 0x2 ;  /* 0x00000016090e7211 */ /* 0x0c0fe400078410ff */
[----:B------:R-:W-:Y:S02]  /*4bd0*/  SHF.R.S32.HI R7, RZ, 0x1f, R10 ;  /* 0x0000001fff077819 */ /* 0x000fe4000001140a */
[-C--:B------:R-:W-:Y:S02]  /*4be0*/  LEA.HI.X R0, R9, R25.reuse, R6, 0x2, P2 ;  /* 0x0000001909007211 */ /* 0x080fe400010f1406 */
[CC--:B------:R-:W-:Y:S02]  /*4bf0*/  LEA R13, P3, R10.reuse, R22.reuse, 0x2 ;  /* 0x000000160a0d7211 */ /* 0x0c0fe400078610ff */
[----:B------:R-:W-:Y:S01]  /*4c00*/  LEA R12, P0, R11, R22, 0x2 ;  /* 0x000000160b0c7211 */ /* 0x000fe200078010ff */
[----:B------:R2:W-:Y:S01]  /*4c10*/  STL [R1+0x10], R0 ;  /* 0x0000100001007387 */ /* 0x0005e20000100800 */
[----:B-1----:R-:W-:-:S02]  /*4c20*/  LEA.HI.X R2, R10, R25, R7, 0x2, P3 ;  /* 0x000000190a027211 */ /* 0x002fc400018f1407 */
[----:B------:R-:W-:Y:S01]  /*4c30*/  SHF.R.S32.HI R5, RZ, 0x1f, R24 ;  /* 0x0000001fff057819 */ /* 0x000fe20000011418 */
[----:B------:R-:W4:Y:S01]  /*4c40*/  LDL R26, [R1+0x454] ;  /* 0x00045400011a7983 */ /* 0x000f220000100800 */
[C---:B------:R-:W-:Y:S02]  /*4c50*/  LEA R10, P1, R24.reuse, R22, 0x2 ;  /* 0x00000016180a7211 */ /* 0x040fe400078210ff */
[----:B--2---:R-:W-:Y:S02]  /*4c60*/  SHF.R.S32.HI R0, RZ, 0x1f, R11 ;  /* 0x0000001fff007819 */ /* 0x004fe4000001140b */
[----:B------:R-:W-:Y:S02]  /*4c70*/  SHF.R.S32.HI R6, RZ, 0x1f, R23 ;  /* 0x0000001fff067819 */ /* 0x000fe40000011417 */
[-C--:B------:R-:W-:Y:S02]  /*4c80*/  LEA.HI.X R3, R11, R25.reuse, R0, 0x2, P0 ;  /* 0x000000190b037211 */ /* 0x080fe400000f1400 */
[----:B------:R-:W-:-:S02]  /*4c90*/  LEA.HI.X R0, R24, R25, R5, 0x2, P1 ;  /* 0x0000001918007211 */ /* 0x000fc400008f1405 */
[CC--:B------:R-:W-:Y:S01]  /*4ca0*/  LEA R9, P2, R23.reuse, R22.reuse, 0x2 ;  /* 0x0000001617097211 */ /* 0x0c0fe200078410ff */
[----:B------:R-:W-:Y:S01]  /*4cb0*/  STL [R1+0x18], R3 ;  /* 0x0000180301007387 */ /* 0x000fe20000100800 */
[----:B------:R-:W-:Y:S02]  /*4cc0*/  SHF.R.S32.HI R8, RZ, 0x1f, R20 ;  /* 0x0000001fff087819 */ /* 0x000fe40000011414 */
[----:B------:R-:W-:Y:S01]  /*4cd0*/  LEA.HI.X R29, R23, R25, R6, 0x2, P2 ;  /* 0x00000019171d7211 */ /* 0x000fe200010f1406 */
[----:B------:R1:W-:Y:S01]  /*4ce0*/  STL [R1+0x1c], R0 ;  /* 0x00001c0001007387 */ /* 0x0003e20000100800 */
[-C--:B------:R-:W-:Y:S02]  /*4cf0*/  LEA R7, P3, R20, R22.reuse, 0x2 ;  /* 0x0000001614077211 */ /* 0x080fe400078610ff */
[----:B------:R-:W-:Y:S02]  /*4d00*/  LEA R6, P0, R28, R22, 0x2 ;  /* 0x000000161c067211 */ /* 0x000fe400078010ff */
[----:B------:R-:W-:-:S02]  /*4d10*/  SHF.R.S32.HI R19, RZ, 0x1f, R4 ;  /* 0x0000001fff137819 */ /* 0x000fc40000011404 */
[-C--:B------:R-:W-:Y:S01]  /*4d20*/  LEA R5, P1, R4, R22.reuse, 0x2 ;  /* 0x0000001604057211 */ /* 0x080fe200078210ff */
[----:B------:R-:W2:Y:S01]  /*4d30*/  S2R R23, SR_TID.X ;  /* 0x0000000000177919 */ /* 0x000ea20000002100 */
[----:B-1----:R-:W-:Y:S02]  /*4d40*/  SHF.R.S32.HI R0, RZ, 0x1f, R28 ;  /* 0x0000001fff007819 */ /* 0x002fe4000001141c */
[-C--:B------:R-:W-:Y:S01]  /*4d50*/  LEA.HI.X R3, R20, R25.reuse, R8, 0x2, P3 ;  /* 0x0000001914037211 */ /* 0x080fe200018f1408 */
[----:B------:R-:W4:Y:S01]  /*4d60*/  LDL.LU R27, [R1+0x4] ;  /* 0x00000400011b7983 */ /* 0x000f220000300800 */
[-C--:B------:R-:W-:Y:S02]  /*4d70*/  LEA.HI.X R28, R28, R25.reuse, R0, 0x2, P0 ;  /* 0x000000191c1c7211 */ /* 0x080fe400000f1400 */
[----:B------:R-:W-:Y:S02]  /*4d80*/  LEA.HI.X R4, R4, R25, R19, 0x2, P1 ;  /* 0x0000001904047211 */ /* 0x000fe400008f1413 */
[----:B------:R-:W-:-:S02]  /*4d90*/  LEA R11, P3, R17, R22, 0x2 ;  /* 0x00000016110b7211 */ /* 0x000fc400078610ff */
[----:B--2---:R-:W-:-:S04]  /*4da0*/  SHF.R.U32.HI R23, RZ, 0x1, R23 ;  /* 0x00000001ff177819 */ /* 0x004fc80000011617 */
[----:B------:R-:W-:Y:S02]  /*4db0*/  LOP3.LUT R0, R23, 0xc0, RZ, 0xc0, !PT ;  /* 0x000000c017007812 */ /* 0x000fe400078ec0ff */
[----:B------:R-:W-:Y:S02]  /*4dc0*/  LOP3.LUT R23, R21, 0x7, RZ, 0xc0, !PT ;  /* 0x0000000715177812 */ /* 0x000fe400078ec0ff */
[----:B------:R-:W-:Y:S02]  /*4dd0*/  SHF.R.S32.HI R24, RZ, 0x1f, R17 ;  /* 0x0000001fff187819 */ /* 0x000fe40000011411 */
[----:B------:R-:W-:Y:S02]  /*4de0*/  LOP3.LUT R0, R0, 0x1c, R21, 0xf8, !PT ;  /* 0x0000001c00007812 */ /* 0x000fe400078ef815 */
[----:B------:R-:W-:Y:S02]  /*4df0*/  LEA.HI.X R24, R17, R25, R24, 0x2, P3 ;  /* 0x0000001911187211 */ /* 0x000fe400018f1418 */
[----:B------:R-:W-:-:S05]  /*4e00*/  LOP3.LUT R17, R21, 0x3, RZ, 0xc0, !PT ;  /* 0x0000000315117812 */ /* 0x000fca00078ec0ff */
[----:B------:R-:W-:-:S05]  /*4e10*/  IMAD R17, R17, 0x420, RZ ;  /* 0x0000042011117824 */ /* 0x000fca00078e02ff */
[----:B------:R-:W-:Y:S02]  /*4e20*/  LOP3.LUT R0, R17, R0, RZ, 0x3c, !PT ;  /* 0x0000000011007212 */ /* 0x000fe400078e3cff */
[-C--:B---3--:R-:W-:Y:S02]  /*4e30*/  LEA R8, P2, R18, R22.reuse, 0x2 ;  /* 0x0000001612087211 */ /* 0x088fe400078410ff */
[----:B----4-:R-:W-:Y:S02]  /*4e40*/  LEA R19, P0, R15, R22, 0x2 ;  /* 0x000000160f137211 */ /* 0x010fe400078010ff */
[----:B------:R-:W1:Y:S02]  /*4e50*/  S2R R22, SR_TID.X ;  /* 0x0000000000167919 */ /* 0x000e640000002100 */
[----:B-1----:R-:W-:-:S05]  /*4e60*/  IMAD.SHL.U32 R22, R22, 0x20, RZ ;  /* 0x0000002016167824 */ /* 0x002fca00078e00ff */
[----:B------:R-:W-:-:S05]  /*4e70*/  LOP3.LUT R22, R22, 0xc00, RZ, 0xc0, !PT ;  /* 0x00000c0016167812 */ /* 0x000fca00078ec0ff */
[----:B------:R-:W-:Y:S02]  /*4e80*/  IMAD R22, R23, 0x80, R22 ;  /* 0x0000008017167824 */ /* 0x000fe400078e0216 */
[----:B------:R-:W1:Y:S01]  /*4e90*/  S2R R23, SR_TID.X ;  /* 0x0000000000177919 */ /* 0x000e620000002100 */
[----:B------:R-:W-:-:S04]  /*4ea0*/  SHF.R.S32.HI R20, RZ, 0x1f, R18 ;  /* 0x0000001fff147819 */ /* 0x000fc80000011412 */
[----:B------:R-:W-:Y:S01]  /*4eb0*/  LEA.HI.X R20, R18, R25, R20, 0x2, P2 ;  /* 0x0000001912147211 */ /* 0x000fe200010f1414 */
[----:B------:R-:W-:Y:S01]  /*4ec0*/  IMAD.SHL.U32 R18, R21, 0x2, RZ ;  /* 0x0000000215127824 */ /* 0x000fe200078e00ff */
[----:B------:R-:W-:-:S04]  /*4ed0*/  SHF.R.S32.HI R21, RZ, 0x1f, R15 ;  /* 0x0000001fff157819 */ /* 0x000fc8000001140f */
[----:B------:R2:W-:Y:S01]  /*4ee0*/  STL [R1+0x4e8], R18 ;  /* 0x0004e81201007387 */ /* 0x0005e20000100800 */
[----:B------:R-:W-:Y:S02]  /*4ef0*/  LEA.HI.X R25, R15, R25, R21, 0x2, P0 ;  /* 0x000000190f197211 */ /* 0x000fe400000f1415 */
[----:B-1----:R-:W-:-:S05]  /*4f00*/  LOP3.LUT R23, R23, 0x7, RZ, 0xc0, !PT ;  /* 0x0000000717177812 */ /* 0x002fca00078ec0ff */
[----:B------:R-:W-:-:S05]  /*4f10*/  IMAD.SHL.U32 R23, R23, 0x10, RZ ;  /* 0x0000001017177824 */ /* 0x000fca00078e00ff */
[----:B------:R-:W-:Y:S02]  /*4f20*/  LOP3.LUT R23, R23, 0x30, R18, 0x78, !PT ;  /* 0x0000003017177812 */ /* 0x000fe400078e7812 */
[----:B--2---:R-:W2:Y:S04]  /*4f30*/  LDL.LU R18, [R1+0x55c] ;  /* 0x00055c0001127983 */ /* 0x004ea80000300800 */
[----:B------:R-:W3:Y:S04]  /*4f40*/  LDL.LU R15, [R1+0x558] ;  /* 0x00055800010f7983 */ /* 0x000ee80000300800 */
[----:B------:R-:W4:Y:S04]  /*4f50*/  LDL.LU R21, [R1+0x118] ;  /* 0x0001180001157983 */ /* 0x000f280000300800 */
[----:B------:R-:W2:Y:S01]  /*4f60*/  LDL.LU R17, [R1+0x554] ;  /* 0x0005540001117983 */ /* 0x000ea20000300800 */
[----:B------:R-:W-:Y:S01]  /*4f70*/  IMAD.IADD R23, R22, 0x1, R23 ;  /* 0x0000000116177824 */ /* 0x000fe200078e0217 */
[----:B------:R-:W-:-:S02]  /*4f80*/  SHF.R.S32.HI R22, RZ, 0x1f, R26 ;  /* 0x0000001fff167819 */ /* 0x000fc4000001141a */
[----:B------:R-:W-:Y:S02]  /*4f90*/  IADD3 R27, P4, PT, R27, UR14, RZ ;  /* 0x0000000e1b1b7c10 */ /* 0x000fe4000ff9e0ff */
[----:B----4-:R-:W-:Y:S02]  /*4fa0*/  LEA R21, P1, R26, R21, 0x3 ;  /* 0x000000151a157211 */ /* 0x010fe400078218ff */
[----:B------:R-:W4:Y:S02]  /*4fb0*/  LDL.LU R26, [R1+0x550] ;  /* 0x00055000011a7983 */ /* 0x000f240000300800 */
[----:B------:R-:W-:Y:S02]  /*4fc0*/  IADD3 R21, P0, PT, R21, UR12, RZ ;  /* 0x0000000c15157c10 */ /* 0x000fe4000ff1e0ff */
[----:B--2---:R-:W-:Y:S02]  /*4fd0*/  IADD3 R17, P6, PT, R17, UR14, RZ ;  /* 0x0000000e11117c10 */ /* 0x004fe4000ffde0ff */
[----:B---3--:R-:W-:Y:S01]  /*4fe0*/  IADD3 R15, P5, PT, R15, UR14, RZ ;  /* 0x0000000e0f0f7c10 */ /* 0x008fe2000ffbe0ff */
[----:B------:R1:W-:Y:S04]  /*4ff0*/  STL [R1+0x3b8], R21 ;  /* 0x0003b81501007387 */ /* 0x0003e80000100800 */
[----:B-1----:R-:W2:Y:S04]  /*5000*/  LDL.LU R21, [R1+0x10] ;  /* 0x0000100001157983 */ /* 0x002ea80000300800 */
[----:B------:R1:W-:Y:S04]  /*5010*/  STL [R1+0x3cc], R17 ;  /* 0x0003cc1101007387 */ /* 0x0003e80000100800 */
[----:B-1----:R-:W3:Y:S04]  /*5020*/  LDL.LU R17, [R1+0xc] ;  /* 0x00000c0001117983 */ /* 0x002ee80000300800 */
[----:B------:R-:W-:Y:S04]  /*5030*/  STL [R1+0x3bc], R23 ;  /* 0x0003bc1701007387 */ /* 0x000fe80000100800 */
[----:B------:R1:W-:Y:S04]  /*5040*/  STL [R1+0x3d4], R15 ;  /* 0x0003d40f01007387 */ /* 0x0003e80000100800 */
[----:B-1----:R-:W2:Y:S04]  /*5050*/  LDL.LU R15, [R1+0x8] ;  /* 0x00000800010f7983 */ /* 0x002ea80000300800 */
[----:B------:R1:W-:Y:S04]  /*5060*/  STL [R1+0x3dc], R27 ;  /* 0x0003dc1b01007387 */ /* 0x0003e80000100800 */
[----:B-1----:R-:W2:Y:S01]  /*5070*/  LDL.LU R27, [R1+0x54c] ;  /* 0x00054c00011b7983 */ /* 0x002ea20000300800 */
[----:B------:R-:W-:-:S05]  /*5080*/  IADD3 R18, P3, PT, R18, UR14, RZ ;  /* 0x0000000e12127c10 */ /* 0x000fca000ff7e0ff */
[----:B------:R1:W-:Y:S04]  /*5090*/  STL [R1+0x3e4], R18 ;  /* 0x0003e41201007387 */ /* 0x0003e80000100800 */
[----:B-1----:R-:W3:Y:S01]  /*50a0*/  LDL.LU R18, [R1] ;  /* 0x0000000001127983 */ /* 0x002ee20000300800 */
[----:B------:R-:W-:-:S05]  /*50b0*/  IADD3 R16, P2, PT, R16, UR14, RZ ;  /* 0x0000000e10107c10 */ /* 0x000fca000ff5e0ff */
[----:B------:R2:W-:Y:S02]  /*50c0*/  STL [R1+0x3f4], R16 ;  /* 0x0003f41001007387 */ /* 0x0005e40000100800 */
[----:B--2---:R-:W-:Y:S02]  /*50d0*/  IADD3.X R16, PT, PT, R27, UR15, RZ, P6, !PT ;  /* 0x0000000f1b107c10 */ /* 0x004fe4000b7fe4ff */
[----:B------:R-:W2:Y:S04]  /*50e0*/  LDL.LU R27, [R1+0x1c] ;  /* 0x00001c00011b7983 */ /* 0x000ea80000300800 */
[----:B------:R1:W-:Y:S02]  /*50f0*/  STL [R1+0x3c8], R16 ;  /* 0x0003c81001007387 */ /* 0x0003e40000100800 */
[----:B-1----:R-:W-:-:S02]  /*5100*/  IADD3 R16, P6, PT, R14, UR14, RZ ;  /* 0x0000000e0e107c10 */ /* 0x002fc4000ffde0ff */
[----:B------:R-:W2:Y:S04]  /*5110*/  LDL.LU R14, [R1+0x30] ;  /* 0x00003000010e7983 */ /* 0x000ea80000300800 */
[----:B------:R4:W-:Y:S02]  /*5120*/  STL [R1+0x3fc], R16 ;  /* 0x0003fc1001007387 */ /* 0x0009e40000100800 */
[----:B----4-:R-:W-:Y:S02]  /*5130*/  IADD3.X R16, PT, PT, R26, UR15, RZ, P5, !PT ;  /* 0x0000000f1a107c10 */ /* 0x010fe4000affe4ff */
[----:B------:R-:W4:Y:S04]  /*5140*/  LDL.LU R26, [R1+0x18] ;  /* 0x00001800011a7983 */ /* 0x000f280000300800 */
[----:B------:R1:W-:Y:S01]  /*5150*/  STL [R1+0x3d0], R16 ;  /* 0x0003d01001007387 */ /* 0x0003e20000100800 */
[----:B------:R-:W-:-:S02]  /*5160*/  IADD3.X R15, PT, PT, R15, UR15, RZ, P3, !PT ;  /* 0x0000000f0f0f7c10 */ /* 0x000fc40009ffe4ff */
[----:B-1----:R-:W-:Y:S02]  /*5170*/  IADD3 R16, P5, PT, R13, UR14, RZ ;  /* 0x0000000e0d107c10 */ /* 0x002fe4000ffbe0ff */
[----:B---3--:R-:W-:Y:S02]  /*5180*/  IADD3.X R13, PT, PT, R18, UR15, RZ, P4, !PT ;  /* 0x0000000f120d7c10 */ /* 0x008fe4000a7fe4ff */
[----:B------:R-:W-:Y:S01]  /*5190*/  IADD3 R12, P4, PT, R12, UR14, RZ ;  /* 0x0000000e0c0c7c10 */ /* 0x000fe2000ff9e0ff */
[----:B------:R-:W-:Y:S04]  /*51a0*/  STL [R1+0x404], R16 ;  /* 0x0004041001007387 */ /* 0x000fe80000100800 */
[----:B------:R1:W-:Y:S04]  /*51b0*/  STL [R1+0x3d8], R13 ;  /* 0x0003d80d01007387 */ /* 0x0003e80000100800 */
[----:B------:R3:W-:Y:S01]  /*51c0*/  STL [R1+0x40c], R12 ;  /* 0x00040c0c01007387 */ /* 0x0007e20000100800 */
[----:B-1----:R-:W-:-:S03]  /*51d0*/  IADD3 R13, P3, PT, R10, UR14, RZ ;  /* 0x0000000e0a0d7c10 */ /* 0x002fc6000ff7e0ff */
[----:B------:R-:W-:Y:S01]  /*51e0*/  STL [R1+0x3e0], R15 ;  /* 0x0003e00f01007387 */ /* 0x000fe20000100800 */
[----:B---3--:R-:W-:Y:S02]  /*51f0*/  IADD3.X R12, PT, PT, R17, UR15, RZ, P2, !PT ;  /* 0x0000000f110c7c10 */ /* 0x008fe400097fe4ff */
[----:B------:R-:W-:Y:S01]  /*5200*/  IADD3 R10, P2, PT, R9, UR14, RZ ;  /* 0x0000000e090a7c10 */ /* 0x000fe2000ff5e0ff */
[----:B------:R-:W-:Y:S01]  /*5210*/  STL [R1+0x414], R13 ;  /* 0x0004140d01007387 */ /* 0x000fe20000100800 */
[----:B------:R-:W-:Y:S02]  /*5220*/  IADD3.X R9, PT, PT, R21, UR15, RZ, P6, !PT ;  /* 0x0000000f15097c10 */ /* 0x000fe4000b7fe4ff */
[----:B------:R-:W-:Y:S01]  /*5230*/  IADD3 R7, P6, PT, R7, UR14, RZ ;  /* 0x0000000e07077c10 */ /* 0x000fe2000ffde0ff */
[----:B------:R-:W-:Y:S04]  /*5240*/  STL [R1+0x3f0], R12 ;  /* 0x0003f00c01007387 */ /* 0x000fe80000100800 */
[----:B------:R1:W-:Y:S04]  /*5250*/  STL [R1+0x41c], R10 ;  /* 0x00041c0a01007387 */ /* 0x0003e80000100800 */
[----:B------:R-:W3:Y:S04]  /*5260*/  LDL R16, [R1+0x4bc] ;  /* 0x0004bc0001107983 */ /* 0x000ee80000100800 */
[----:B------:R-:W-:Y:S01]  /*5270*/  STL [R1+0x3f8], R9 ;  /* 0x0003f80901007387 */ /* 0x000fe20000100800 */
[----:B-1----:R-:W-:-:S03]  /*5280*/  IADD3.X R10, PT, PT, R2, UR15, RZ, P5, !PT ;  /* 0x0000000f020a7c10 */ /* 0x002fc6000affe4ff */
[----:B------:R-:W3:Y:S04]  /*5290*/  LDL R18, [R1+0x4a8] ;  /* 0x0004a80001127983 */ /* 0x000ee80000100800 */
[----:B------:R1:W-:Y:S04]  /*52a0*/  STL [R1+0x44c], R7 ;  /* 0x00044c0701007387 */ /* 0x0003e80000100800 */
[----:B------:R-:W3:Y:S04]  /*52b0*/  LDL R15, [R1+0x4ac] ;  /* 0x0004ac00010f7983 */ /* 0x000ee80000100800 */
[----:B------:R-:W3:Y:S04]  /*52c0*/  LDL R17, [R1+0x4b0] ;  /* 0x0004b00001117983 */ /* 0x000ee80000100800 */
[----:B------:R-:W3:Y:S04]  /*52d0*/  LDL R21, [R1+0x4d8] ;  /* 0x0004d80001157983 */ /* 0x000ee80000100800 */
[----:B------:R-:W3:Y:S01]  /*52e0*/  LDL.LU R2, [R1+0x548] ;  /* 0x0005480001027983 */ /* 0x000ee20000300800 */
[----:B-1----:R-:W-:-:S03]  /*52f0*/  IADD3 R7, P5, PT, R6, UR14, RZ ;  /* 0x0000000e06077c10 */ /* 0x002fc6000ffbe0ff */
[----:B------:R-:W-:Y:S04]  /*5300*/  STL [R1+0x400], R10 ;  /* 0x0004000a01007387 */ /* 0x000fe80000100800 */
[----:B------:R2:W-:Y:S02]  /*5310*/  STL [R1+0x448], R7 ;  /* 0x0004480701007387 */ /* 0x0005e40000100800 */
[----:B--2---:R-:W-:Y:S02]  /*5320*/  IADD3.X R7, PT, PT, R27, UR15, RZ, P3, !PT ;  /* 0x0000000f1b077c10 */ /* 0x004fe40009ffe4ff */
[----:B----4-:R-:W-:Y:S02]  /*5330*/  IADD3.X R9, PT, PT, R26, UR15, RZ, P4, !PT ;  /* 0x0000000f1a097c10 */ /* 0x010fe4000a7fe4ff */
[----:B------:R-:W-:-:S02]  /*5340*/  IADD3 R6, P4, PT, R5, UR14, RZ ;  /* 0x0000000e05067c10 */ /* 0x000fc4000ff9e0ff */
[----:B------:R-:W-:Y:S01]  /*5350*/  IADD3 R5, P3, PT, R8, UR14, RZ ;  /* 0x0000000e08057c10 */ /* 0x000fe2000ff7e0ff */
[----:B------:R-:W-:Y:S04]  /*5360*/  STL [R1+0x408], R9 ;  /* 0x0004080901007387 */ /* 0x000fe80000100800 */
[----:B------:R1:W-:Y:S04]  /*5370*/  STL [R1+0x42c], R6 ;  /* 0x00042c0601007387 */ /* 0x0003e80000100800 */
[----:B------:R-:W-:Y:S01]  /*5380*/  STL [R1+0x410], R7 ;  /* 0x0004100701007387 */ /* 0x000fe20000100800 */
[----:B-1----:R-:W-:-:S03]  /*5390*/  IADD3.X R6, PT, PT, R29, UR15, RZ, P2, !PT ;  /* 0x0000000f1d067c10 */ /* 0x002fc600097fe4ff */
[----:B------:R-:W2:Y:S04]  /*53a0*/  LDL.LU R29, [R1+0x544] ;  /* 0x00054400011d7983 */ /* 0x000ea80000300800 */
[----:B------:R1:W-:Y:S04]  /*53b0*/  STL [R1+0x434], R5 ;  /* 0x0004340501007387 */ /* 0x0003e80000100800 */
[----:B------:R4:W-:Y:S01]  /*53c0*/  STL [R1+0x418], R6 ;  /* 0x0004180601007387 */ /* 0x0009e20000100800 */
[----:B-1----:R-:W-:Y:S02]  /*53d0*/  IADD3 R5, P2, PT, R11, UR14, RZ ;  /* 0x0000000e0b057c10 */ /* 0x002fe4000ff5e0ff */
[----:B----4-:R-:W-:-:S02]  /*53e0*/  IADD3.X R6, PT, PT, R3, UR15, RZ, P6, !PT ;  /* 0x0000000f03067c10 */ /* 0x010fc4000b7fe4ff */
[----:B------:R-:W4:Y:S01]  /*53f0*/  LDL.LU R3, [R1+0x540] ;  /* 0x0005400001037983 */ /* 0x000f220000300800 */
[----:B------:R-:W-:-:S03]  /*5400*/  IADD3 R7, P6, PT, R19, UR14, RZ ;  /* 0x0000000e13077c10 */ /* 0x000fc6000ffde0ff */
[----:B------:R-:W-:Y:S04]  /*5410*/  STL [R1+0x43c], R5 ;  /* 0x00043c0501007387 */ /* 0x000fe80000100800 */
[----:B------:R1:W-:Y:S01]  /*5420*/  STL [R1+0x420], R6 ;  /* 0x0004200601007387 */ /* 0x0003e20000100800 */
[----:B------:R-:W-:-:S03]  /*5430*/  IADD3.X R8, PT, PT, R4, UR15, RZ, P4, !PT ;  /* 0x0000000f04087c10 */ /* 0x000fc6000a7fe4ff */
[----:B------:R3:W-:Y:S01]  /*5440*/  STL [R1+0x444], R7 ;  /* 0x0004440701007387 */ /* 0x0007e20000100800 */
[----:B-1----:R-:W-:-:S03]  /*5450*/  IADD3.X R6, PT, PT, R28, UR15, RZ, P5, !PT ;  /* 0x0000000f1c067c10 */ /* 0x002fc6000affe4ff */
[----:B------:R-:W2:Y:S04]  /*5460*/  LDL.LU R28, [R1+0x53c] ;  /* 0x00053c00011c7983 */ /* 0x000ea80000300800 */
[----:B------:R1:W-:Y:S04]  /*5470*/  STL [R1+0x424], R6 ;  /* 0x0004240601007387 */ /* 0x0003e80000100800 */
[----:B------:R-:W2:Y:S01]  /*5480*/  LDL.LU R4, [R1+0x538] ;  /* 0x0005380001047983 */ /* 0x000ea20000300800 */
[----:B---3--:R-:W-:-:S05]  /*5490*/  IMAD.SHL.U32 R27, R2, 0x20, RZ ;  /* 0x00000020021b7824 */ /* 0x008fca00078e00ff */
[----:B------:R-:W-:Y:S02]  /*54a0*/  LEA.HI.X R5, R27, R14, R22, 0x3, P1 ;  /* 0x0000000e1b057211 */ /* 0x000fe400008f1c16 */
[----:B------:R-:W3:Y:S01]  /*54b0*/  S2R R14, SR_TID.X ;  /* 0x00000000000e7919 */ /* 0x000ee20000002100 */
[----:B------:R-:W-:Y:S02]  /*54c0*/  IADD3.X R7, PT, PT, R20, UR15, RZ, P3, !PT ;  /* 0x0000000f14077c10 */ /* 0x000fe40009ffe4ff */
[----:B-1----:R-:W-:Y:S01]  /*54d0*/  IADD3.X R6, PT, PT, R24, UR15, RZ, P2, !PT ;  /* 0x0000000f18067c10 */ /* 0x002fe200097fe4ff */
[----:B------:R-:W-:Y:S01]  /*54e0*/  STL [R1+0x428], R8 ;  /* 0x0004280801007387 */ /* 0x000fe20000100800 */
[----:B------:R-:W-:-:S03]  /*54f0*/  IADD3.X R5, PT, PT, R5, UR13, RZ, P0, !PT ;  /* 0x0000000d05057c10 */ /* 0x000fc600087fe4ff */
[----:B------:R-:W-:Y:S04]  /*5500*/  STL [R1+0x430], R7 ;  /* 0x0004300701007387 */ /* 0x000fe80000100800 */
[----:B------:R1:W-:Y:S02]  /*5510*/  STL [R1+0x438], R6 ;  /* 0x0004380601007387 */ /* 0x0003e40000100800 */
[----:B-1----:R-:W-:Y:S02]  /*5520*/  IADD3.X R6, PT, PT, R25, UR15, RZ, P6, !PT ;  /* 0x0000000f19067c10 */ /* 0x002fe4000b7fe4ff */
[----:B---3--:R-:W-:-:S04]  /*5530*/  SHF.R.U32.HI R14, RZ, 0x8, R14 ;  /* 0x00000008ff0e7819 */ /* 0x008fc8000001160e */
[----:B------:R-:W-:Y:S01]  /*5540*/  SGXT.U32 R14, R14, 0x1 ;  /* 0x000000010e0e781a */ /* 0x000fe20000000000 */
[----:B------:R-:W-:Y:S03]  /*5550*/  STL [R1+0x440], R6 ;  /* 0x0004400601007387 */ /* 0x000fe60000100800 */
[C---:B------:R-:W-:Y:S01]  /*5560*/  LOP3.LUT R12, R14.reuse, 0x1e, RZ, 0xfc, !PT ;  /* 0x0000001e0e0c7812 */ /* 0x040fe200078efcff */
[----:B------:R1:W-:Y:S01]  /*5570*/  STL [R1+0x3b4], R5 ;  /* 0x0003b40501007387 */ /* 0x0003e20000100800 */
[C---:B------:R-:W-:Y:S02]  /*5580*/  LOP3.LUT R13, R14.reuse, 0x1c, RZ, 0xfc, !PT ;  /* 0x0000001c0e0d7812 */ /* 0x040fe400078efcff */
[C---:B------:R-:W-:Y:S02]  /*5590*/  LOP3.LUT R26, R14.reuse, 0x1a, RZ, 0xfc, !PT ;  /* 0x0000001a0e1a7812 */ /* 0x040fe400078efcff */
[----:B------:R-:W-:Y:S01]  /*55a0*/  LOP3.LUT R14, R14, 0x18, RZ, 0xfc, !PT ;  /* 0x000000180e0e7812 */ /* 0x000fe200078efcff */
[----:B------:R-:W-:-:S02]  /*55b0*/  IMAD R7, R13, R2, RZ ;  /* 0x000000020d077224 */ /* 0x000fc400078e02ff */
[-C--:B-1----:R-:W-:Y:S02]  /*55c0*/  IMAD R5, R12, R2.reuse, RZ ;  /* 0x000000020c057224 */ /* 0x082fe400078e02ff */
[----:B------:R-:W-:-:S03]  /*55d0*/  IMAD R6, R26, R2, RZ ;  /* 0x000000021a067224 */ /* 0x000fc600078e02ff */
[----:B------:R1:W-:Y:S04]  /*55e0*/  STL [R1+0x488], R5 ;  /* 0x0004880501007387 */ /* 0x0003e80000100800 */
[----:B------:R-:W-:Y:S01]  /*55f0*/  STL [R1+0x484], R7 ;  /* 0x0004840701007387 */ /* 0x000fe20000100800 */
[----:B-1----:R-:W-:-:S03]  /*5600*/  IMAD R5, R14, R2, RZ ;  /* 0x000000020e057224 */ /* 0x002fc600078e02ff */
[----:B------:R1:W-:Y:S04]  /*5610*/  STL [R1+0x480], R6 ;  /* 0x0004800601007387 */ /* 0x0003e80000100800 */
[----:B------:R3:W-:Y:S01]  /*5620*/  STL [R1+0x47c], R5 ;  /* 0x00047c0501007387 */ /* 0x0007e20000100800 */
[----:B------:R-:W-:Y:S02]  /*5630*/  SHF.L.U64.HI R8, R27, 0x2, R22 ;  /* 0x000000021b087819 */ /* 0x000fe40000010216 */
[----:B-1----:R-:W-:Y:S02]  /*5640*/  SHF.R.S32.HI R6, RZ, 0x1f, R21 ;  /* 0x0000001fff067819 */ /* 0x002fe40000011415 */
[----:B---3--:R-:W-:Y:S02]  /*5650*/  SHF.R.S32.HI R5, RZ, 0x1f, R17 ;  /* 0x0000001fff057819 */ /* 0x008fe40000011411 */
[----:B------:R-:W-:-:S02]  /*5660*/  CS2R R12, SRZ ;  /* 0x00000000000c7805 */ /* 0x000fc4000001ff00 */
[----:B------:R-:W-:Y:S01]  /*5670*/  CS2R R10, SRZ ;  /* 0x00000000000a7805 */ /* 0x000fe2000001ff00 */
[----:B------:R-:W-:Y:S01]  /*5680*/  UMOV UR4, URZ ;  /* 0x000000ff00047c82 */ /* 0x000fe20008000000 */
[----:B------:R-:W-:Y:S01]  /*5690*/  UMOV UR6, 0x1 ;  /* 0x0000000100067882 */ /* 0x000fe20000000000 */
[----:B------:R-:W-:Y:S01]  /*56a0*/  UMOV UR7, 0xffffffff ;  /* 0xffffffff00077882 */ /* 0x000fe20000000000 */
[C---:B----4-:R-:W-:Y:S01]  /*56b0*/  IMAD.SHL.U32 R2, R3.reuse, 0x4, RZ ;  /* 0x0000000403027824 */ /* 0x050fe200078e00ff */
[----:B--2---:R-:W-:-:S05]  /*56c0*/  SHF.L.U64.HI R4, R3, 0x2, R4 ;  /* 0x0000000203047819 */ /* 0x004fca0000010204 */
[----:B------:R-:W-:Y:S04]  /*56d0*/  STL [R1+0x3ac], R4 ;  /* 0x0003ac0401007387 */ /* 0x000fe80000100800 */
[----:B------:R1:W-:Y:S04]  /*56e0*/  STL [R1+0x3b0], R2 ;  /* 0x0003b00201007387 */ /* 0x0003e80000100800 */
[----:B------:R-:W-:Y:S04]  /*56f0*/  STL [R1+0x2a0], RZ ;  /* 0x0002a0ff01007387 */ /* 0x000fe80000100800 */
        /* <DEDUP_REMOVED lines=101> */
[----:B------:R-:W-:Y:S01]  /*5d50*/  STL [R1+0x98], RZ ;  /* 0x000098ff01007387 */ /* 0x000fe20000100800 */
[----:B-1----:R-:W-:-:S03]  /*5d60*/  SHF.R.S32.HI R2, RZ, 0x1f, R16 ;  /* 0x0000001fff027819 */ /* 0x002fc60000011410 */
[----:B------:R-:W-:Y:S01]  /*5d70*/  STL [R1+0x9c], RZ ;  /* 0x00009cff01007387 */ /* 0x000fe20000100800 */
[----:B------:R-:W-:-:S03]  /*5d80*/  SHF.R.S32.HI R3, RZ, 0x1f, R18 ;  /* 0x0000001fff037819 */ /* 0x000fc60000011412 */
[----:B------:R-:W-:Y:S04]  /*5d90*/  STL [R1+0x80], RZ ;  /* 0x000080ff01007387 */ /* 0x000fe80000100800 */
[----:B------:R-:W-:Y:S04]  /*5da0*/  STL [R1+0x84], RZ ;  /* 0x000084ff01007387 */ /* 0x000fe80000100800 */
[----:B------:R-:W-:Y:S01]  /*5db0*/  STL [R1+0x88], RZ ;  /* 0x000088ff01007387 */ /* 0x000fe20000100800 */
[----:B------:R-:W-:-:S03]  /*5dc0*/  SHF.R.S32.HI R4, RZ, 0x1f, R15 ;  /* 0x0000001fff047819 */ /* 0x000fc6000001140f */
[----:B------:R-:W-:Y:S01]  /*5dd0*/  STL [R1+0x8c], RZ ;  /* 0x00008cff01007387 */ /* 0x000fe20000100800 */
[----:B------:R-:W-:-:S03]  /*5de0*/  SHF.L.U64.HI R7, R16, 0x2, R2 ;  /* 0x0000000210077819 */ /* 0x000fc60000010202 */
[----:B------:R-:W-:Y:S01]  /*5df0*/  STL [R1+0x70], RZ ;  /* 0x000070ff01007387 */ /* 0x000fe20000100800 */
[----:B------:R-:W-:-:S03]  /*5e00*/  SHF.L.U64.HI R3, R18, 0x2, R3 ;  /* 0x0000000212037819 */ /* 0x000fc60000010203 */
[----:B------:R-:W-:Y:S04]  /*5e10*/  STL [R1+0x74], RZ ;  /* 0x000074ff01007387 */ /* 0x000fe80000100800 */
[----:B------:R-:W-:Y:S01]  /*5e20*/  STL [R1+0x78], RZ ;  /* 0x000078ff01007387 */ /* 0x000fe20000100800 */
[----:B------:R-:W-:-:S03]  /*5e30*/  SHF.L.U64.HI R2, R15, 0x2, R4 ;  /* 0x000000020f027819 */ /* 0x000fc60000010204 */
[----:B------:R-:W-:Y:S01]  /*5e40*/  STL [R1+0x7c], RZ ;  /* 0x00007cff01007387 */ /* 0x000fe20000100800 */
[----:B------:R-:W-:-:S03]  /*5e50*/  SHF.L.U64.HI R4, R17, 0x2, R5 ;  /* 0x0000000211047819 */ /* 0x000fc60000010205 */
[----:B------:R-:W-:Y:S04]  /*5e60*/  STL [R1+0x60], RZ ;  /* 0x000060ff01007387 */ /* 0x000fe80000100800 */
[----:B------:R-:W-:Y:S04]  /*5e70*/  STL [R1+0x64], RZ ;  /* 0x000064ff01007387 */ /* 0x000fe80000100800 */
[----:B------:R-:W-:Y:S04]  /*5e80*/  STL [R1+0x464], R8 ;  /* 0x0004640801007387 */ /* 0x000fe80000100800 */
[----:B------:R-:W-:Y:S04]  /*5e90*/  STL [R1+0x468], R7 ;  /* 0x0004680701007387 */ /* 0x000fe80000100800 */
[----:B------:R1:W-:Y:S04]  /*5ea0*/  STL [R1+0x46c], R3 ;  /* 0x00046c0301007387 */ /* 0x0003e80000100800 */
[----:B------:R2:W-:Y:S01]  /*5eb0*/  STL [R1+0x470], R2 ;  /* 0x0004700201007387 */ /* 0x0005e20000100800 */
[----:B-1----:R-:W-:-:S03]  /*5ec0*/  SHF.L.U64.HI R3, R21, 0x2, R6 ;  /* 0x0000000215037819 */ /* 0x002fc60000010206 */
[----:B------:R1:W-:Y:S01]  /*5ed0*/  STL [R1+0x474], R4 ;  /* 0x0004740401007387 */ /* 0x0003e20000100800 */
[----:B--2---:R-:W-:-:S03]  /*5ee0*/  SHF.R.S32.HI R2, RZ, 0x5, R29 ;  /* 0x00000005ff027819 */ /* 0x004fc6000001141d */
[----:B------:R2:W5:Y:S04]  /*5ef0*/  LDL.LU R29, [R1+0x534] ;  /* 0x00053400011d7983 */ /* 0x0005680000300800 */
[----:B------:R-:W-:Y:S01]  /*5f00*/  STL [R1+0x478], R3 ;  /* 0x0004780301007387 */ /* 0x000fe20000100800 */
[----:B-1----:R-:W-:-:S03]  /*5f10*/  VIADD R4, R2, 0xfffffffe ;  /* 0xfffffffe02047836 */ /* 0x002fc60000000000 */
[----:B------:R-:W-:Y:S04]  /*5f20*/  STL [R1+0x68], RZ ;  /* 0x000068ff01007387 */ /* 0x000fe80000100800 */
[----:B------:R-:W-:Y:S04]  /*5f30*/  STL [R1+0x6c], RZ ;  /* 0x00006cff01007387 */ /* 0x000fe80000100800 */
[----:B------:R1:W-:Y:S04]  /*5f40*/  STL [R1+0x458], R2 ;  /* 0x0004580201007387 */ /* 0x0003e80000100800 */
[----:B------:R2:W-:Y:S01]  /*5f50*/  STL [R1+0x530], R4 ;  /* 0x0005300401007387 */ /* 0x0005e20000100800 */
[----:B-1----:R-:W-:-:S05]  /*5f60*/  LOP3.LUT R2, R23, 0x40, RZ, 0x3c, !PT ;  /* 0x0000004017027812 */ /* 0x002fca00078e3cff */
[----:B------:R2:W-:Y:S01]  /*5f70*/  STL [R1+0x3c0], R2 ;  /* 0x0003c00201007387 */ /* 0x0005e20000100800 */
[----:B------:R-:W-:Y:S01]  /*5f80*/  VIADD R28, R28, 0xffffffc0 ;  /* 0xffffffc01c1c7836 */ /* 0x000fe20000000000 */
[----:B------:R-:W-:Y:S02]  /*5f90*/  CS2R R14, SRZ ;  /* 0x00000000000e7805 */ /* 0x000fe4000001ff00 */
[----:B------:R-:W-:Y:S02]  /*5fa0*/  CS2R R16, SRZ ;  /* 0x0000000000107805 */ /* 0x000fe4000001ff00 */
[----:B------:R-:W-:Y:S02]  /*5fb0*/  CS2R R18, SRZ ;  /* 0x0000000000127805 */ /* 0x000fe4000001ff00 */
[----:B------:R-:W-:Y:S02]  /*5fc0*/  CS2R R8, SRZ ;  /* 0x0000000000087805 */ /* 0x000fe4000001ff00 */
[----:B--2---:R-:W-:-:S07]  /*5fd0*/  LOP3.LUT R3, R0, 0x20, RZ, 0x3c, !PT ;  /* 0x0000002000037812 */ /* 0x004fce00078e3cff */
.L_x_2:
[----:B------:R-:W2:Y:S01]  /*5fe0*/  LDL R3, [R1+0x3bc] ;  /* 0x0003bc0001037983 */ /* 0x000ea20000100800 */
[----:B------:R-:W-:-:S04]  /*5ff0*/  DEPBAR.LE SB0, 0x2 ;  /* 0x000080800000791a */ /* 0x000fc80000000000 */
[----:B------:R-:W-:Y:S01]  /*6000*/  UIADD3 UR7, UPT, UPT, UR7, 0x1, URZ ;  /* 0x0000000107077890 */ /* 0x000fe2000fffe0ff */
[----:B-----5:R-:W-:Y:S01]  /*6010*/  STL.64 [R1+0xca0], R14 ;  /* 0x000ca00e01007387 */ /* 0x020fe20000100a00 */
[----:B------:R-:W-:Y:S02]  /*6020*/  LOP3.LUT R2, R0, 0x20, RZ, 0x3c, !PT ;  /* 0x0000002000027812 */ /* 0x000fe400078e3cff */
[----:B------:R-:W-:Y:S01]  /*6030*/  UISETP.GT.AND UP0, UPT, UR7, 0x1, UPT ;  /* 0x000000010700788c */ /* 0x000fe2000bf04270 */
[----:B------:R-:W-:Y:S03]  /*6040*/  STL.64 [R1+0xc98], R12 ;  /* 0x000c980c01007387 */ /* 0x000fe60000100a00 */
[----:B------:R-:W-:Y:S01]  /*6050*/  USEL UR7, UR7, URZ, !UP0 ;  /* 0x000000ff07077287 */ /* 0x000fe2000c000000 */
[----:B------:R-:W-:Y:S03]  /*6060*/  STL.64 [R1+0xc90], R18 ;  /* 0x000c901201007387 */ /* 0x000fe60000100a00 */
[----:B------:R-:W-:Y:S01]  /*6070*/  ULEA UR10, UR7, UR5, 0xf ;  /* 0x00000005070a7291 */ /* 0x000fe2000f8e78ff */
[----:B------:R-:W-:Y:S06]  /*6080*/  BAR.SYNC.DEFER_BLOCKING 0x0 ;  /* 0x0000000000007b1d */ /* 0x000fec0000010000 */
[----:B------:R-:W-:Y:S04]  /*6090*/  STL.64 [R1+0xc88], R16 ;  /* 0x000c881001007387 */ /* 0x000fe80000100a00 */
[----:B------:R-:W-:Y:S04]  /*60a0*/  STL.64 [R1+0xc80], R10 ;  /* 0x000c800a01007387 */ /* 0x000fe80000100a00 */
[----:B------:R-:W-:Y:S04]  /*60b0*/  STL.64 [R1+0xc78], R8 ;  /* 0x000c780801007387 */ /* 0x000fe80000100a00 */
[----:B------:R-:W-:Y:S04]  /*60c0*/  STL [R1+0x638], R28 ;  /* 0x0006381c01007387 */ /* 0x000fe80000100800 */
[----:B-----5:R-:W-:Y:S04]  /*60d0*/  STL [R1+0x5a8], R29 ;  /* 0x0005a81d01007387 */ /* 0x020fe80000100800 */
[----:B------:R-:W-:Y:S04]  /*60e0*/  LDS R4, [R0+UR10] ;  /* 0x0000000a00047984 */ /* 0x000fe80008000800 */
[----:B------:R-:W-:Y:S04]  /*60f0*/  LDS R6, [R0+UR10+0x1000] ;  /* 0x0010000a00067984 */ /* 0x000fe80008000800 */
[----:B------:R-:W-:Y:S04]  /*6100*/  LDS R5, [R2+UR10] ;  /* 0x0000000a02057984 */ /* 0x000fe80008000800 */
[----:B------:R-:W-:Y:S04]  /*6110*/  LDS R7, [R2+UR10+0x1000] ;  /* 0x0010000a02077984 */ /* 0x000fe80008000800 */
[----:B-12---:R-:W1:Y:S04]  /*6120*/  LDSM.16.M88.4 R8, [R3+UR10+0x11000] ;  /* 0x0110000a0308783b */ /* 0x006e680008000200 */
[----:B------:R-:W2:Y:S04]  /*6130*/  LDSM.16.M88.4 R12, [R3+UR10+0x10000] ;  /* 0x0100000a030c783b */ /* 0x000ea80008000200 */
[----:B------:R-:W3:Y:S04]  /*6140*/  LDSM.16.M88.4 R20, [R3+UR10+0x13000] ;  /* 0x0130000a0314783b */ /* 0x000ee80008000200 */
[----:B------:R-:W-:Y:S04]  /*6150*/  LDSM.16.M88.4 R16, [R3+UR10+0x14000] ;  /* 0x0140000a0310783b */ /* 0x000fe80008000200 */
[----:B------:R-:W-:Y:S01]  /*6160*/  LDSM.16.M88.4 R24, [R3+UR10+0x17000] ;  /* 0x0170000a0318783b */ /* 0x000fe20008000200 */
[----:B-1----:R-:W-:-:S03]  /*6170*/  IMAD.MOV.U32 R29, RZ, RZ, R11 ;  /* 0x000000ffff1d7224 */ /* 0x002fc600078e000b */
[----:B------:R-:W-:Y:S04]  /*6180*/  STL.64 [R1+0x40], R8 ;  /* 0x0000400801007387 */ /* 0x000fe80000100a00 */
[----:B--2---:R-:W-:Y:S04]  /*6190*/  STL.64 [R1+0x50], R12 ;  /* 0x0000500c01007387 */ /* 0x004fe80000100a00 */
[----:B------:R-:W-:Y:S04]  /*61a0*/  STL.64 [R1+0x58], R14 ;  /* 0x0000580e01007387 */ /* 0x000fe80000100a00 */
[----:B------:R-:W-:Y:S04]  /*61b0*/  STL.64 [R1+0x48], R10 ;  /* 0x0000480a01007387 */ /* 0x000fe80000100a00 */
[----:B------:R-:W-:Y:S04]  /*61c0*/  STL [R1+0xc70], R29 ;  /* 0x000c701d01007387 */ /* 0x000fe80000100800 */
[----:B------:R-:W1:Y:S04]  /*61d0*/  LDSM.16.M88.4 R12, [R3+UR10+0x12000] ;  /* 0x0120000a030c783b */ /* 0x000e680008000200 */
[----:B---3--:R-:W-:Y:S04]  /*61e0*/  STL.64 [R1+0x20], R20 ;  /* 0x0000201401007387 */ /* 0x008fe80000100a00 */
[----:B------:R-:W-:Y:S04]  /*61f0*/  STL.64 [R1+0x28], R22 ;  /* 0x0000281601007387 */ /* 0x000fe80000100a00 */
[----:B------:R-:W2:Y:S04]  /*6200*/  LDSM.16.M88.4 R20, [R3+UR10+0x16000] ;  /* 0x0160000a0314783b */ /* 0x000ea80008000200 */
[----:B------:R-:W3:Y:S04]  /*6210*/  LDSM.16.M88.4 R8, [R3+UR10+0x15000] ;  /* 0x0150000a0308783b */ /* 0x000ee80008000200 */
[----:B-1----:R-:W-:Y:S04]  /*6220*/  STL.64 [R1+0x30], R12 ;  /* 0x0000300c01007387 */ /* 0x002fe80000100a00 */
[----:B------:R-:W-:Y:S04]  /*6230*/  STL.64 [R1+0x38], R14 ;  /* 0x0000380e01007387 */ /* 0x000fe80000100a00 */
[----:B------:R-:W-:Y:S04]  /*6240*/  STL.64 [R1+0xde8], R12 ;  /* 0x000de80c01007387 */ /* 0x000fe80000100a00 */
[----:B--2---:R-:W-:Y:S04]  /*6250*/  STL [R1+0xbfc], R22 ;  /* 0x000bfc1601007387 */ /* 0x004fe80000100800 */
[----:B------:R-:W-:Y:S04]  /*6260*/  STL.64 [R1+0x18], R18 ;  /* 0x0000181201007387 */ /* 0x000fe80000100a00 */
[----:B------:R-:W-:Y:S04]  /*6270*/  STL.64 [R1+0xdd0], R16 ;  /* 0x000dd01001007387 */ /* 0x000fe80000100a00 */
[----:B------:R-:W-:Y:S04]  /*6280*/  STL [R1+0xbf8], R23 ;  /* 0x000bf81701007387 */ /* 0x000fe80000100800 */
[----:B------:R-:W-:Y:S04]  /*6290*/  STL.64 [R1+0xdb8], R20 ;  /* 0x000db81401007387 */ /* 0x000fe80000100a00 */
[----:B---3--:R-:W-:Y:S04]  /*62a0*/  STL.64 [R1+0x8], R10 ;  /* 0x0000080a01007387 */ /* 0x008fe80000100a00 */
[----:B------:R1:W-:Y:S04]  /*62b0*/  STL.64 [R1+0xe00], R8 ;  /* 0x000e000801007387 */ /* 0x0003e80000100a00 */
[----:B-1----:R-:W2:Y:S04]  /*62c0*/  LDL.LU.64 R8, [R1+0x2a0] ;  /* 0x0002a00001087983 */ /* 0x002ea80000300a00 */
[----:B------:R-:W2:Y:S04]  /*62d0*/  LDL.LU.64 R10, [R1+0x2a8] ;  /* 0x0002a800010a7983 */ /* 0x000ea80000300a00 */
[----:B------:R-:W3:Y:S04]  /*62e0*/  LDL.LU.64 R12, [R1+0x290] ;  /* 0x00029000010c7983 */ /* 0x000ee80000300a00 */
[----:B------:R-:W4:Y:S04]  /*62f0*/  LDL.LU.64 R14, [R1+0x298] ;  /* 0x00029800010e7983 */ /* 0x000f280000300a00 */
[----:B----4-:R-:W-:Y:S04]  /*6300*/  STL.64 [R1+0xdf8], R14 ;  /* 0x000df80e01007387 */ /* 0x010fe80000100a00 */
[----:B---3--:R1:W-:Y:S04]  /*6310*/  STL.64 [R1+0xdf0], R12 ;  /* 0x000df00c01007387 */ /* 0x0083e80000100a00 */
[----:B-1----:R-:W2:Y:S04]  /*6320*/  LDL.64 R12, [R1+0x50] ;  /* 0x00005000010c7983 */ /* 0x002ea80000100a00 */
[----:B------:R-:W3:Y:S04]  /*6330*/  LDL.LU.64 R16, [R1+0x270] ;  /* 0x0002700001107983 */ /* 0x000ee80000300a00 */
[----:B------:R-:W4:Y:S04]  /*6340*/  LDL.LU.64 R18, [R1+0x278] ;  /* 0x0002780001127983 */ /* 0x000f280000300a00 */
[----:B----4-:R-:W-:Y:S04]  /*6350*/  STL.64 [R1+0xde0], R18 ;  /* 0x000de01201007387 */ /* 0x010fe80000100a00 */
[----:B---3--:R1:W-:Y:S04]  /*6360*/  STL.64 [R1+0xdd8], R16 ;  /* 0x000dd81001007387 */ /* 0x0083e80000100a00 */
[----:B-1----:R-:W3:Y:S04]  /*6370*/  LDL.64 R16, [R1+0x40] ;  /* 0x0000400001107983 */ /* 0x002ee80000100a00 */
[----:B------:R-:W4:Y:S04]  /*6380*/  LDL.LU.64 R20, [R1+0x260] ;  /* 0x0002600001147983 */ /* 0x000f280000300a00 */
[----:B------:R-:W3:Y:S01]  /*6390*/  LDL.LU.64 R22, [R1+0x268] ;  /* 0x0002680001167983 */ /* 0x000ee20000300a00 */
[----:B--2---:R-:W-:Y:S01]  /*63a0*/  HMMA.1688.F32.TF32 R8, R4, R12, R8 ;  /* 0x0000000c0408723c */ /* 0x004fe20000081008 */
[----:B------:R-:W-:-:S02]  /*63b0*/  IMAD.MOV.U32 R3, RZ, RZ, R13 ;  /* 0x000000ffff037224 */ /* 0x000fc400078e000d */
[----:B---3--:R-:W-:Y:S04]  /*63c0*/  STL.64 [R1+0xdc8], R22 ;  /* 0x000dc81601007387 */ /* 0x008fe80000100a00 */
[----:B----4-:R1:W-:Y:S04]  /*63d0*/  STL.64 [R1+0xdc0], R20 ;  /* 0x000dc01401007387 */ /* 0x0103e80000100a00 */
[----:B-1----:R-:W2:Y:S04]  /*63e0*/  LDL.64 R20, [R1+0x20] ;  /* 0x0000200001147983 */ /* 0x002ea80000100a00 */
[----:B------:R-:W-:Y:S04]  /*63f0*/  STL [R1+0xbdc], R26 ;  /* 0x000bdc1a01007387 */ /* 0x000fe80000100800 */
[----:B------:R-:W-:Y:S04]  /*6400*/  STL [R1+0xbd8], R27 ;  /* 0x000bd81b01007387 */ /* 0x000fe80000100800 */
[----:B------:R1:W-:Y:S04]  /*6410*/  STL.64 [R1+0xdb0], R24 ;  /* 0x000db01801007387 */ /* 0x0003e80000100a00 */
[----:B-1----:R-:W3:Y:S04]  /*6420*/  LDL.LU.64 R24, [R1+0x280] ;  /* 0x0002800001187983 */ /* 0x002ee80000300a00 */
[----:B------:R-:W3:Y:S04]  /*6430*/  LDL.LU.64 R26, [R1+0x288] ;  /* 0x00028800011a7983 */ /* 0x000ee80000300a00 */
[----:B------:R1:W-:Y:S04]  /*6440*/  STL.64 [R1+0x250], R8 ;  /* 0x0002500801007387 */ /* 0x0003e80000100a00 */
[----:B------:R4:W-:Y:S04]  /*6450*/  STL.64 [R1+0x258], R10 ;  /* 0x0002580a01007387 */ /* 0x0009e80000100a00 */
[----:B-1----:R-:W2:Y:S01]  /*6460*/  LDL.LU.64 R8, [R1+0xe00] ;  /* 0x000e000001087983 */ /* 0x002ea20000300a00 */
[----:B----4-:R-:W-:-:S03]  /*6470*/  IMAD.MOV.U32 R10, RZ, RZ, R12 ;  /* 0x000000ffff0a7224 */ /* 0x010fc600078e000c */
[----:B------:R-:W4:Y:S04]  /*6480*/  LDL.LU.64 R14, [R1+0xdf8] ;  /* 0x000df800010e7983 */ /* 0x000f280000300a00 */
[----:B------:R-:W4:Y:S01]  /*6490*/  LDL.LU.64 R12, [R1+0xdf0] ;  /* 0x000df000010c7983 */ /* 0x000f220000300a00 */
[----:B------:R-:W-:Y:S01]  /*64a0*/  IMAD.MOV.U32 R11, RZ, RZ, R17 ;  /* 0x000000ffff0b7224 */ /* 0x000fe200078e0011 */
[----:B----4-:R-:W-:-:S15]  /*64b0*/  HMMA.1688.F32.TF32 R12, R4, R16, R12 ;  /* 0x00000010040c723c */ /* 0x010fde000008100c */
[----:B------:R-:W-:-:S04]  /*64c0*/  NOP ;  /* 0x0000000000007918 */ /* 0x000fc80000000000 */
[----:B------:R1:W-:Y:S04]  /*64d0*/  STL.64 [R1+0x240], R12 ;  /* 0x0002400c01007387 */ /* 0x0003e80000100a00 */
[----:B------:R4:W-:Y:S04]  /*64e0*/  STL.64 [R1+0x248], R14 ;  /* 0x0002480e01007387 */ /* 0x0009e80000100a00 */
[----:B-1----:R-:W3:Y:S01]  /*64f0*/  LDL.LU.64 R12, [R1+0xde8] ;  /* 0x000de800010c7983 */ /* 0x002ee20000300a00 */
[----:B----4-:R-:W-:-:S03]  /*6500*/  IMAD.MOV.U32 R14, RZ, RZ, R16 ;  /* 0x000000ffff0e7224 */ /* 0x010fc600078e0010 */
[----:B------:R-:W2:Y:S04]  /*6510*/  LDL.LU.64 R18, [R1+0xde0] ;  /* 0x000de00001127983 */ /* 0x000ea80000300a00 */
[----:B------:R-:W2:Y:S01]  /*6520*/  LDL.LU.64 R16, [R1+0xdd8] ;  /* 0x000dd80001107983 */ /* 0x000ea20000300a00 */
[C---:B---3--:R-:W-:Y:S03]  /*6530*/  HMMA.1688.F32.TF32 R24, R4.reuse, R12, R24 ;  /* 0x0000000c0418723c */ /* 0x048fe60000081018 */
[----:B------:R1:W-:Y:S05]  /*6540*/  STL.64 [R1+0xd98], R12 ;  /* 0x000d980c01007387 */ /* 0x0003ea0000100a00 */
[----:B--2---:R-:W-:Y:S01]  /*6550*/  HMMA.1688.F32.TF32 R16, R4, R20, R16 ;  /* 0x000000140410723c */ /* 0x004fe20000081010 */
[----:B-1----:R-:W-:-:S02]  /*6560*/  IMAD.MOV.U32 R12, RZ, RZ, R14 ;  /* 0x000000ffff0c7224 */ /* 0x002fc400078e000e */
[----:B------:R-:W-:-:S08]  /*6570*/  IMAD.MOV.U32 R13, RZ, RZ, R11 ;  /* 0x000000ffff0d7224 */ /* 0x000fd000078e000b */
[----:B------:R1:W-:Y:S04]  /*6580*/  STL.64 [R1+0x230], R24 ;  /* 0x0002301801007387 */ /* 0x0003e80000100a00 */
[----:B------:R2:W-:Y:S04]  /*6590*/  STL.64 [R1+0x238], R26 ;  /* 0x0002381a01007387 */ /* 0x0005e80000100a00 */
[----:B-1----:R-:W3:Y:S04]  /*65a0*/  LDL.LU.64 R24, [R1+0x1c0] ;  /* 0x0001c00001187983 */ /* 0x002ee80000300a00 */
[----:B--2---:R-:W3:Y:S04]  /*65b0*/  LDL.LU.64 R26, [R1+0x1c8] ;  /* 0x0001c800011a7983 */ /* 0x004ee80000300a00 */
[----:B------:R1:W-:Y:S01]  /*65c0*/  STL.64 [R1+0xda8], R12 ;  /* 0x000da80c01007387 */ /* 0x0003e20000100a00 */
[----:B------:R-:W-:-:S03]  /*65d0*/  IMAD.MOV.U32 R11, RZ, RZ, R21 ;  /* 0x000000ffff0b7224 */ /* 0x000fc600078e0015 */
[----:B-1----:R-:W2:Y:S04]  /*65e0*/  LDL.LU.64 R12, [R1+0x1d0] ;  /* 0x0001d000010c7983 */ /* 0x002ea80000300a00 */
[----:B------:R-:W2:Y:S04]  /*65f0*/  LDL.LU.64 R14, [R1+0x1d8] ;  /* 0x0001d800010e7983 */ /* 0x000ea80000300a00 */
[----:B------:R1:W-:Y:S04]  /*6600*/  STL.64 [R1+0x220], R16 ;  /* 0x0002201001007387 */ /* 0x0003e80000100a00 */
[----:B------:R4:W-:Y:S04]  /*6610*/  STL.64 [R1+0x228], R18 ;  /* 0x0002281201007387 */ /* 0x0009e80000100a00 */
[----:B-1----:R-:W2:Y:S01]  /*6620*/  LDL.LU.64 R16, [R1+0xdd0] ;  /* 0x000dd00001107983 */ /* 0x002ea20000300a00 */
[----:B----4-:R-:W-:-:S03]  /*6630*/  IMAD.MOV.U32 R18, RZ, RZ, R20 ;  /* 0x000000ffff127224 */ /* 0x010fc600078e0014 */
[----:B------:R-:W2:Y:S04]  /*6640*/  LDL.LU.64 R22, [R1+0xdc8] ;  /* 0x000dc80001167983 */ /* 0x000ea80000300a00 */
[----:B------:R-:W2:Y:S02]  /*6650*/  LDL.LU.64 R20, [R1+0xdc0] ;  /* 0x000dc00001147983 */ /* 0x000ea40000300a00 */
[----:B--2---:R-:W-:-:S15]  /*6660*/  HMMA.1688.F32.TF32 R20, R4, R16, R20 ;  /* 0x000000100414723c */ /* 0x004fde0000081014 */
[----:B------:R-:W-:-:S04]  /*6670*/  NOP ;  /* 0x0000000000007918 */ /* 0x000fc80000000000 */
[----:B------:R1:W-:Y:S01]  /*6680*/  STL.64 [R1+0x210], R20 ;  /* 0x0002101401007387 */ /* 0x0003e20000100a00 */
[----:B------:R-:W-:Y:S01]  /*6690*/  HMMA.1688.F32.TF32 R12, R4, R8, R12 ;  /* 0x00000008040c723c */ /* 0x000fe2000008100c */
[----:B------:R-:W-:Y:S02]  /*66a0*/  IMAD.MOV.U32 R29, RZ, RZ, R23 ;  /* 0x000000ffff1d7224 */ /* 0x000fe400078e0017 */
[----:B------:R-:W-:Y:S04]  /*66b0*/  STL [R1+0x218], R22 ;  /* 0x0002181601007387 */ /* 0x000fe80000100800 */
[----:B-1----:R-:W3:Y:S04]  /*66c0*/  LDL.LU.64 R20, [R1+0xdb8] ;  /* 0x000db80001147983 */ /* 0x002ee80000300a00 */
[----:B------:R1:W-:Y:S02]  /*66d0*/  STL.64 [R1+0xd80], R16 ;  /* 0x000d801001007387 */ /* 0x0003e40000100a00 */
[----:B-1----:R-:W-:-:S02]  /*66e0*/  IMAD.MOV.U32 R16, RZ, RZ, R18 ;  /* 0x000000ffff107224 */ /* 0x002fc400078e0012 */
[----:B------:R-:W-:-:S05]  /*66f0*/  IMAD.MOV.U32 R17, RZ, RZ, R11 ;  /* 0x000000ffff117224 */ /* 0x000fca00078e000b */
[----:B------:R1:W-:Y:S04]  /*6700*/  STL.64 [R1+0xd90], R16 ;  /* 0x000d901001007387 */ /* 0x0003e80000100a00 */
[----:B-1----:R-:W2:Y:S04]  /*6710*/  LDL.LU.64 R16, [R1+0x160] ;  /* 0x0001600001107983 */ /* 0x002ea80000300a00 */
[----:B------:R-:W2:Y:S04]  /*6720*/  LDL.LU.64 R18, [R1+0x168] ;  /* 0x0001680001127983 */ /* 0x000ea80000300a00 */
[----:B------:R1:W-:Y:S04]  /*6730*/  STL.64 [R1+0x200], R12 ;  /* 0x0002000c01007387 */ /* 0x0003e80000100a00 */
[----:B------:R4:W-:Y:S04]  /*6740*/  STL.64 [R1+0x208], R14 ;  /* 0x0002080e01007387 */ /* 0x0009e80000100a00 */
[----:B-1----:R-:W2:Y:S04]  /*6750*/  LDL.LU.64 R12, [R1+0x1b0] ;  /* 0x0001b000010c7983 */ /* 0x002ea80000300a00 */
[----:B----4-:R-:W4:Y:S04]  /*6760*/  LDL.LU.64 R14, [R1+0x1b8] ;  /* 0x0001b800010e7983 */ /* 0x010f280000300a00 */
[----:B------:R1:W-:Y:S02]  /*6770*/  STL.64 [R1+0xd78], R8 ;  /* 0x000d780801007387 */ /* 0x0003e40000100a00 */
[----:B-1----:R-:W-:-:S02]  /*6780*/  IMAD.MOV.U32 R8, RZ, RZ, R10 ;  /* 0x000000ffff087224 */ /* 0x002fc400078e000a */
[----:B------:R-:W-:Y:S01]  /*6790*/  IMAD.MOV.U32 R9, RZ, RZ, R3 ;  /* 0x000000ffff097224 */ /* 0x000fe200078e0003 */
[----:B---3--:R-:W-:-:S15]  /*67a0*/  HMMA.1688.F32.TF32 R24, R4, R20, R24 ;  /* 0x000000140418723c */ /* 0x008fde0000081018 */
[----:B------:R-:W-:-:S04]  /*67b0*/  NOP ;  /* 0x0000000000007918 */ /* 0x000fc80000000000 */
[----:B------:R1:W-:Y:S04]  /*67c0*/  STL.64 [R1+0x1f0], R24 ;  /* 0x0001f01801007387 */ /* 0x0003e80000100a00 */
[----:B------:R-:W-:Y:S04]  /*67d0*/  STL.64 [R1+0x1f8], R26 ;  /* 0x0001f81a01007387 */ /* 0x000fe80000100a00 */
[----:B-1----:R-:W2:Y:S04]  /*67e0*/  LDL.LU.64 R24, [R1+0xdb0] ;  /* 0x000db00001187983 */ /* 0x002ea80000300a00 */
[----:B------:R1:W-:Y:S04]  /*67f0*/  STL.64 [R1+0xda0], R20 ;  /* 0x000da01401007387 */ /* 0x0003e80000100a00 */
[----:B-1----:R-:W3:Y:S04]  /*6800*/  LDL.LU.64 R20, [R1+0x1a0] ;  /* 0x0001a00001147983 */ /* 0x002ee80000300a00 */
[----:B------:R-:W3:Y:S01]  /*6810*/  LDL.LU.64 R22, [R1+0x1a8] ;  /* 0x0001a80001167983 */ /* 0x000ee20000300a00 */
[----:B--2---:R-:W-:Y:S03]  /*6820*/  HMMA.1688.F32.TF32 R4, R4, R24, R16 ;  /* 0x000000180404723c */ /* 0x004fe60000081010 */
[----:B------:R-:W2:Y:S04]  /*6830*/  LDL.LU.64 R16, [R1+0x190] ;  /* 0x0001900001107983 */ /* 0x000ea80000300a00 */
[----:B------:R-:W2:-:S12]  /*6840*/  LDL.LU.64 R18, [R1+0x198] ;  /* 0x0001980001127983 */ /* 0x000e980000300a00 */
[----:B------:R-:W-:Y:S04]  /*6850*/  STL.64 [R1+0x1e0], R4 ;  /* 0x0001e00401007387 */ /* 0x000fe80000100a00 */
[----:B------:R-:W-:Y:S04]  /*6860*/  STL.64 [R1+0x1e8], R6 ;  /* 0x0001e80601007387 */ /* 0x000fe80000100a00 */
[----:B------:R-:W-:Y:S04]  /*6870*/  LDS R4, [R0+UR10+0x100] ;  /* 0x0001000a00047984 */ /* 0x000fe80008000800 */
[----:B------:R-:W-:Y:S04]  /*6880*/  LDS R6, [R0+UR10+0x1100] ;  /* 0x0011000a00067984 */ /* 0x000fe80008000800 */
[----:B------:R-:W-:Y:S04]  /*6890*/  LDS R5, [R2+UR10+0x100] ;  /* 0x0001000a02057984 */ /* 0x000fe80008000800 */
[----:B------:R-:W4:Y:S04]  /*68a0*/  LDS R7, [R2+UR10+0x1100] ;  /* 0x0011000a02077984 */ /* 0x000f280008000800 */
[----:B------:R1:W-:Y:S04]  /*68b0*/  STL.64 [R1+0xd88], R24 ;  /* 0x000d881801007387 */ /* 0x0003e80000100a00 */
[----:B-1----:R-:W2:Y:S04]  /*68c0*/  LDL.LU.64 R24, [R1+0x180] ;  /* 0x0001800001187983 */ /* 0x002ea80000300a00 */
[----:B------:R-:W2:Y:S01]  /*68d0*/  LDL.LU.64 R26, [R1+0x188] ;  /* 0x00018800011a7983 */ /* 0x000ea20000300a00 */
[----:B----4-:R-:W-:Y:S03]  /*68e0*/  HMMA.1688.F32.TF32 R8, R4, R8, R12 ;  /* 0x000000080408723c */ /* 0x010fe6000008100c */
[----:B------:R-:W3:-:S15]  /*68f0*/  LDL.LU.64 R12, [R1+0xda8] ;  /* 0x000da800010c7983 */ /* 0x000ede0000300a00 */
[----:B------:R-:W-:Y:S01]  /*6900*/  NOP ;  /* 0x0000000000007918 */ /* 0x000fe20000000000 */
[----:B------:R1:W-:Y:S04]  /*6910*/  STL.64 [R1+0x1d0], R8 ;  /* 0x0001d00801007387 */ /* 0x0003e80000100a00 */
[----:B------:R4:W-:Y:S04]  /*6920*/  STL.64 [R1+0x1d8], R10 ;  /* 0x0001d80a01007387 */ /* 0x0009e80000100a00 */
[----:B-1----:R-:W2:Y:S04]  /*6930*/  LDL.LU.64 R8, [R1+0x170] ;  /* 0x0001700001087983 */ /* 0x002ea80000300a00 */
[----:B----4-:R-:W4:Y:S01]  /*6940*/  LDL.LU.64 R10, [R1+0x178] ;  /* 0x00017800010a7983 */ /* 0x010f220000300a00 */
[----:B---3--:R-:W-:Y:S03]  /*6950*/  HMMA.1688.F32.TF32 R12, R4, R12, R20 ;  /* 0x0000000c040c723c */ /* 0x008fe60000081014 */
[----:B------:R-:W3:-:S15]  /*6960*/  LDL.LU.64 R20, [R1+0xda0] ;  /* 0x000da00001147983 */ /* 0x000ede0000300a00 */
[----:B------:R-:W-:Y:S01]  /*6970*/  NOP ;  /* 0x0000000000007918 */ /* 0x000fe20000000000 */
[----:B------:R1:W-:Y:S01]  /*6980*/  STL.64 [R1+0x1c0], R12 ;  /* 0x0001c00c01007387 */ /* 0x0003e20000100a00 */
[----:B------:R-:W-:Y:S02]  /*6990*/  IMAD.MOV.U32 R23, RZ, RZ, R15 ;  /* 0x000000ffff177224 */ /* 0x000fe400078e000f */
[----:B------:R-:W-:Y:S01]  /*69a0*/  IMAD.MOV.U32 R22, RZ, RZ, R14 ;  /* 0x000000ffff167224 */ /* 0x000fe200078e000e */
[----:B-1----:R-:W2:Y:S04]  /*69b0*/  LDL.LU.64 R12, [R1+0xd98] ;  /* 0x000d9800010c7983 */ /* 0x002ea80000300a00 */
[----:B------:R-:W-:Y:S04]  /*69c0*/  STL [R1+0xc04], R23 ;  /* 0x000c041701007387 */ /* 0x000fe80000100800 */
[----:B------:R-:W-:Y:S04]  /*69d0*/  STL [R1+0xc00], R22 ;  /* 0x000c001601007387 */ /* 0x000fe80000100800 */
[----:B---3--:R1:W-:Y:S04]  /*69e0*/  STL.64 [R1+0xd70], R20 ;  /* 0x000d701401007387 */ /* 0x0083e80000100a00 */
[----:B-1----:R-:W3:Y:S04]  /*69f0*/  LDL.LU.64 R20, [R1+0x150] ;  /* 0x0001500001147983 */ /* 0x002ee80000300a00 */
[----:B------:R-:W3:Y:S01]  /*6a00*/  LDL.LU.64 R22, [R1+0x158] ;  /* 0x0001580001167983 */ /* 0x000ee20000300a00 */
[----:B--2---:R-:W-:Y:S03]  /*6a10*/  HMMA.1688.F32.TF32 R12, R4, R12, R16 ;  /* 0x0000000c040c723c */ /* 0x004fe60000081010 */
[----:B------:R-:W2:-:S15]  /*6a20*/  LDL.LU.64 R16, [R1+0xd90] ;  /* 0x000d900001107983 */ /* 0x000e9e0000300a00 */
[----:B------:R-:W-:Y:S01]  /*6a30*/  NOP ;  /* 0x0000000000007918 */ /* 0x000fe20000000000 */
[----:B------:R1:W-:Y:S04]  /*6a40*/  STL.64 [R1+0x1b0], R12 ;  /* 0x0001b00c01007387 */ /* 0x0003e80000100a00 */
[----:B------:R4:W-:Y:S04]  /*6a50*/  STL.64 [R1+0x1b8], R14 ;  /* 0x0001b80e01007387 */ /* 0x0009e80000100a00 */
[----:B-1----:R-:W3:Y:S04]  /*6a60*/  LDL.LU.64 R12, [R1+0xe0] ;  /* 0x0000e000010c7983 */ /* 0x002ee80000300a00 */
[----:B----4-:R-:W4:Y:S01]  /*6a70*/  LDL.LU.64 R14, [R1+0xe8] ;  /* 0x0000e800010e7983 */ /* 0x010f220000300a00 */
[----:B--2---:R-:W-:Y:S03]  /*6a80*/  HMMA.1688.F32.TF32 R16, R4, R16, R24 ;  /* 0x000000100410723c */ /* 0x004fe60000081018 */
[----:B------:R-:W4:-:S15]  /*6a90*/  LDL.LU.64 R24, [R1+0xd88] ;  /* 0x000d880001187983 */ /* 0x000f1e0000300a00 */
[----:B------:R-:W-:Y:S01]  /*6aa0*/  NOP ;  /* 0x0000000000007918 */ /* 0x000fe20000000000 */
[----:B------:R1:W-:Y:S01]  /*6ab0*/  STL.64 [R1+0x1a0], R16 ;  /* 0x0001a01001007387 */ /* 0x0003e20000100a00 */
[----:B------:R-:W-:Y:S02]  /*6ac0*/  IMAD.MOV.U32 R26, RZ, RZ, R18 ;  /* 0x000000ffff1a7224 */ /* 0x000fe400078e0012 */
[----:B------:R-:W-:Y:S01]  /*6ad0*/  IMAD.MOV.U32 R27, RZ, RZ, R19 ;  /* 0x000000ffff1b7224 */ /* 0x000fe200078e0013 */
[----:B-1----:R-:W2:Y:S04]  /*6ae0*/  LDL.LU.64 R16, [R1+0xd80] ;  /* 0x000d800001107983 */ /* 0x002ea80000300a00 */
[----:B------:R-:W-:Y:S04]  /*6af0*/  STL [R1+0xbe4], R26 ;  /* 0x000be41a01007387 */ /* 0x000fe80000100800 */
[----:B------:R-:W-:Y:S01]  /*6b00*/  STL [R1+0xbe0], R27 ;  /* 0x000be01b01007387 */ /* 0x000fe20000100800 */
[----:B--2---:R-:W-:-:S15]  /*6b10*/  HMMA.1688.F32.TF32 R8, R4, R16, R8 ;  /* 0x000000100408723c */ /* 0x004fde0000081008 */
[----:B------:R-:W-:-:S04]  /*6b20*/  NOP ;  /* 0x0000000000007918 */ /* 0x000fc80000000000 */
[----:B------:R1:W-:Y:S04]  /*6b30*/  STL.64 [R1+0x190], R8 ;  /* 0x0001900801007387 */ /* 0x0003e80000100a00 */
[----:B------:R-:W-:Y:S04]  /*6b40*/  STL.64 [R1+0x198], R10 ;  /* 0x0001980a01007387 */ /* 0x000fe80000100a00 */
[----:B-1----:R-:W3:Y:S04]  /*6b50*/  LDL.LU.64 R8, [R1+0xd78] ;  /* 0x000d780001087983 */ /* 0x002ee80000300a00 */
[----:B------:R1:W-:Y:S04]  /*6b60*/  STL.64 [R1+0xd30], R16 ;  /* 0x000d301001007387 */ /* 0x0003e80000100a00 */
[----:B-1----:R-:W2:Y:S04]  /*6b70*/  LDL.LU.64 R16, [R1+0x140] ;  /* 0x0001400001107983 */ /* 0x002ea80000300a00 */
[----:B------:R-:W2:Y:S01]  /*6b80*/  LDL.LU.64 R18, [R1+0x148] ;  /* 0x0001480001127983 */ /* 0x000ea20000300a00 */
[----:B---3--:R-:W-:-:S15]  /*6b90*/  HMMA.1688.F32.TF32 R20, R4, R8, R20 ;  /* 0x000000080414723c */ /* 0x008fde0000081014 */
[----:B------:R-:W-:-:S04]  /*6ba0*/  NOP ;  /* 0x0000000000007918 */ /* 0x000fc80000000000 */
[----:B------:R1:W-:Y:S01]  /*6bb0*/  STL [R1+0x180], R20 ;  /* 0x0001801401007387 */ /* 0x0003e20000100800 */
[----:B------:R-:W-:Y:S02]  /*6bc0*/  IMAD.MOV.U32 R26, RZ, RZ, R21 ;  /* 0x000000ffff1a7224 */ /* 0x000fe400078e0015 */
[----:B------:R-:W-:Y:S01]  /*6bd0*/  IMAD.MOV.U32 R27, RZ, RZ, R22 ;  /* 0x000000ffff1b7224 */ /* 0x000fe200078e0016 */
[----:B------:R3:W-:Y:S04]  /*6be0*/  STL [R1+0x18c], R23 ;  /* 0x00018c1701007387 */ /* 0x0007e80000100800 */
[----:B-1----:R-:W2:Y:S04]  /*6bf0*/  LDL.LU.64 R20, [R1+0xd70] ;  /* 0x000d700001147983 */ /* 0x002ea80000300a00 */
[----:B------:R1:W-:Y:S01]  /*6c00*/  STL.64 [R1+0xd68], R8 ;  /* 0x000d680801007387 */ /* 0x0003e20000100a00 */
[C---:B--2---:R-:W-:Y:S08]  /*6c10*/  HMMA.1688.F32.TF32 R16, R4.reuse, R20, R16 ;  /* 0x000000140410723c */ /* 0x044ff00000081010 */
[----:B----4-:R-:W-:Y:S11]  /*6c20*/  HMMA.1688.F32.TF32 R4, R4, R24, R12 ;  /* 0x000000180404723c */ /* 0x010ff6000008100c */
[----:B---3--:R-:W-:Y:S01]  /*6c30*/  IMAD.MOV.U32 R23, RZ, RZ, R18 ;  /* 0x000000ffff177224 */ /* 0x008fe200078e0012 */
[----:B------:R-:W-:Y:S01]  /*6c40*/  STL.64 [R1+0x170], R16 ;  /* 0x0001701001007387 */ /* 0x000fe20000100a00 */
[----:B------:R-:W-:-:S05]  /*6c50*/  IMAD.MOV.U32 R22, RZ, RZ, R19 ;  /* 0x000000ffff167224 */ /* 0x000fca00078e0013 */
[----:B------:R-:W-:Y:S04]  /*6c60*/  STL.64 [R1+0xd08], R22 ;  /* 0x000d081601007387 */ /* 0x000fe80000100a00 */
[----:B------:R-:W-:Y:S04]  /*6c70*/  STL.64 [R1+0xd00], R20 ;  /* 0x000d001401007387 */ /* 0x000fe80000100a00 */
[----:B-1----:R-:W2:Y:S04]  /*6c80*/  LDL.LU.64 R8, [R1+0x130] ;  /* 0x0001300001087983 */ /* 0x002ea80000300a00 */
[----:B------:R-:W2:Y:S04]  /*6c90*/  LDL.LU.64 R10, [R1+0x138] ;  /* 0x00013800010a7983 */ /* 0x000ea80000300a00 */
[----:B------:R-:W-:Y:S04]  /*6ca0*/  STL.64 [R1+0x160], R4 ;  /* 0x0001600401007387 */ /* 0x000fe80000100a00 */
[----:B------:R-:W-:Y:S04]  /*6cb0*/  STL.64 [R1+0x168], R6 ;  /* 0x0001680601007387 */ /* 0x000fe80000100a00 */
[----:B------:R-:W3:Y:S04]  /*6cc0*/  LDL.LU.64 R12, [R1+0x120] ;  /* 0x00012000010c7983 */ /* 0x000ee80000300a00 */
[----:B------:R-:W4:Y:S04]  /*6cd0*/  LDL.LU.64 R14, [R1+0x128] ;  /* 0x00012800010e7983 */ /* 0x000f280000300a00 */
[----:B------:R-:W-:Y:S04]  /*6ce0*/  LDS R4, [R0+UR10+0x200] ;  /* 0x0002000a00047984 */ /* 0x000fe80008000800 */
[----:B------:R-:W-:Y:S04]  /*6cf0*/  LDS R6, [R0+UR10+0x1200] ;  /* 0x0012000a00067984 */ /* 0x000fe80008000800 */
[----:B------:R-:W-:Y:S04]  /*6d00*/  LDS R5, [R2+UR10+0x200] ;  /* 0x0002000a02057984 */ /* 0x000fe80008000800 */
[----:B------:R-:W2:Y:S04]  /*6d10*/  LDS R7, [R2+UR10+0x1200] ;  /* 0x0012000a02077984 */ /* 0x000ea80008000800 */
[----:B----4-:R-:W-:Y:S04]  /*6d20*/  STL.64 [R1+0xd60], R14 ;  /* 0x000d600e01007387 */ /* 0x010fe80000100a00 */
[----:B---3--:R1:W-:Y:S04]  /*6d30*/  STL.64 [R1+0xd58], R12 ;  /* 0x000d580c01007387 */ /* 0x0083e80000100a00 */
[----:B-1----:R-:W2:Y:S04]  /*6d40*/  LDL.LU.64 R12, [R1+0x50] ;  /* 0x00005000010c7983 */ /* 0x002ea80000300a00 */
[----:B------:R-:W3:Y:S04]  /*6d50*/  LDL.LU.64 R20, [R1+0x110] ;  /* 0x0001100001147983 */ /* 0x000ee80000300a00 */
[----:B------:R-:W4:Y:S04]  /*6d60*/  LDL.LU.64 R22, [R1+0x118] ;  /* 0x0001180001167983 */ /* 0x000f280000300a00 */
[----:B----4-:R-:W-:Y:S04]  /*6d70*/  STL.64 [R1+0xd50], R22 ;  /* 0x000d501601007387 */ /* 0x010fe80000100a00 */
[----:B---3--:R1:W-:Y:S04]  /*6d80*/  STL.64 [R1+0xd48], R20 ;  /* 0x000d481401007387 */ /* 0x0083e80000100a00 */
[----:B-1----:R-:W3:Y:S04]  /*6d90*/  LDL.LU.64 R20, [R1+0x40] ;  /* 0x0000400001147983 */ /* 0x002ee80000300a00 */
[----:B------:R-:W4:Y:S04]  /*6da0*/  LDL.LU.64 R16, [R1+0x100] ;  /* 0x0001000001107983 */ /* 0x000f280000300a00 */
[----:B------:R-:W3:Y:S01]  /*6db0*/  LDL.LU.64 R18, [R1+0x108] ;  /* 0x0001080001127983 */ /* 0x000ee20000300a00 */
[----:B--2---:R-:W-:Y:S03]  /*6dc0*/  HMMA.1688.F32.TF32 R8, R4, R12, R8 ;  /* 0x0000000c0408723c */ /* 0x004fe60000081008 */
[----:B---3--:R-:W-:Y:S04]  /*6dd0*/  STL.64 [R1+0xd40], R18 ;  /* 0x000d401201007387 */ /* 0x008fe80000100a00 */
[----:B----4-:R1:W-:Y:S04]  /*6de0*/  STL.64 [R1+0xd38], R16 ;  /* 0x000d381001007387 */ /* 0x0103e80000100a00 */
[----:B-1----:R-:W2:Y:S04]  /*6df0*/  LDL.LU.64 R16, [R1+0x30] ;  /* 0x0000300001107983 */ /* 0x002ea80000300a00 */
[----:B------:R-:W-:Y:S04]  /*6e00*/  STL.64 [R1+0xd18], R26 ;  /* 0x000d181a01007387 */ /* 0x000fe80000100a00 */
[----:B------:R1:W-:Y:S04]  /*6e10*/  STL.64 [R1+0xd10], R24 ;  /* 0x000d101801007387 */ /* 0x0003e80000100a00 */
[----:B-1----:R-:W3:Y:S04]  /*6e20*/  LDL.LU.64 R24, [R1+0xf0] ;  /* 0x0000f00001187983 */ /* 0x002ee80000300a00 */
[----:B------:R-:W4:Y:S04]  /*6e30*/  LDL.LU.64 R26, [R1+0xf8] ;  /* 0x0000f800011a7983 */ /* 0x000f280000300a00 */
[----:B----4-:R-:W-:Y:S04]  /*6e40*/  STL.64 [R1+0xd28], R26 ;  /* 0x000d281a01007387 */ /* 0x010fe80000100a00 */
[----:B---3--:R1:W-:Y:S04]  /*6e50*/  STL.64 [R1+0xd20], R24 ;  /* 0x000d201801007387 */ /* 0x0083e80000100a00 */
[----:B-1----:R-:W3:Y:S04]  /*6e60*/  LDL.LU.64 R24, [R1+0x20] ;  /* 0x0000200001187983 */ /* 0x002ee80000300a00 */
[----:B------:R1:W-:Y:S04]  /*6e70*/  STL.64 [R1+0x150], R8 ;  /* 0x0001500801007387 */ /* 0x0003e80000100a00 */
[----:B------:R4:W-:Y:S04]  /*6e80*/  STL.64 [R1+0x158], R10 ;  /* 0x0001580a01007387 */ /* 0x0009e80000100a00 */
[----:B-1----:R-:W2:Y:S01]  /*6e90*/  LDL.LU.64 R8, [R1+0xd68] ;  /* 0x000d680001087983 */ /* 0x002ea20000300a00 */
[----:B----4-:R-:W-:-:S03]  /*6ea0*/  IMAD.MOV.U32 R11, RZ, RZ, R12 ;  /* 0x000000ffff0b7224 */ /* 0x010fc600078e000c */
[----:B------:R-:W4:Y:S01]  /*6eb0*/  LDL.LU.64 R14, [R1+0xd60] ;  /* 0x000d6000010e7983 */ /* 0x000f220000300a00 */
[----:B------:R-:W-:-:S03]  /*6ec0*/  IMAD.MOV.U32 R10, RZ, RZ, R13 ;  /* 0x000000ffff0a7224 */ /* 0x000fc600078e000d */
[----:B------:R-:W4:Y:S02]  /*6ed0*/  LDL.LU.64 R12, [R1+0xd58] ;  /* 0x000d5800010c7983 */ /* 0x000f240000300a00 */
[----:B----4-:R-:W-:-:S15]  /*6ee0*/  HMMA.1688.F32.TF32 R12, R4, R20, R12 ;  /* 0x00000014040c723c */ /* 0x010fde000008100c */
[----:B------:R-:W-:-:S04]  /*6ef0*/  NOP ;  /* 0x0000000000007918 */ /* 0x000fc80000000000 */
[----:B------:R1:W-:Y:S04]  /*6f00*/  STL.64 [R1+0x140], R12 ;  /* 0x0001400c01007387 */ /* 0x0003e80000100a00 */
[----:B------:R2:W-:Y:S04]  /*6f10*/  STL.64 [R1+0x148], R14 ;  /* 0x0001480e01007387 */ /* 0x0005e80000100a00 */
[----:B------:R-:W4:Y:S01]  /*6f20*/  LDL.LU.64 R22, [R1+0xd50] ;  /* 0x000d500001167983 */ /* 0x000f220000300a00 */
[----:B-1----:R-:W-:Y:S02]  /*6f30*/  IMAD.MOV.U32 R13, RZ, RZ, R20 ;  /* 0x000000ffff0d7224 */ /* 0x002fe400078e0014 */
[----:B------:R-:W-:-:S02]  /*6f40*/  IMAD.MOV.U32 R12, RZ, RZ, R21 ;  /* 0x000000ffff0c7224 */ /* 0x000fc400078e0015 */
[----:B------:R-:W4:Y:S01]  /*6f50*/  LDL.LU.64 R20, [R1+0xd48] ;  /* 0x000d480001147983 */ /* 0x000f220000300a00 */
[----:B--2---:R-:W-:Y:S02]  /*6f60*/  IMAD.MOV.U32 R15, RZ, RZ, R16 ;  /* 0x000000ffff0f7224 */ /* 0x004fe400078e0010 */
[----:B------:R-:W-:Y:S01]  /*6f70*/  IMAD.MOV.U32 R14, RZ, RZ, R17 ;  /* 0x000000ffff0e7224 */ /* 0x000fe200078e0011 */
[----:B------:R-:W3:Y:S01]  /*6f80*/  LDL.LU.64 R18, [R1+0xd40] ;  /* 0x000d400001127983 */ /* 0x000ee20000300a00 */
[----:B----4-:R-:W-:Y:S03]  /*6f90*/  HMMA.1688.F32.TF32 R20, R4, R16, R20 ;  /* 0x000000100414723c */ /* 0x010fe60000081014 */
[----:B------:R-:W3:-:S15]  /*6fa0*/  LDL.LU.64 R16, [R1+0xd38] ;  /* 0x000d380001107983 */ /* 0x000ede0000300a00 */
[----:B------:R-:W-:Y:S01]  /*6fb0*/  NOP ;  /* 0x0000000000007918 */ /* 0x000fe20000000000 */
[----:B------:R1:W-:Y:S01]  /*6fc0*/  STL.64 [R1+0x130], R20 ;  /* 0x0001301401007387 */ /* 0x0003e20000100a00 */
[----:B------:R-:W-:-:S03]  /*6fd0*/  IMAD.MOV.U32 R3, RZ, RZ, R23 ;  /* 0x000000ffff037224 */ /* 0x000fc600078e0017 */
[----:B------:R2:W-:Y:S04]  /*6fe0*/  STL [R1+0x138], R22 ;  /* 0x0001381601007387 */ /* 0x0005e80000100800 */
[----:B-1----:R-:W4:Y:S04]  /*6ff0*/  LDL.LU.64 R20, [R1+0xd0] ;  /* 0x0000d00001147983 */ /* 0x002f280000300a00 */
[----:B--2---:R-:W4:Y:S01]  /*7000*/  LDL.LU.64 R22, [R1+0xd8] ;  /* 0x0000d80001167983 */ /* 0x004f220000300a00 */
[----:B---3--:R-:W-:-:S15]  /*7010*/  HMMA.1688.F32.TF32 R16, R4, R24, R16 ;  /* 0x000000180410723c */ /* 0x008fde0000081010 */
[----:B------:R-:W-:-:S04]  /*7020*/  NOP ;  /* 0x0000000000007918 */ /* 0x000fc80000000000 */
[----:B------:R1:W-:Y:S04]  /*7030*/  STL.64 [R1+0x120], R16 ;  /* 0x0001201001007387 */ /* 0x0003e80000100a00 */
[----:B------:R2:W-:Y:S04]  /*7040*/  STL.64 [R1+0x128], R18 ;  /* 0x0001281201007387 */ /* 0x0005e80000100a00 */
[----:B-1----:R-:W3:Y:S01]  /*7050*/  LDL.LU.64 R16, [R1+0xd30] ;  /* 0x000d300001107983 */ /* 0x002ee20000300a00 */
[----:B--2---:R-:W-:-:S03]  /*7060*/  IMAD.MOV.U32 R19, RZ, RZ, R24 ;  /* 0x000000ffff137224 */ /* 0x004fc600078e0018 */
[----:B------:R-:W3:Y:S01]  /*7070*/  LDL.LU.64 R26, [R1+0xd28] ;  /* 0x000d2800011a7983 */ /* 0x000ee20000300a00 */
[----:B------:R-:W-:-:S03]  /*7080*/  IMAD.MOV.U32 R18, RZ, RZ, R25 ;  /* 0x000000ffff127224 */ /* 0x000fc600078e0019 */
[----:B------:R-:W3:Y:S01]  /*7090*/  LDL.LU.64 R24, [R1+0xd20] ;  /* 0x000d200001187983 */ /* 0x000ee20000300a00 */
[C---:B----4-:R-:W-:Y:S08]  /*70a0*/  HMMA.1688.F32.TF32 R20, R4.reuse, R8, R20 ;  /* 0x000000080414723c */ /* 0x050ff00000081014 */
[----:B---3--:R-:W-:-:S15]  /*70b0*/  HMMA.1688.F32.TF32 R24, R4, R16, R24 ;  /* 0x000000100418723c */ /* 0x008fde0000081018 */
[----:B------:R-:W-:-:S04]  /*70c0*/  NOP ;  /* 0x0000000000007918 */ /* 0x000fc80000000000 */
[----:B------:R-:W-:Y:S04]  /*70d0*/  STL.64 [R1+0x110], R24 ;  /* 0x0001101801007387 */ /* 0x000fe80000100a00 */
[----:B------:R1:W-:Y:S04]  /*70e0*/  STL.64 [R1+0x118], R26 ;  /* 0x0001181a01007387 */ /* 0x0003e80000100a00 */
[----:B-1----:R-:W2:Y:S04]  /*70f0*/  LDL.LU.64 R26, [R1+0xd18] ;  /* 0x000d1800011a7983 */ /* 0x002ea80000300a00 */
[----:B------:R-:W3:Y:S04]  /*7100*/  LDL.LU.64 R24, [R1+0xd10] ;  /* 0x000d100001187983 */ /* 0x000ee80000300a00 */
[----:B------:R1:W-:Y:S02]  /*7110*/  STL.64 [R1+0xca8], R16 ;  /* 0x000ca81001007387 */ /* 0x0003e40000100a00 */
[----:B-1----:R-:W-:-:S02]  /*7120*/  IMAD.MOV.U32 R16, RZ, RZ, R19 ;  /* 0x000000ffff107224 */ /* 0x002fc400078e0013 */
[----:B------:R-:W-:-:S05]  /*7130*/  IMAD.MOV.U32 R17, RZ, RZ, R18 ;  /* 0x000000ffff117224 */ /* 0x000fca00078e0012 */
[----:B------:R1:W-:Y:S02]  /*7140*/  STL.64 [R1+0xcb8], R16 ;  /* 0x000cb81001007387 */ /* 0x0003e40000100a00 */
[----:B-1----:R-:W-:Y:S02]  /*7150*/  IMAD.MOV.U32 R16, RZ, RZ, R15 ;  /* 0x000000ffff107224 */ /* 0x002fe400078e000f */
[----:B------:R-:W-:-:S05]  /*7160*/  IMAD.MOV.U32 R17, RZ, RZ, R14 ;  /* 0x000000ffff117224 */ /* 0x000fca00078e000e */
[----:B------:R1:W-:Y:S02]  /*7170*/  STL.64 [R1+0xcd0], R16 ;  /* 0x000cd01001007387 */ /* 0x0003e40000100a00 */
[----:B-1----:R-:W-:Y:S02]  /*7180*/  IMAD.MOV.U32 R16, RZ, RZ, R13 ;  /* 0x000000ffff107224 */ /* 0x002fe400078e000d */
[----:B------:R-:W-:Y:S02]  /*7190*/  IMAD.MOV.U32 R17, RZ, RZ, R12 ;  /* 0x000000ffff117224 */ /* 0x000fe400078e000c */
[----:B------:R-:W3:Y:S04]  /*71a0*/  LDL.LU.64 R12, [R1+0xb0] ;  /* 0x0000b000010c7983 */ /* 0x000ee80000300a00 */
[----:B------:R-:W3:Y:S04]  /*71b0*/  LDL.LU.64 R14, [R1+0xb8] ;  /* 0x0000b800010e7983 */ /* 0x000ee80000300a00 */
[----:B------:R1:W-:Y:S04]  /*71c0*/  STL.64 [R1+0xce8], R16 ;  /* 0x000ce81001007387 */ /* 0x0003e80000100a00 */
[----:B------:R-:W-:Y:S04]  /*71d0*/  STL.64 [R1+0x100], R20 ;  /* 0x0001001401007387 */ /* 0x000fe80000100a00 */
[----:B------:R4:W-:Y:S01]  /*71e0*/  STL.64 [R1+0x108], R22 ;  /* 0x0001081601007387 */ /* 0x0009e20000100a00 */
[----:B-1----:R-:W-:-:S02]  /*71f0*/  IMAD.MOV.U32 R16, RZ, RZ, R11 ;  /* 0x000000ffff107224 */ /* 0x002fc400078e000b */
[----:B------:R-:W-:Y:S01]  /*7200*/  IMAD.MOV.U32 R17, RZ, RZ, R10 ;  /* 0x000000ffff117224 */ /* 0x000fe200078e000a */
[----:B----4-:R-:W4:Y:S04]  /*7210*/  LDL.LU.64 R22, [R1+0xd08] ;  /* 0x000d080001167983 */ /* 0x010f280000300a00 */
[----:B------:R-:W2:Y:S04]  /*7220*/  LDL.LU.64 R20, [R1+0xd00] ;  /* 0x000d000001147983 */ /* 0x000ea80000300a00 */
[----:B------:R1:W-:Y:S04]  /*7230*/  STL.64 [R1+0xcb0], R8 ;  /* 0x000cb00801007387 */ /* 0x0003e80000100a00 */
[----:B-1----:R-:W3:Y:S04]  /*7240*/  LDL.LU.64 R8, [R1+0xc0] ;  /* 0x0000c00001087983 */ /* 0x002ee80000300a00 */
[----:B------:R-:W3:Y:S04]  /*7250*/  LDL.LU.64 R10, [R1+0xc8] ;  /* 0x0000c800010a7983 */ /* 0x000ee80000300a00 */
[----:B----4-:R-:W-:Y:S04]  /*7260*/  STL.64 [R1+0xcc8], R22 ;  /* 0x000cc81601007387 */ /* 0x010fe80000100a00 */
[----:B--2---:R1:W-:Y:S01]  /*7270*/  STL.64 [R1+0xcc0], R20 ;  /* 0x000cc01401007387 */ /* 0x0043e20000100a00 */
[----:B---3--:R-:W-:-:S15]  /*7280*/  HMMA.1688.F32.TF32 R8, R4, R20, R8 ;  /* 0x000000140408723c */ /* 0x008fde0000081008 */
[----:B------:R-:W-:-:S04]  /*7290*/  NOP ;  /* 0x0000000000007918 */ /* 0x000fc80000000000 */
[----:B------:R-:W-:Y:S04]  /*72a0*/  STL.64 [R1+0xf0], R8 ;  /* 0x0000f00801007387 */ /* 0x000fe80000100a00 */
[----:B------:R-:W-:Y:S04]  /*72b0*/  STL.64 [R1+0xf8], R10 ;  /* 0x0000f80a01007387 */ /* 0x000fe80000100a00 */
[----:B-1----:R-:W2:Y:S04]  /*72c0*/  LDL.LU.64 R20, [R1+0x80] ;  /* 0x0000800001147983 */ /* 0x002ea80000300a00 */
[----:B------:R-:W3:Y:S04]  /*72d0*/  LDL.LU.64 R22, [R1+0x88] ;  /* 0x0000880001167983 */ /* 0x000ee80000300a00 */
[----:B---3--:R-:W-:Y:S04]  /*72e0*/  STL.64 [R1+0xce0], R22 ;  /* 0x000ce01601007387 */ /* 0x008fe80000100a00 */
[----:B--2---:R1:W-:Y:S04]  /*72f0*/  STL.64 [R1+0xcd8], R20 ;  /* 0x000cd81401007387 */ /* 0x0043e80000100a00 */
[----:B-1----:R-:W2:Y:S04]  /*7300*/  LDL.LU.64 R20, [R1+0x90] ;  /* 0x0000900001147983 */ /* 0x002ea80000300a00 */
[----:B------:R-:W3:Y:S01]  /*7310*/  LDL.LU.64 R22, [R1+0x98] ;  /* 0x0000980001167983 */ /* 0x000ee20000300a00 */
[----:B------:R-:W-:Y:S03]  /*7320*/  HMMA.1688.F32.TF32 R4, R4, R24, R12 ;  /* 0x000000180404723c */ /* 0x000fe6000008100c */
[----:B---3--:R-:W-:Y:S04]  /*7330*/  STL.64 [R1+0xcf8], R22 ;  /* 0x000cf81601007387 */ /* 0x008fe80000100a00 */
[----:B--2---:R1:W-:Y:S04]  /*7340*/  STL.64 [R1+0xcf0], R20 ;  /* 0x000cf01401007387 */ /* 0x0043e80000100a00 */
[----:B-1----:R-:W2:Y:S04]  /*7350*/  LDL.LU.64 R20, [R1+0xa0] ;  /* 0x0000a00001147983 */ /* 0x002ea80000300a00 */
[----:B------:R-:W2:Y:S04]  /*7360*/  LDL.LU.64 R22, [R1+0xa8] ;  /* 0x0000a80001167983 */ /* 0x000ea80000300a00 */
[----:B------:R-:W3:Y:S04]  /*7370*/  LDL.LU.64 R8, [R1+0x70] ;  /* 0x0000700001087983 */ /* 0x000ee80000300a00 */
[----:B------:R-:W3:Y:S04]  /*7380*/  LDL.LU.64 R10, [R1+0x78] ;  /* 0x00007800010a7983 */ /* 0x000ee80000300a00 */
[----:B------:R-:W-:Y:S04]  /*7390*/  STL.64 [R1+0xe0], R4 ;  /* 0x0000e00401007387 */ /* 0x000fe80000100a00 */
[----:B------:R-:W-:Y:S04]  /*73a0*/  STL.64 [R1+0xe8], R6 ;  /* 0x0000e80601007387 */ /* 0x000fe80000100a00 */
[----:B------:R-:W-:Y:S04]  /*73b0*/  LDS R4, [R0+UR10+0x300] ;  /* 0x0003000a00047984 */ /* 0x000fe80008000800 */
[----:B------:R-:W-:Y:S04]  /*73c0*/  LDS R6, [R0+UR10+0x1300] ;  /* 0x0013000a00067984 */ /* 0x000fe80008000800 */
[----:B------:R-:W-:Y:S04]  /*73d0*/  LDS R5, [R2+UR10+0x300] ;  /* 0x0003000a02057984 */ /* 0x000fe80008000800 */
[----:B------:R-:W2:Y:S04]  /*73e0*/  LDS R7, [R2+UR10+0x1300] ;  /* 0x0013000a02077984 */ /* 0x000ea80008000800 */
[----:B------:R-:W4:Y:S04]  /*73f0*/  LDL.LU.64 R12, [R1+0x60] ;  /* 0x00006000010c7983 */ /* 0x000f280000300a00 */
[----:B------:R-:W4:Y:S01]  /*7400*/  LDL.LU.64 R14, [R1+0x68] ;  /* 0x00006800010e7983 */ /* 0x000f220000300a00 */
[----:B--2---:R-:W-:Y:S03]  /*7410*/  HMMA.1688.F32.TF32 R16, R4, R16, R20 ;  /* 0x000000100410723c */ /* 0x004fe60000081014 */
[----:B------:R-:W2:Y:S04]  /*7420*/  LDL.LU.64 R22, [R1+0xcf8] ;  /* 0x000cf80001167983 */ /* 0x000ea80000300a00 */
[----:B------:R-:W2:-:S12]  /*7430*/  LDL.LU.64 R20, [R1+0xcf0] ;  /* 0x000cf00001147983 */ /* 0x000e980000300a00 */
[----:B------:R1:W-:Y:S04]  /*7440*/  STL.64 [R1+0xd0], R16 ;  /* 0x0000d01001007387 */ /* 0x0003e80000100a00 */
[----:B-1----:R-:W2:Y:S01]  /*7450*/  LDL.LU.64 R16, [R1+0xce8] ;  /* 0x000ce80001107983 */ /* 0x002ea20000300a00 */
[----:B------:R-:W-:Y:S02]  /*7460*/  IMAD.MOV.U32 R28, RZ, RZ, R18 ;  /* 0x000000ffff1c7224 */ /* 0x000fe400078e0012 */
[----:B------:R-:W-:-:S05]  /*7470*/  IMAD.MOV.U32 R2, RZ, RZ, R19 ;  /* 0x000000ffff027224 */ /* 0x000fca00078e0013 */
[----:B------:R-:W-:Y:S04]  /*7480*/  STL [R1+0xad4], R2 ;  /* 0x000ad40201007387 */ /* 0x000fe80000100800 */
[----:B------:R-:W-:Y:S01]  /*7490*/  STL [R1+0xad0], R28 ;  /* 0x000ad01c01007387 */ /* 0x000fe20000100800 */
[----:B--2---:R-:W-:Y:S03]  /*74a0*/  HMMA.1688.F32.TF32 R16, R4, R16, R20 ;  /* 0x000000100410723c */ /* 0x004fe60000081014 */
[----:B------:R-:W2:Y:S04]  /*74b0*/  LDL.LU.64 R22, [R1+0xce0] ;  /* 0x000ce00001167983 */ /* 0x000ea80000300a00 */
[----:B------:R-:W2:-:S12]  /*74c0*/  LDL.LU.64 R20, [R1+0xcd8] ;  /* 0x000cd80001147983 */ /* 0x000e980000300a00 */
[----:B------:R1:W-:Y:S04]  /*74d0*/  STL.64 [R1+0xc0], R16 ;  /* 0x0000c01001007387 */ /* 0x0003e80000100a00 */
[----:B------:R2:W-:Y:S04]  /*74e0*/  STL.64 [R1+0xc8], R18 ;  /* 0x0000c81201007387 */ /* 0x0005e80000100a00 */
[----:B-1----:R-:W2:Y:S02]  /*74f0*/  LDL.LU.64 R16, [R1+0xcd0] ;  /* 0x000cd00001107983 */ /* 0x002ea40000300a00 */
[----:B--2---:R-:W-:Y:S02]  /*7500*/  HMMA.1688.F32.TF32 R16, R4, R16, R20 ;  /* 0x000000100410723c */ /* 0x004fe40000081014 */
[----:B------:R-:W2:Y:S04]  /*7510*/  LDL.LU.64 R22, [R1+0xcc8] ;  /* 0x000cc80001167983 */ /* 0x000ea80000300a00 */
[----:B------:R-:W2:-:S13]  /*7520*/  LDL.LU.64 R20, [R1+0xcc0] ;  /* 0x000cc00001147983 */ /* 0x000e9a0000300a00 */
[----:B------:R1:W-:Y:S04]  /*7530*/  STL.64 [R1+0xb0], R16 ;  /* 0x0000b01001007387 */ /* 0x0003e80000100a00 */
[----:B-1----:R-:W3:Y:S01]  /*7540*/  LDL.LU.64 R16, [R1+0xcb8] ;  /* 0x000cb80001107983 */ /* 0x002ee20000300a00 */
[----:B------:R-:W-:Y:S02]  /*7550*/  IMAD.MOV.U32 R2, RZ, RZ, R18 ;  /* 0x000000ffff027224 */ /* 0x000fe400078e0012 */
[----:B------:R-:W-:-:S05]  /*7560*/  IMAD.MOV.U32 R28, RZ, RZ, R19 ;  /* 0x000000ffff1c7224 */ /* 0x000fca00078e0013 */
[----:B------:R-:W-:Y:S04]  /*7570*/  STL [R1+0xaec], R28 ;  /* 0x000aec1c01007387 */ /* 0x000fe80000100800 */
[----:B------:R-:W-:Y:S01]  /*7580*/  STL [R1+0xae8], R2 ;  /* 0x000ae80201007387 */ /* 0x000fe20000100800 */
[----:B---3--:R-:W-:Y:S03]  /*7590*/  HMMA.1688.F32.TF32 R16, R4, R16, R8 ;  /* 0x000000100410723c */ /* 0x008fe60000081008 */
[----:B------:R-:W3:-:S15]  /*75a0*/  LDL.LU.64 R8, [R1+0xcb0] ;  /* 0x000cb00001087983 */ /* 0x000ede0000300a00 */
[----:B------:R-:W-:Y:S01]  /*75b0*/  NOP ;  /* 0x0000000000007918 */ /* 0x000fe20000000000 */
[----:B------:R1:W-:Y:S04]  /*75c0*/  STL.64 [R1+0xa0], R16 ;  /* 0x0000a01001007387 */ /* 0x0003e80000100a00 */
[----:B------:R4:W-:Y:S04]  /*75d0*/  STL.64 [R1+0xa8], R18 ;  /* 0x0000a81201007387 */ /* 0x0009e80000100a00 */
[----:B-1----:R-:W4:Y:S02]  /*75e0*/  LDL.LU.64 R16, [R1+0xca8] ;  /* 0x000ca80001107983 */ /* 0x002f240000300a00 */
[----:B----4-:R-:W-:Y:S02]  /*75f0*/  HMMA.1688.F32.TF32 R16, R4, R16, R12 ;  /* 0x000000100410723c */ /* 0x010fe4000008100c */
[----:B------:R-:W3:Y:S04]  /*7600*/  LDL.LU.64 R14, [R1+0xca0] ;  /* 0x000ca000010e7983 */ /* 0x000ee80000300a00 */
[----:B------:R-:W3:-:S13]  /*7610*/  LDL.LU.64 R12, [R1+0xc98] ;  /* 0x000c9800010c7983 */ /* 0x000eda0000300a00 */
[----:B------:R-:W-:Y:S01]  /*7620*/  IMAD.MOV.U32 R28, RZ, RZ, R18 ;  /* 0x000000ffff1c7224 */ /* 0x000fe200078e0012 */
[----:B------:R1:W-:Y:S01]  /*7630*/  STL.64 [R1+0x90], R16 ;  /* 0x0000901001007387 */ /* 0x0003e20000100a00 */
[----:B------:R-:W-:-:S03]  /*7640*/  IMAD.MOV.U32 R2, RZ, RZ, R19 ;  /* 0x000000ffff027224 */ /* 0x000fc600078e0013 */
[----:B------:R-:W2:Y:S04]  /*7650*/  LDL.LU.64 R18, [R1+0xc90] ;  /* 0x000c900001127983 */ /* 0x000ea80000300a00 */
[----:B-1----:R-:W2:Y:S04]  /*7660*/  LDL.LU.64 R16, [R1+0xc88] ;  /* 0x000c880001107983 */ /* 0x002ea80000300a00 */
[----:B------:R-:W-:Y:S04]  /*7670*/  STL [R1+0xaf4], R28 ;  /* 0x000af41c01007387 */ /* 0x000fe80000100800 */
[----:B------:R-:W-:Y:S04]  /*7680*/  STL [R1+0xaf0], R2 ;  /* 0x000af00201007387 */ /* 0x000fe80000100800 */
[----:B------:R-:W4:Y:S01]  /*7690*/  LDL.LU.64 R10, [R1+0xc80] ;  /* 0x000c8000010a7983 */ /* 0x000f220000300a00 */
[----:B---3--:R-:W-:Y:S03]  /*76a0*/  HMMA.1688.F32.TF32 R12, R4, R8, R12 ;  /* 0x00000008040c723c */ /* 0x008fe6000008100c */
[----:B------:R-:W4:-:S15]  /*76b0*/  LDL.LU.64 R8, [R1+0xc78] ;  /* 0x000c780001087983 */ /* 0x000f1e0000300a00 */
[----:B------:R-:W-:Y:S01]  /*76c0*/  NOP ;  /* 0x0000000000007918 */ /* 0x000fe20000000000 */
[----:B------:R-:W-:Y:S04]  /*76d0*/  STL.64 [R1+0x80], R12 ;  /* 0x0000800c01007387 */ /* 0x000fe80000100a00 */
[----:B------:R2:W-:Y:S02]  /*76e0*/  STL.64 [R1+0x88], R14 ;  /* 0x0000880e01007387 */ /* 0x0005e40000100a00 */
[C---:B--2---:R-:W-:Y:S02]  /*76f0*/  HMMA.1688.F32.TF32 R12, R4.reuse, R20, R16 ;  /* 0x00000014040c723c */ /* 0x044fe40000081010 */
[----:B------:R-:W-:Y:S04]  /*7700*/  STL.64 [R1+0xc58], R22 ;  /* 0x000c581601007387 */ /* 0x000fe80000100a00 */
[----:B------:R-:W-:Y:S04]  /*7710*/  LDS R18, [R0+UR10+0x3300] ;  /* 0x0033000a00127984 */ /* 0x000fe80008000800 */
[----:B------:R-:W-:Y:S09]  /*7720*/  LDS R16, [R0+UR10+0x2300] ;  /* 0x0023000a00107984 */ /* 0x000ff20008000800 */
[----:B------:R-:W-:Y:S04]  /*7730*/  STL.64 [R1+0x70], R12 ;  /* 0x0000700c01007387 */ /* 0x000fe80000100a00 */
[----:B------:R-:W-:Y:S04]  /*7740*/  STL.64 [R1+0x78], R14 ;  /* 0x0000780e01007387 */ /* 0x000fe80000100a00 */
[----:B------:R1:W-:Y:S01]  /*7750*/  STL.64 [R1+0xbf0], R26 ;  /* 0x000bf01a01007387 */ /* 0x0003e20000100a00 */
[----:B----4-:R-:W-:Y:S01]  /*7760*/  HMMA.1688.F32.TF32 R8, R4, R24, R8 ;  /* 0x000000180408723c */ /* 0x010fe20000081008 */
[----:B------:R-:W-:-:S02]  /*7770*/  LOP3.LUT R19, R0, 0x20, RZ, 0x3c, !PT ;  /* 0x0000002000137812 */ /* 0x000fc400078e3cff */
[----:B------:R-:W-:Y:S04]  /*7780*/  LDS R14, [R0+UR10+0x3200] ;  /* 0x0032000a000e7984 */ /* 0x000fe80008000800 */
[----:B------:R-:W-:Y:S04]  /*7790*/  LDS R15, [R19+UR10+0x3200] ;  /* 0x0032000a130f7984 */ /* 0x000fe80008000800 */
[----:B------:R-:W-:Y:S04]  /*77a0*/  LDS R12, [R0+UR10+0x2200] ;  /* 0x0022000a000c7984 */ /* 0x000fe80008000800 */
[----:B------:R-:W-:Y:S04]  /*77b0*/  LDS R13, [R19+UR10+0x2200] ;  /* 0x0022000a130d7984 */ /* 0x000fe80008000800 */
[----:B------:R-:W-:Y:S01]  /*77c0*/  LDS R5, [R19+UR10+0x2000] ;  /* 0x0020000a13057984 */ /* 0x000fe20008000800 */
[----:B------:R-:W-:-:S02]  /*77d0*/  IMAD.MOV.U32 R25, RZ, RZ, R10 ;  /* 0x000000ffff197224 */ /* 0x000fc400078e000a */
[----:B------:R-:W-:Y:S01]  /*77e0*/  IMAD.MOV.U32 R24, RZ, RZ, R11 ;  /* 0x000000ffff187224 */ /* 0x000fe200078e000b */
[----:B------:R-:W-:Y:S04]  /*77f0*/  LDS R10, [R0+UR10+0x3100] ;  /* 0x0031000a000a7984 */ /* 0x000fe80008000800 */
[----:B------:R-:W-:Y:S04]  /*7800*/  STL.64 [R1+0xbe8], R24 ;  /* 0x000be81801007387 */ /* 0x000fe80000100a00 */
[----:B-1----:R-:W2:Y:S01]  /*7810*/  LDL.64 R26, [R1+0x8] ;  /* 0x00000800011a7983 */ /* 0x002ea20000100a00 */
[----:B------:R-:W-:-:S02]  /*7820*/  IMAD.MOV.U32 R28, RZ, RZ, R8 ;  /* 0x000000ffff1c7224 */ /* 0x000fc400078e0008 */
[----:B------:R-:W-:Y:S01]  /*7830*/  IMAD.MOV.U32 R2, RZ, RZ, R9 ;  /* 0x000000ffff027224 */ /* 0x000fe200078e0009 */
[----:B------:R-:W1:Y:S04]  /*7840*/  LDS R11, [R19+UR10+0x3100] ;  /* 0x0031000a130b7984 */ /* 0x000e680008000800 */
[----:B------:R-:W-:Y:S04]  /*7850*/  LDS R8, [R0+UR10+0x2100] ;  /* 0x0021000a00087984 */ /* 0x000fe80008000800 */
[----:B------:R-:W3:Y:S04]  /*7860*/  LDS R9, [R19+UR10+0x2100] ;  /* 0x0021000a13097984 */ /* 0x000ee80008000800 */
[----:B------:R-:W-:Y:S04]  /*7870*/  LDS R7, [R19+UR10+0x3000] ;  /* 0x0030000a13077984 */ /* 0x000fe80008000800 */
[----:B------:R-:W-:Y:S04]  /*7880*/  LDS R17, [R19+UR10+0x2300] ;  /* 0x0023000a13117984 */ /* 0x000fe80008000800 */
[----:B------:R-:W-:Y:S04]  /*7890*/  LDS R19, [R19+UR10+0x3300] ;  /* 0x0033000a13137984 */ /* 0x000fe80008000800 */
[----:B------:R-:W-:Y:S04]  /*78a0*/  LDS R4, [R0+UR10+0x2000] ;  /* 0x0020000a00047984 */ /* 0x000fe80008000800 */
[----:B------:R-:W4:Y:S04]  /*78b0*/  LDS R6, [R0+UR10+0x3000] ;  /* 0x0030000a00067984 */ /* 0x000f280008000800 */
[----:B--2---:R2:W-:Y:S04]  /*78c0*/  STL.64 [R1+0xc08], R26 ;  /* 0x000c081a01007387 */ /* 0x0045e80000100a00 */
[----:B--2---:R-:W2:Y:S04]  /*78d0*/  LDL R26, [R1+0x18] ;  /* 0x00001800011a7983 */ /* 0x004ea80000100800 */
[----:B------:R-:W2:Y:S04]  /*78e0*/  LDL R27, [R1+0x1c] ;  /* 0x00001c00011b7983 */ /* 0x000ea80000100800 */
[----:B--2---:R2:W-:Y:S04]  /*78f0*/  STL.64 [R1+0xc20], R26 ;  /* 0x000c201a01007387 */ /* 0x0045e80000100a00 */
[----:B------:R-:W3:Y:S04]  /*7900*/  LDL.LU R24, [R1+0x220] ;  /* 0x0002200001187983 */ /* 0x000ee80000300800 */
[----:B------:R-:W3:Y:S04]  /*7910*/  LDL.LU R25, [R1+0x224] ;  /* 0x0002240001197983 */ /* 0x000ee80000300800 */
[----:B--2---:R-:W2:Y:S04]  /*7920*/  LDL.LU R26, [R1+0x228] ;  /* 0x00022800011a7983 */ /* 0x004ea80000300800 */
[----:B------:R-:W2:Y:S04]  /*7930*/  LDL.LU R27, [R1+0x22c] ;  /* 0x00022c00011b7983 */ /* 0x000ea80000300800 */
[----:B--2---:R-:W-:Y:S04]  /*7940*/  STL.64 [R1+0xc40], R26 ;  /* 0x000c401a01007387 */ /* 0x004fe80000100a00 */
[----:B---3--:R2:W-:Y:S04]  /*7950*/  STL.64 [R1+0xc38], R24 ;  /* 0x000c381801007387 */ /* 0x0085e80000100a00 */
[----:B--2---:R-:W2:Y:S04]  /*7960*/  LDL.LU R24, [R1+0x230] ;  /* 0x0002300001187983 */ /* 0x004ea80000300800 */
[----:B------:R-:W2:Y:S04]  /*7970*/  LDL.LU R25, [R1+0x234] ;  /* 0x0002340001197983 */ /* 0x000ea80000300800 */
[----:B------:R-:W3:Y:S04]  /*7980*/  LDL.LU R26, [R1+0x238] ;  /* 0x00023800011a7983 */ /* 0x000ee80000300800 */
[----:B------:R-:W3:Y:S04]  /*7990*/  LDL.LU R27, [R1+0x23c] ;  /* 0x00023c00011b7983 */ /* 0x000ee80000300800 */
[----:B---3--:R-:W-:Y:S04]  /*79a0*/  STL.64 [R1+0xc50], R26 ;  /* 0x000c501a01007387 */ /* 0x008fe80000100a00 */
[----:B--2---:R2:W-:Y:S04]  /*79b0*/  STL.64 [R1+0xc48], R24 ;  /* 0x000c481801007387 */ /* 0x0045e80000100a00 */
[----:B--2---:R-:W2:Y:S04]  /*79c0*/  LDL.LU R24, [R1+0x240] ;  /* 0x0002400001187983 */ /* 0x004ea80000300800 */
[----:B------:R-:W2:Y:S04]  /*79d0*/  LDL.LU R25, [R1+0x244] ;  /* 0x0002440001197983 */ /* 0x000ea80000300800 */
[----:B------:R-:W3:Y:S04]  /*79e0*/  LDL.LU R26, [R1+0x248] ;  /* 0x00024800011a7983 */ /* 0x000ee80000300800 */
[----:B------:R-:W3:Y:S04]  /*79f0*/  LDL.LU R27, [R1+0x24c] ;  /* 0x00024c00011b7983 */ /* 0x000ee80000300800 */
[----:B------:R-:W4:Y:S04]  /*7a00*/  LDL.LU R20, [R1+0x250] ;  /* 0x0002500001147983 */ /* 0x000f280000300800 */
[----:B------:R-:W4:Y:S04]  /*7a10*/  LDL.LU R21, [R1+0x254] ;  /* 0x0002540001157983 */ /* 0x000f280000300800 */
[----:B------:R-:W4:Y:S04]  /*7a20*/  LDL.LU R22, [R1+0x258] ;  /* 0x0002580001167983 */ /* 0x000f280000300800 */
[----:B------:R-:W4:Y:S04]  /*7a30*/  LDL.LU R23, [R1+0x25c] ;  /* 0x00025c0001177983 */ /* 0x000f280000300800 */
[----:B---3--:R3:W-:Y:S04]  /*7a40*/  STL.64 [R1+0xc68], R26 ;  /* 0x000c681a01007387 */ /* 0x0087e80000100a00 */
[----:B--2---:R-:W-:Y:S04]  /*7a50*/  STL.64 [R1+0xc60], R24 ;  /* 0x000c601801007387 */ /* 0x004fe80000100a00 */
[----:B---3--:R-:W4:Y:S04]  /*7a60*/  LDL.64 R26, [R1+0x58] ;  /* 0x00005800011a7983 */ /* 0x008f280000100a00 */
[----:B-1----:R-:W-:Y:S04]  /*7a70*/  STL.64 [R1+0xbd0], R10 ;  /* 0x000bd00a01007387 */ /* 0x002fe80000100a00 */
[----:B------:R-:W-:Y:S04]  /*7a80*/  STL.64 [R1+0xbc8], R8 ;  /* 0x000bc80801007387 */ /* 0x000fe80000100a00 */
[----:B------:R-:W-:Y:S04]  /*7a90*/  STL.64 [R1+0xb38], R14 ;  /* 0x000b380e01007387 */ /* 0x000fe80000100a00 */
[----:B------:R1:W-:Y:S04]  /*7aa0*/  STL.64 [R1+0xb30], R12 ;  /* 0x000b300c01007387 */ /* 0x0003e80000100a00 */
[----:B-1----:R-:W2:Y:S04]  /*7ab0*/  LDL.LU R12, [R1+0x200] ;  /* 0x00020000010c7983 */ /* 0x002ea80000300800 */
[----:B------:R-:W2:Y:S04]  /*7ac0*/  LDL.LU R13, [R1+0x204] ;  /* 0x00020400010d7983 */ /* 0x000ea80000300800 */
[----:B------:R-:W3:Y:S04]  /*7ad0*/  LDL.LU R14, [R1+0x208] ;  /* 0x00020800010e7983 */ /* 0x000ee80000300800 */
[----:B------:R-:W3:Y:S04]  /*7ae0*/  LDL.LU R15, [R1+0x20c] ;  /* 0x00020c00010f7983 */ /* 0x000ee80000300800 */
[----:B---3--:R-:W-:Y:S04]  /*7af0*/  STL.64 [R1+0xc18], R14 ;  /* 0x000c180e01007387 */ /* 0x008fe80000100a00 */
[----:B--2---:R1:W-:Y:S04]  /*7b00*/  STL.64 [R1+0xc10], R12 ;  /* 0x000c100c01007387 */ /* 0x0043e80000100a00 */
[----:B-1----:R-:W2:Y:S04]  /*7b10*/  LDL.LU R12, [R1+0x210] ;  /* 0x00021000010c7983 */ /* 0x002ea80000300800 */
[----:B------:R-:W2:Y:S04]  /*7b20*/  LDL.LU R13, [R1+0x214] ;  /* 0x00021400010d7983 */ /* 0x000ea80000300800 */
[----:B------:R-:W3:Y:S01]  /*7b30*/  LDL.LU R14, [R1+0x218] ;  /* 0x00021800010e7983 */ /* 0x000ee20000300800 */
[----:B------:R-:W-:-:S03]  /*7b40*/  IMAD.MOV.U32 R15, RZ, RZ, R29 ;  /* 0x000000ffff0f7224 */ /* 0x000fc600078e001d */
[----:B------:R-:W2:Y:S01]  /*7b50*/  LDL.LU R29, [R1+0xc70] ;  /* 0x000c7000011d7983 */ /* 0x000ea20000300800 */
[----:B----4-:R-:W-:Y:S01]  /*7b60*/  HMMA.1688.F32.TF32 R20, R4, R26, R20 ;  /* 0x0000001a0414723c */ /* 0x010fe20000081014 */
[----:B------:R-:W-:Y:S02]  /*7b70*/  IMAD.MOV.U32 R11, RZ, RZ, R26 ;  /* 0x000000ffff0b7224 */ /* 0x000fe400078e001a */
[----:B------:R-:W-:Y:S01]  /*7b80*/  IMAD.MOV.U32 R10, RZ, RZ, R27 ;  /* 0x000000ffff0a7224 */ /* 0x000fe200078e001b */
[----:B---3--:R1:W-:Y:S04]  /*7b90*/  STL.64 [R1+0xc30], R14 ;  /* 0x000c300e01007387 */ /* 0x0083e80000100a00 */
[----:B--2---:R-:W-:Y:S04]  /*7ba0*/  STL.64 [R1+0xc28], R12 ;  /* 0x000c280c01007387 */ /* 0x004fe80000100a00 */
[----:B-1----:R-:W2:Y:S04]  /*7bb0*/  LDL.64 R14, [R1+0x28] ;  /* 0x00002800010e7983 */ /* 0x002ea80000100a00 */
[----:B------:R1:W-:Y:S04]  /*7bc0*/  STL.64 [R1+0xaa0], R18 ;  /* 0x000aa01201007387 */ /* 0x0003e80000100a00 */
[----:B------:R-:W-:Y:S04]  /*7bd0*/  STL.64 [R1+0xa98], R16 ;  /* 0x000a981001007387 */ /* 0x000fe80000100a00 */
[----:B-1----:R-:W3:Y:S04]  /*7be0*/  LDL R18, [R1+0x48] ;  /* 0x0000480001127983 */ /* 0x002ee80000100800 */
[----:B------:R-:W3:Y:S04]  /*7bf0*/  LDL.LU.64 R26, [R1+0xc68] ;  /* 0x000c6800011a7983 */ /* 0x000ee80000300a00 */
[----:B------:R-:W3:Y:S01]  /*7c00*/  LDL.LU.64 R24, [R1+0xc60] ;  /* 0x000c600001187983 */ /* 0x000ee20000300a00 */
[----:B------:R-:W-:-:S03]  /*7c10*/  IMAD.MOV.U32 R19, RZ, RZ, R29 ;  /* 0x000000ffff137224 */ /* 0x000fc600078e001d */
[----:B------:R1:W-:Y:S01]  /*7c20*/  STL.64 [R1+0x3a0], R20 ;  /* 0x0003a01401007387 */ /* 0x0003e20000100a00 */
[----:B------:R-:W-:Y:S02]  /*7c30*/  IMAD.MOV.U32 R29, RZ, RZ, R22 ;  /* 0x000000ffff1d7224 */ /* 0x000fe400078e0016 */
[----:B-1----:R-:W-:Y:S02]  /*7c40*/  IMAD.MOV.U32 R21, RZ, RZ, R23 ;  /* 0x000000ffff157224 */ /* 0x002fe400078e0017 */
[----:B------:R-:W4:Y:S04]  /*7c50*/  LDL.LU.64 R22, [R1+0xc58] ;  /* 0x000c580001167983 */ /* 0x000f280000300a00 */
[----:B------:R-:W-:Y:S04]  /*7c60*/  STL [R1+0x9fc], R21 ;  /* 0x0009fc1501007387 */ /* 0x000fe80000100800 */
[----:B------:R-:W-:Y:S01]  /*7c70*/  STL [R1+0x9f8], R29 ;  /* 0x0009f81d01007387 */ /* 0x000fe20000100800 */
[----:B---3--:R-:W-:-:S15]  /*7c80*/  HMMA.1688.F32.TF32 R24, R4, R18, R24 ;  /* 0x000000120418723c */ /* 0x008fde0000081018 */
[----:B------:R-:W-:-:S04]  /*7c90*/  NOP ;  /* 0x0000000000007918 */ /* 0x000fc80000000000 */
[----:B------:R-:W-:Y:S04]  /*7ca0*/  STL.64 [R1+0x390], R24 ;  /* 0x0003901801007387 */ /* 0x000fe80000100a00 */
[----:B------:R1:W-:Y:S04]  /*7cb0*/  STL.64 [R1+0x398], R26 ;  /* 0x0003981a01007387 */ /* 0x0003e80000100a00 */
[----:B-1----:R-:W3:Y:S04]  /*7cc0*/  LDL.LU.64 R26, [R1+0xc50] ;  /* 0x000c5000011a7983 */ /* 0x002ee80000300a00 */
[----:B------:R-:W3:Y:S04]  /*7cd0*/  LDL.LU.64 R24, [R1+0xc48] ;  /* 0x000c480001187983 */ /* 0x000ee80000300a00 */
[----:B------:R1:W-:Y:S04]  /*7ce0*/  STL.64 [R1+0xbb0], R18 ;  /* 0x000bb01201007387 */ /* 0x0003e80000100a00 */
[----:B-1----:R-:W3:Y:S02]  /*7cf0*/  LDL.64 R18, [R1+0x38] ;  /* 0x0000380001127983 */ /* 0x002ee40000100a00 */
[----:B---3--:R-:W-:-:S15]  /*7d00*/  HMMA.1688.F32.TF32 R24, R4, R18, R24 ;  /* 0x000000120418723c */ /* 0x008fde0000081018 */
[----:B------:R-:W-:-:S04]  /*7d10*/  NOP ;  /* 0x0000000000007918 */ /* 0x000fc80000000000 */
[----:B------:R-:W-:Y:S04]  /*7d20*/  STL.64 [R1+0x380], R24 ;  /* 0x0003801801007387 */ /* 0x000fe80000100a00 */
[----:B------:R1:W-:Y:S04]  /*7d30*/  STL.64 [R1+0x388], R26 ;  /* 0x0003881a01007387 */ /* 0x0003e80000100a00 */
[----:B-1----:R-:W3:Y:S04]  /*7d40*/  LDL.LU.64 R26, [R1+0xc40] ;  /* 0x000c4000011a7983 */ /* 0x002ee80000300a00 */
[----:B------:R-:W3:Y:S01]  /*7d50*/  LDL.LU.64 R24, [R1+0xc38] ;  /* 0x000c380001187983 */ /* 0x000ee20000300a00 */
[----:B--2---:R-:W-:-:S02]  /*7d60*/  IMAD.MOV.U32 R17, RZ, RZ, R14 ;  /* 0x000000ffff117224 */ /* 0x004fc400078e000e */
[----:B------:R-:W-:Y:S01]  /*7d70*/  IMAD.MOV.U32 R16, RZ, RZ, R15 ;  /* 0x000000ffff107224 */ /* 0x000fe200078e000f */
[----:B---3--:R-:W-:Y:S01]  /*7d80*/  HMMA.1688.F32.TF32 R24, R4, R14, R24 ;  /* 0x0000000e0418723c */ /* 0x008fe20000081018 */
[----:B------:R-:W2:Y:S04]  /*7d90*/  LDL.LU.64 R14, [R1+0xc30] ;  /* 0x000c3000010e7983 */ /* 0x000ea80000300a00 */
[----:B------:R-:W2:-:S14]  /*7da0*/  LDL.LU.64 R12, [R1+0xc28] ;  /* 0x000c2800010c7983 */ /* 0x000e9c0000300a00 */
[----:B------:R-:W-:Y:S01]  /*7db0*/  STL [R1+0x378], R24 ;  /* 0x0003781801007387 */ /* 0x000fe20000100800 */
[----:B------:R-:W-:-:S03]  /*7dc0*/  IMAD.MOV.U32 R29, RZ, RZ, R26 ;  /* 0x000000ffff1d7224 */ /* 0x000fc600078e001a */
[----:B------:R1:W-:Y:S04]  /*7dd0*/  STL [R1+0x37c], R27 ;  /* 0x00037c1b01007387 */ /* 0x0003e80000100800 */
[----:B-1----:R-:W2:Y:S01]  /*7de0*/  LDL.LU.64 R26, [R1+0xc20] ;  /* 0x000c2000011a7983 */ /* 0x002ea20000300a00 */
[----:B------:R-:W-:-:S05]  /*7df0*/  IMAD.MOV.U32 R21, RZ, RZ, R25 ;  /* 0x000000ffff157224 */ /* 0x000fca00078e0019 */
[----:B------:R-:W-:Y:S04]  /*7e00*/  STL [R1+0xa04], R21 ;  /* 0x000a041501007387 */ /* 0x000fe80000100800 */
[----:B------:R-:W-:Y:S01]  /*7e10*/  STL [R1+0xa00], R29 ;  /* 0x000a001d01007387 */ /* 0x000fe20000100800 */
[----:B--2---:R-:W-:Y:S03]  /*7e20*/  HMMA.1688.F32.TF32 R24, R4, R26, R12 ;  /* 0x0000001a0418723c */ /* 0x004fe6000008100c */
[----:B------:R-:W2:Y:S04]  /*7e30*/  LDL.LU.64 R14, [R1+0xc18] ;  /* 0x000c1800010e7983 */ /* 0x000ea80000300a00 */
[----:B------:R-:W2:-:S12]  /*7e40*/  LDL.LU.64 R12, [R1+0xc10] ;  /* 0x000c1000010c7983 */ /* 0x000e980000300a00 */
[----:B------:R-:W-:Y:S04]  /*7e50*/  STL.64 [R1+0x368], R24 ;  /* 0x0003681801007387 */ /* 0x000fe80000100a00 */
[----:B------:R1:W-:Y:S04]  /*7e60*/  STL.64 [R1+0x370], R26 ;  /* 0x0003701a01007387 */ /* 0x0003e80000100a00 */
[----:B-1----:R-:W2:Y:S02]  /*7e70*/  LDL.LU.64 R26, [R1+0xc08] ;  /* 0x000c0800011a7983 */ /* 0x002ea40000300a00 */
[----:B--2---:R-:W-:-:S15]  /*7e80*/  HMMA.1688.F32.TF32 R12, R4, R26, R12 ;  /* 0x0000001a040c723c */ /* 0x004fde000008100c */
[----:B------:R-:W-:-:S04]  /*7e90*/  NOP ;  /* 0x0000000000007918 */ /* 0x000fc80000000000 */
[----:B------:R-:W-:Y:S01]  /*7ea0*/  IMAD.MOV.U32 R21, RZ, RZ, R12 ;  /* 0x000000ffff157224 */ /* 0x000fe200078e000c */
[----:B------:R1:W-:Y:S01]  /*7eb0*/  STL.64 [R1+0x360], R14 ;  /* 0x0003600e01007387 */ /* 0x0003e20000100a00 */
[----:B------:R-:W-:-:S03]  /*7ec0*/  IMAD.MOV.U32 R29, RZ, RZ, R13 ;  /* 0x000000ffff1d7224 */ /* 0x000fc600078e000d */
[----:B------:R-:W2:Y:S04]  /*7ed0*/  LDL.LU R12, [R1+0x160] ;  /* 0x00016000010c7983 */ /* 0x000ea80000300800 */
[----:B------:R-:W2:Y:S04]  /*7ee0*/  LDL.LU R13, [R1+0x164] ;  /* 0x00016400010d7983 */ /* 0x000ea80000300800 */
[----:B-1----:R-:W3:Y:S04]  /*7ef0*/  LDL.LU R14, [R1+0x168] ;  /* 0x00016800010e7983 */ /* 0x002ee80000300800 */
[----:B------:R-:W3:Y:S01]  /*7f00*/  LDL.LU R15, [R1+0x16c] ;  /* 0x00016c00010f7983 */ /* 0x000ee20000300800 */
[----:B------:R-:W-:-:S02]  /*7f10*/  IMAD.MOV.U32 R8, RZ, RZ, R19 ;  /* 0x000000ffff087224 */ /* 0x000fc400078e0013 */
[----:B------:R-:W-:Y:S01]  /*7f20*/  IMAD.MOV.U32 R9, RZ, RZ, R18 ;  /* 0x000000ffff097224 */ /* 0x000fe200078e0012 */
[----:B------:R-:W2:Y:S01]  /*7f30*/  LDL.LU R24, [R1+0x1f0] ;  /* 0x0001f00001187983 */ /* 0x000ea20000300800 */
[----:B------:R-:W-:Y:S02]  /*7f40*/  IMAD.MOV.U32 R19, RZ, RZ, R26 ;  /* 0x000000ffff137224 */ /* 0x000fe400078e001a */
[----:B------:R-:W-:Y:S01]  /*7f50*/  IMAD.MOV.U32 R18, RZ, RZ, R27 ;  /* 0x000000ffff127224 */ /* 0x000fe200078e001b */
[----:B------:R-:W4:Y:S04]  /*7f60*/  LDL.LU R25, [R1+0x1f4] ;  /* 0x0001f40001197983 */ /* 0x000f280000300800 */
[----:B------:R-:W4:Y:S04]  /*7f70*/  LDL.LU R26, [R1+0x1f8] ;  /* 0x0001f800011a7983 */ /* 0x000f280000300800 */
[----:B------:R-:W4:Y:S04]  /*7f80*/  LDL.LU R27, [R1+0x1fc] ;  /* 0x0001fc00011b7983 */ /* 0x000f280000300800 */
[----:B---3--:R-:W-:Y:S04]  /*7f90*/  STL.64 [R1+0xb48], R14 ;  /* 0x000b480e01007387 */ /* 0x008fe80000100a00 */
[----:B--2---:R1:W-:Y:S04]  /*7fa0*/  STL.64 [R1+0xb40], R12 ;  /* 0x000b400c01007387 */ /* 0x0043e80000100a00 */
[----:B-1----:R-:W2:Y:S04]  /*7fb0*/  LDL.LU R12, [R1+0x170] ;  /* 0x00017000010c7983 */ /* 0x002ea80000300800 */
[----:B------:R-:W2:Y:S01]  /*7fc0*/  LDL.LU R13, [R1+0x174] ;  /* 0x00017400010d7983 */ /* 0x000ea20000300800 */
[----:B----4-:R-:W-:-:S02]  /*7fd0*/  IMAD.MOV.U32 R14, RZ, RZ, R23 ;  /* 0x000000ffff0e7224 */ /* 0x010fc400078e0017 */
[----:B------:R-:W-:Y:S01]  /*7fe0*/  IMAD.MOV.U32 R15, RZ, RZ, R22 ;  /* 0x000000ffff0f7224 */ /* 0x000fe200078e0016 */
[----:B------:R-:W3:Y:S04]  /*7ff0*/  LDL.LU R23, [R1+0xc04] ;  /* 0x000c040001177983 */ /* 0x000ee80000300800 */
[----:B------:R-:W4:Y:S04]  /*8000*/  LDL.LU R22, [R1+0xc00] ;  /* 0x000c000001167983 */ /* 0x000f280000300800 */
[----:B------:R1:W-:Y:S02]  /*8010*/  STL.64 [R1+0xb58], R14 ;  /* 0x000b580e01007387 */ /* 0x0003e40000100a00 */
[----:B-1----:R-:W-:-:S02]  /*8020*/  IMAD.MOV.U32 R14, RZ, RZ, R19 ;  /* 0x000000ffff0e7224 */ /* 0x002fc400078e0013 */
[----:B------:R-:W-:Y:S01]  /*8030*/  IMAD.MOV.U32 R15, RZ, RZ, R18 ;  /* 0x000000ffff0f7224 */ /* 0x000fe200078e0012 */
[----:B--2---:R-:W-:Y:S04]  /*8040*/  STL.64 [R1+0xb50], R12 ;  /* 0x000b500c01007387 */ /* 0x004fe80000100a00 */
[----:B------:R1:W-:Y:S04]  /*8050*/  STL.64 [R1+0xb70], R14 ;  /* 0x000b700e01007387 */ /* 0x0003e80000100a00 */
[----:B-1----:R-:W2:Y:S01]  /*8060*/  LDL.LU.64 R14, [R1+0x18] ;  /* 0x00001800010e7983 */ /* 0x002ea20000300a00 */
[----:B------:R-:W-:-:S02]  /*8070*/  IMAD.MOV.U32 R19, RZ, RZ, R10 ;  /* 0x000000ffff137224 */ /* 0x000fc400078e000a */
[----:B------:R-:W-:Y:S01]  /*8080*/  IMAD.MOV.U32 R18, RZ, RZ, R11 ;  /* 0x000000ffff127224 */ /* 0x000fe200078e000b */
[----:B--2---:R1:W-:Y:S02]  /*8090*/  STL.64 [R1+0xb78], R14 ;  /* 0x000b780e01007387 */ /* 0x0043e40000100a00 */
[----:B-1----:R-:W-:Y:S02]  /*80a0*/  IMAD.MOV.U32 R14, RZ, RZ, R17 ;  /* 0x000000ffff0e7224 */ /* 0x002fe400078e0011 */
[----:B------:R-:W-:-:S05]  /*80b0*/  IMAD.MOV.U32 R15, RZ, RZ, R16 ;  /* 0x000000ffff0f7224 */ /* 0x000fca00078e0010 */
[----:B------:R1:W-:Y:S02]  /*80c0*/  STL.64 [R1+0xb90], R14 ;  /* 0x000b900e01007387 */ /* 0x0003e40000100a00 */
[----:B-1----:R-:W-:Y:S02]  /*80d0*/  IMAD.MOV.U32 R14, RZ, RZ, R9 ;  /* 0x000000ffff0e7224 */ /* 0x002fe400078e0009 */
[----:B------:R-:W-:Y:S02]  /*80e0*/  IMAD.MOV.U32 R15, RZ, RZ, R8 ;  /* 0x000000ffff0f7224 */ /* 0x000fe400078e0008 */
[----:B------:R-:W2:Y:S04]  /*80f0*/  LDL.LU R8, [R1+0x1e0] ;  /* 0x0001e00001087983 */ /* 0x000ea80000300800 */
[----:B------:R-:W2:Y:S04]  /*8100*/  LDL.LU R9, [R1+0x1e4] ;  /* 0x0001e40001097983 */ /* 0x000ea80000300800 */
[----:B------:R-:W2:Y:S04]  /*8110*/  LDL.LU R10, [R1+0x1e8] ;  /* 0x0001e800010a7983 */ /* 0x000ea80000300800 */
[----:B------:R-:W2:Y:S04]  /*8120*/  LDL.LU R11, [R1+0x1ec] ;  /* 0x0001ec00010b7983 */ /* 0x000ea80000300800 */
[----:B------:R4:W-:Y:S04]  /*8130*/  STL.64 [R1+0xba8], R14 ;  /* 0x000ba80e01007387 */ /* 0x0009e80000100a00 */
[----:B------:R-:W2:Y:S04]  /*8140*/  LDL.LU R12, [R1+0x1c0] ;  /* 0x0001c000010c7983 */ /* 0x000ea80000300800 */
[----:B------:R-:W2:Y:S01]  /*8150*/  LDL.LU R13, [R1+0x1c4] ;  /* 0x0001c400010d7983 */ /* 0x000ea20000300800 */
[----:B----4-:R-:W-:-:S03]  /*8160*/  IMAD.MOV.U32 R14, RZ, RZ, R22 ;  /* 0x000000ffff0e7224 */ /* 0x010fc600078e0016 */
[----:B------:R-:W4:Y:S01]  /*8170*/  LDL.LU R22, [R1+0xbfc] ;  /* 0x000bfc0001167983 */ /* 0x000f220000300800 */
[----:B---3--:R-:W-:-:S03]  /*8180*/  IMAD.MOV.U32 R15, RZ, RZ, R23 ;  /* 0x000000ffff0f7224 */ /* 0x008fc600078e0017 */
[----:B------:R-:W4:Y:S04]  /*8190*/  LDL.LU R23, [R1+0xbf8] ;  /* 0x000bf80001177983 */ /* 0x000f280000300800 */
[----:B------:R-:W-:Y:S01]  /*81a0*/  STL.64 [R1+0xbc0], R14 ;  /* 0x000bc00e01007387 */ /* 0x000fe20000100a00 */
[----:B----4-:R-:W-:Y:S03]  /*81b0*/  HMMA.1688.F32.TF32 R24, R4, R22, R24 ;  /* 0x000000160418723c */ /* 0x010fe60000081018 */
[----:B--2---:R1:W-:Y:S04]  /*81c0*/  STL.64 [R1+0xbb8], R12 ;  /* 0x000bb80c01007387 */ /* 0x0043e80000100a00 */
[----:B-1----:R-:W2:Y:S04]  /*81d0*/  LDL.LU R12, [R1+0x1d0] ;  /* 0x0001d000010c7983 */ /* 0x002ea80000300800 */
[----:B------:R-:W2:Y:S04]  /*81e0*/  LDL.LU R13, [R1+0x1d4] ;  /* 0x0001d400010d7983 */ /* 0x000ea80000300800 */
[----:B------:R-:W2:Y:S04]  /*81f0*/  LDL.LU R14, [R1+0x1d8] ;  /* 0x0001d800010e7983 */ /* 0x000ea80000300800 */
[----:B------:R-:W2:Y:S04]  /*8200*/  LDL.LU R15, [R1+0x1dc] ;  /* 0x0001dc00010f7983 */ /* 0x000ea80000300800 */
[----:B------:R-:W-:Y:S04]  /*8210*/  STL.64 [R1+0x350], R24 ;  /* 0x0003501801007387 */ /* 0x000fe80000100a00 */
[----:B------:R1:W-:Y:S04]  /*8220*/  STL.64 [R1+0x358], R26 ;  /* 0x0003581a01007387 */ /* 0x0003e80000100a00 */
[----:B-1----:R-:W3:Y:S04]  /*8230*/  LDL.LU.64 R26, [R1+0xbf0] ;  /* 0x000bf000011a7983 */ /* 0x002ee80000300a00 */
[----:B------:R-:W4:Y:S04]  /*8240*/  LDL.LU.64 R24, [R1+0xbe8] ;  /* 0x000be80001187983 */ /* 0x000f280000300a00 */
[----:B------:R-:W-:Y:S04]  /*8250*/  STL.64 [R1+0xb68], R22 ;  /* 0x000b681601007387 */ /* 0x000fe80000100a00 */
[----:B------:R3:W-:Y:S04]  /*8260*/  STL [R1+0xb60], R21 ;  /* 0x000b601501007387 */ /* 0x0007e80000100800 */
[----:B------:R-:W2:Y:S01]  /*8270*/  LDL.LU R20, [R1+0x180] ;  /* 0x0001800001147983 */ /* 0x000ea20000300800 */
[----:B---3--:R-:W-:-:S03]  /*8280*/  IMAD.MOV.U32 R21, RZ, RZ, R26 ;  /* 0x000000ffff157224 */ /* 0x008fc600078e001a */
[----:B------:R-:W3:Y:S01]  /*8290*/  LDL.LU R26, [R1+0xbe4] ;  /* 0x000be400011a7983 */ /* 0x000ee20000300800 */
[----:B------:R-:W-:-:S03]  /*82a0*/  IMAD.MOV.U32 R22, RZ, RZ, R27 ;  /* 0x000000ffff167224 */ /* 0x000fc600078e001b */
[----:B------:R-:W2:Y:S04]  /*82b0*/  LDL.LU R27, [R1+0xbe0] ;  /* 0x000be000011b7983 */ /* 0x000ea80000300800 */
[----:B------:R-:W2:Y:S04]  /*82c0*/  LDL.LU R23, [R1+0x18c] ;  /* 0x00018c0001177983 */ /* 0x000ea80000300800 */
[----:B--2---:R3:W-:Y:S04]  /*82d0*/  STL.64 [R1+0xb88], R22 ;  /* 0x000b881601007387 */ /* 0x0047e80000100a00 */
[----:B------:R1:W-:Y:S01]  /*82e0*/  STL.64 [R1+0xb80], R20 ;  /* 0x000b801401007387 */ /* 0x0003e20000100a00 */
[----:B---3--:R-:W-:-:S03]  /*82f0*/  IMAD.MOV.U32 R22, RZ, RZ, R26 ;  /* 0x000000ffff167224 */ /* 0x008fc600078e001a */
[----:B-1----:R-:W2:Y:S01]  /*8300*/  LDL.LU R20, [R1+0x1a0] ;  /* 0x0001a00001147983 */ /* 0x002ea20000300800 */
[----:B------:R-:W-:-:S03]  /*8310*/  IMAD.MOV.U32 R23, RZ, RZ, R27 ;  /* 0x000000ffff177224 */ /* 0x000fc600078e001b */
[----:B------:R-:W2:Y:S04]  /*8320*/  LDL.LU R21, [R1+0x1a4] ;  /* 0x0001a40001157983 */ /* 0x000ea80000300800 */
[----:B------:R-:W3:Y:S04]  /*8330*/  LDL.LU R26, [R1+0xbdc] ;  /* 0x000bdc00011a7983 */ /* 0x000ee80000300800 */
[----:B------:R-:W3:Y:S04]  /*8340*/  LDL.LU R27, [R1+0xbd8] ;  /* 0x000bd800011b7983 */ /* 0x000ee80000300800 */
[----:B------:R-:W-:Y:S04]  /*8350*/  STL.64 [R1+0xba0], R22 ;  /* 0x000ba01601007387 */ /* 0x000fe80000100a00 */
[----:B--2---:R1:W-:Y:S01]  /*8360*/  STL.64 [R1+0xb98], R20 ;  /* 0x000b981401007387 */ /* 0x0043e20000100a00 */
[----:B---3--:R-:W-:Y:S03]  /*8370*/  HMMA.1688.F32.TF32 R4, R4, R26, R8 ;  /* 0x0000001a0404723c */ /* 0x008fe60000081008 */
[----:B-1----:R-:W2:Y:S04]  /*8380*/  LDL.LU R20, [R1+0x1b0] ;  /* 0x0001b00001147983 */ /* 0x002ea80000300800 */
[----:B------:R-:W2:Y:S04]  /*8390*/  LDL.LU R21, [R1+0x1b4] ;  /* 0x0001b40001157983 */ /* 0x000ea80000300800 */
[----:B------:R-:W2:Y:S04]  /*83a0*/  LDL.LU R22, [R1+0x1b8] ;  /* 0x0001b80001167983 */ /* 0x000ea80000300800 */
[----:B------:R-:W2:Y:S04]  /*83b0*/  LDL.LU R23, [R1+0x1bc] ;  /* 0x0001bc0001177983 */ /* 0x000ea80000300800 */
[----:B------:R-:W3:Y:S04]  /*83c0*/  LDL.LU.64 R10, [R1+0xbd0] ;  /* 0x000bd000010a7983 */ /* 0x000ee80000300a00 */
[----:B------:R-:W3:Y:S04]  /*83d0*/  LDL.LU.64 R8, [R1+0xbc8] ;  /* 0x000bc80001087983 */ /* 0x000ee80000300a00 */
[----:B------:R1:W-:Y:S04]  /*83e0*/  STL.64 [R1+0x260], R4 ;  /* 0x0002600401007387 */ /* 0x0003e80000100a00 */
[----:B------:R4:W-:Y:S04]  /*83f0*/  STL.64 [R1+0x268], R6 ;  /* 0x0002680601007387 */ /* 0x0009e80000100a00 */
[----:B-1----:R-:W2:Y:S04]  /*8400*/  LDL.LU R4, [R1+0x190] ;  /* 0x0001900001047983 */ /* 0x002ea80000300800 */
[----:B------:R-:W2:Y:S04]  /*8410*/  LDL.LU R5, [R1+0x194] ;  /* 0x0001940001057983 */ /* 0x000ea80000300800 */
[----:B----4-:R-:W4:Y:S04]  /*8420*/  LDL.LU R6, [R1+0x198] ;  /* 0x0001980001067983 */ /* 0x010f280000300800 */
[----:B------:R-:W4:Y:S01]  /*8430*/  LDL.LU R7, [R1+0x19c] ;  /* 0x00019c0001077983 */ /* 0x000f220000300800 */
[----:B---3--:R-:W-:Y:S03]  /*8440*/  HMMA.1688.F32.TF32 R16, R8, R18, R12 ;  /* 0x000000120810723c */ /* 0x008fe6000008100c */
[----:B------:R-:W3:Y:S04]  /*8450*/  LDL.LU.64 R14, [R1+0xbc0] ;  /* 0x000bc000010e7983 */ /* 0x000ee80000300a00 */
[----:B------:R-:W3:-:S12]  /*8460*/  LDL.LU.64 R12, [R1+0xbb8] ;  /* 0x000bb800010c7983 */ /* 0x000ed80000300a00 */
[----:B------:R-:W-:Y:S04]  /*8470*/  STL.64 [R1+0x340], R16 ;  /* 0x0003401001007387 */ /* 0x000fe80000100a00 */
[----:B------:R1:W-:Y:S04]  /*8480*/  STL.64 [R1+0x348], R18 ;  /* 0x0003481201007387 */ /* 0x0003e80000100a00 */
[----:B-1----:R-:W3:Y:S02]  /*8490*/  LDL.LU.64 R18, [R1+0xbb0] ;  /* 0x000bb00001127983 */ /* 0x002ee40000300a00 */
[----:B---3--:R-:W-:Y:S02]  /*84a0*/  HMMA.1688.F32.TF32 R16, R8, R18, R12 ;  /* 0x000000120810723c */ /* 0x008fe4000008100c */
[----:B------:R-:W2:-:S15]  /*84b0*/  LDL.LU.64 R14, [R1+0xba8] ;  /* 0x000ba800010e7983 */ /* 0x000e9e0000300a00 */
[----:B------:R-:W-:Y:S02]  /*84c0*/  NOP ;  /* 0x0000000000007918 */ /* 0x000fe40000000000 */
[----:B------:R1:W-:Y:S04]  /*84d0*/  STL.64 [R1+0x330], R16 ;  /* 0x0003301001007387 */ /* 0x0003e80000100a00 */
[----:B------:R3:W-:Y:S04]  /*84e0*/  STL.64 [R1+0x338], R18 ;  /* 0x0003381201007387 */ /* 0x0007e80000100a00 */
[----:B-1----:R-:W4:Y:S04]  /*84f0*/  LDL.LU R16, [R1+0x140] ;  /* 0x0001400001107983 */ /* 0x002f280000300800 */
[----:B------:R-:W4:Y:S04]  /*8500*/  LDL.LU R17, [R1+0x144] ;  /* 0x0001440001117983 */ /* 0x000f280000300800 */
[----:B---3--:R-:W3:Y:S04]  /*8510*/  LDL.LU R18, [R1+0x148] ;  /* 0x0001480001127983 */ /* 0x008ee80000300800 */
[----:B------:R-:W3:Y:S01]  /*8520*/  LDL.LU R19, [R1+0x14c] ;  /* 0x00014c0001137983 */ /* 0x000ee20000300800 */
[C---:B--2---:R-:W-:Y:S03]  /*8530*/  HMMA.1688.F32.TF32 R12, R8.reuse, R14, R20 ;  /* 0x0000000e080c723c */ /* 0x044fe60000081014 */
[----:B---3--:R1:W-:Y:S04]  /*8540*/  STL.64 [R1+0xb28], R18 ;  /* 0x000b281201007387 */ /* 0x0083e80000100a00 */
[----:B----4-:R-:W-:Y:S04]  /*8550*/  STL.64 [R1+0xb20], R16 ;  /* 0x000b201001007387 */ /* 0x010fe80000100a00 */
[----:B-1----:R-:W2:Y:S04]  /*8560*/  LDL.LU.64 R18, [R1+0x58] ;  /* 0x0000580001127983 */ /* 0x002ea80000300a00 */
[----:B------:R-:W3:Y:S04]  /*8570*/  LDL.LU.64 R22, [R1+0xba0] ;  /* 0x000ba00001167983 */ /* 0x000ee80000300a00 */
[----:B------:R-:W3:Y:S04]  /*8580*/  LDL.LU.64 R20, [R1+0xb98] ;  /* 0x000b980001147983 */ /* 0x000ee80000300a00 */
[----:B------:R-:W-:Y:S04]  /*8590*/  STL.64 [R1+0x320], R12 ;  /* 0x0003200c01007387 */ /* 0x000fe80000100a00 */
[----:B------:R1:W-:Y:S04]  /*85a0*/  STL.64 [R1+0x328], R14 ;  /* 0x0003280e01007387 */ /* 0x0003e80000100a00 */
[----:B-1----:R-:W3:Y:S02]  /*85b0*/  LDL.LU.64 R14, [R1+0xb90] ;  /* 0x000b9000010e7983 */ /* 0x002ee40000300a00 */
[----:B---3--:R-:W-:Y:S02]  /*85c0*/  HMMA.1688.F32.TF32 R12, R8, R14, R20 ;  /* 0x0000000e080c723c */ /* 0x008fe40000081014 */
[----:B------:R-:W3:Y:S04]  /*85d0*/  LDL.LU.64 R22, [R1+0xb88] ;  /* 0x000b880001167983 */ /* 0x000ee80000300a00 */
[----:B------:R-:W3:-:S13]  /*85e0*/  LDL.LU.64 R20, [R1+0xb80] ;  /* 0x000b800001147983 */ /* 0x000eda0000300a00 */
[----:B------:R-:W-:Y:S04]  /*85f0*/  STL.64 [R1+0x310], R12 ;  /* 0x0003100c01007387 */ /* 0x000fe80000100a00 */
[----:B------:R1:W-:Y:S04]  /*8600*/  STL.64 [R1+0x318], R14 ;  /* 0x0003180e01007387 */ /* 0x0003e80000100a00 */
[----:B-1----:R-:W4:Y:S02]  /*8610*/  LDL.LU.64 R14, [R1+0xb78] ;  /* 0x000b7800010e7983 */ /* 0x002f240000300a00 */
[----:B----4-:R-:W-:-:S15]  /*8620*/  HMMA.1688.F32.TF32 R4, R8, R14, R4 ;  /* 0x0000000e0804723c */ /* 0x010fde0000081004 */
[----:B------:R-:W-:-:S04]  /*8630*/  NOP ;  /* 0x0000000000007918 */ /* 0x000fc80000000000 */
[----:B------:R1:W-:Y:S04]  /*8640*/  STL.64 [R1+0x300], R4 ;  /* 0x0003000401007387 */ /* 0x0003e80000100a00 */
[----:B------:R4:W-:Y:S01]  /*8650*/  STL.64 [R1+0x308], R6 ;  /* 0x0003080601007387 */ /* 0x0009e20000100a00 */
[----:B-1----:R-:W-:Y:S02]  /*8660*/  IMAD.MOV.U32 R5, RZ, RZ, R14 ;  /* 0x000000ffff057224 */ /* 0x002fe400078e000e */
[----:B------:R-:W-:Y:S02]  /*8670*/  IMAD.MOV.U32 R4, RZ, RZ, R15 ;  /* 0x000000ffff047224 */ /* 0x000fe400078e000f */
[----:B------:R-:W3:Y:S04]  /*8680*/  LDL.LU.64 R14, [R1+0xb70] ;  /* 0x000b7000010e7983 */ /* 0x000ee80000300a00 */
[----:B------:R-:W-:Y:S04]  /*8690*/  STL.64 [R1+0xaf8], R4 ;  /* 0x000af80401007387 */ /* 0x000fe80000100a00 */
[----:B----4-:R-:W4:Y:S04]  /*86a0*/  LDL.LU.64 R6, [R1+0x28] ;  /* 0x0000280001067983 */ /* 0x010f280000300a00 */
[----:B----4-:R1:W-:Y:S04]  /*86b0*/  STL.64 [R1+0xb00], R6 ;  /* 0x000b000601007387 */ /* 0x0103e80000100a00 */
[----:B-1----:R-:W4:Y:S01]  /*86c0*/  LDL.LU.64 R6, [R1+0x38] ;  /* 0x0000380001067983 */ /* 0x002f220000300a00 */
[C---:B---3--:R-:W-:Y:S03]  /*86d0*/  HMMA.1688.F32.TF32 R12, R8.reuse, R14, R20 ;  /* 0x0000000e080c723c */ /* 0x048fe60000081014 */
[----:B----4-:R1:W-:Y:S04]  /*86e0*/  STL.64 [R1+0xb18], R6 ;  /* 0x000b180601007387 */ /* 0x0103e80000100a00 */
[----:B-1----:R-:W3:Y:S04]  /*86f0*/  LDL.LU.64 R6, [R1+0x48] ;  /* 0x0000480001067983 */ /* 0x002ee80000300a00 */
[----:B------:R-:W4:Y:S04]  /*8700*/  LDL.LU.64 R22, [R1+0xb68] ;  /* 0x000b680001167983 */ /* 0x000f280000300a00 */
[----:B------:R-:W2:Y:S04]  /*8710*/  LDL.LU R21, [R1+0xb60] ;  /* 0x000b600001157983 */ /* 0x000ea80000300800 */
[----:B------:R-:W-:Y:S04]  /*8720*/  STL.64 [R1+0x2f0], R12 ;  /* 0x0002f00c01007387 */ /* 0x000fe80000100a00 */
[----:B------:R1:W-:Y:S04]  /*8730*/  STL.64 [R1+0x2f8], R14 ;  /* 0x0002f80e01007387 */ /* 0x0003e80000100a00 */
[----:B-1----:R-:W4:Y:S04]  /*8740*/  LDL.LU.64 R14, [R1+0xb58] ;  /* 0x000b5800010e7983 */ /* 0x002f280000300a00 */
[----:B------:R-:W4:Y:S02]  /*8750*/  LDL.LU.64 R12, [R1+0xb50] ;  /* 0x000b5000010c7983 */ /* 0x000f240000300a00 */
[----:B----4-:R-:W-:-:S15]  /*8760*/  HMMA.1688.F32.TF32 R12, R8, R22, R12 ;  /* 0x00000016080c723c */ /* 0x010fde000008100c */
[----:B------:R-:W-:-:S04]  /*8770*/  NOP ;  /* 0x0000000000007918 */ /* 0x000fc80000000000 */
[----:B------:R-:W-:Y:S04]  /*8780*/  STL.64 [R1+0x2e0], R12 ;  /* 0x0002e00c01007387 */ /* 0x000fe80000100a00 */
[----:B------:R1:W-:Y:S04]  /*8790*/  STL.64 [R1+0x2e8], R14 ;  /* 0x0002e80e01007387 */ /* 0x0003e80000100a00 */
[----:B-1----:R-:W4:Y:S04]  /*87a0*/  LDL.LU.64 R14, [R1+0xb48] ;  /* 0x000b4800010e7983 */ /* 0x002f280000300a00 */
[----:B------:R-:W4:Y:S04]  /*87b0*/  LDL.LU.64 R12, [R1+0xb40] ;  /* 0x000b4000010c7983 */ /* 0x000f280000300a00 */
[----:B------:R-:W-:Y:S04]  /*87c0*/  STL.64 [R1+0xab8], R22 ;  /* 0x000ab81601007387 */ /* 0x000fe80000100a00 */
[----:B--2---:R1:W-:Y:S04]  /*87d0*/  STL [R1+0xab0], R21 ;  /* 0x000ab01501007387 */ /* 0x0043e80000100800 */
[----:B------:R-:W2:Y:S04]  /*87e0*/  LDL.LU R20, [R1+0x150] ;  /* 0x0001500001147983 */ /* 0x000ea80000300800 */
[----:B-1----:R-:W2:Y:S04]  /*87f0*/  LDL.LU R21, [R1+0x154] ;  /* 0x0001540001157983 */ /* 0x002ea80000300800 */
[----:B------:R-:W2:Y:S04]  /*8800*/  LDL.LU R22, [R1+0x158] ;  /* 0x0001580001167983 */ /* 0x000ea80000300800 */
[----:B------:R-:W2:Y:S01]  /*8810*/  LDL.LU R23, [R1+0x15c] ;  /* 0x00015c0001177983 */ /* 0x000ea20000300800 */
[----:B----4-:R-:W-:Y:S03]  /*8820*/  HMMA.1688.F32.TF32 R8, R8, R26, R12 ;  /* 0x0000001a0808723c */ /* 0x010fe6000008100c */
[----:B------:R-:W2:Y:S04]  /*8830*/  LDL.LU.64 R14, [R1+0xb38] ;  /* 0x000b3800010e7983 */ /* 0x000ea80000300a00 */
[----:B------:R-:W2:-:S12]  /*8840*/  LDL.LU.64 R12, [R1+0xb30] ;  /* 0x000b3000010c7983 */ /* 0x000e980000300a00 */
[----:B------:R1:W-:Y:S04]  /*8850*/  STL.64 [R1+0x250], R8 ;  /* 0x0002500801007387 */ /* 0x0003e80000100a00 */
[----:B------:R4:W-:Y:S04]  /*8860*/  STL.64 [R1+0x258], R10 ;  /* 0x0002580a01007387 */ /* 0x0009e80000100a00 */
[----:B-1----:R-:W3:Y:S04]  /*8870*/  LDL.LU R8, [R1+0x120] ;  /* 0x0001200001087983 */ /* 0x002ee80000300800 */
[----:B------:R-:W3:Y:S04]  /*8880*/  LDL.LU R9, [R1+0x124] ;  /* 0x0001240001097983 */ /* 0x000ee80000300800 */
[----:B----4-:R-:W4:Y:S04]  /*8890*/  LDL.LU R10, [R1+0x128] ;  /* 0x00012800010a7983 */ /* 0x010f280000300800 */
[----:B------:R-:W4:Y:S01]  /*88a0*/  LDL.LU R11, [R1+0x12c] ;  /* 0x00012c00010b7983 */ /* 0x000f220000300800 */
[----:B--2---:R-:W-:Y:S03]  /*88b0*/  HMMA.1688.F32.TF32 R20, R12, R18, R20 ;  /* 0x000000120c14723c */ /* 0x004fe60000081014 */
[----:B----4-:R-:W-:Y:S04]  /*88c0*/  STL.64 [R1+0xb10], R10 ;  /* 0x000b100a01007387 */ /* 0x010fe80000100a00 */
[----:B---3--:R1:W-:Y:S04]  /*88d0*/  STL.64 [R1+0xb08], R8 ;  /* 0x000b080801007387 */ /* 0x0083e80000100a00 */
[----:B-1----:R-:W2:Y:S04]  /*88e0*/  LDL.LU R8, [R1+0x130] ;  /* 0x0001300001087983 */ /* 0x002ea80000300800 */
[----:B------:R-:W2:Y:S04]  /*88f0*/  LDL.LU R9, [R1+0x134] ;  /* 0x0001340001097983 */ /* 0x000ea80000300800 */
[----:B------:R-:W2:Y:S04]  /*8900*/  LDL.LU R10, [R1+0x138] ;  /* 0x00013800010a7983 */ /* 0x000ea80000300800 */
[----:B------:R-:W-:Y:S04]  /*8910*/  STL.64 [R1+0xaa8], R26 ;  /* 0x000aa81a01007387 */ /* 0x000fe80000100a00 */
[----:B------:R1:W-:Y:S04]  /*8920*/  STL.64 [R1+0x2d0], R20 ;  /* 0x0002d01401007387 */ /* 0x0003e80000100a00 */
[----:B------:R-:W-:Y:S01]  /*8930*/  STL.64 [R1+0x2d8], R22 ;  /* 0x0002d81601007387 */ /* 0x000fe20000100a00 */
[----:B-1----:R-:W-:-:S02]  /*8940*/  IMAD.MOV.U32 R21, RZ, RZ, R18 ;  /* 0x000000ffff157224 */ /* 0x002fc400078e0012 */
[----:B------:R-:W-:Y:S02]  /*8950*/  IMAD.MOV.U32 R20, RZ, RZ, R19 ;  /* 0x000000ffff147224 */ /* 0x000fe400078e0013 */
[----:B------:R-:W3:Y:S04]  /*8960*/  LDL.LU.64 R18, [R1+0xb28] ;  /* 0x000b280001127983 */ /* 0x000ee80000300a00 */
[----:B------:R-:W3:Y:S02]  /*8970*/  LDL.LU.64 R16, [R1+0xb20] ;  /* 0x000b200001107983 */ /* 0x000ee40000300a00 */
[----:B---3--:R-:W-:-:S15]  /*8980*/  HMMA.1688.F32.TF32 R16, R12, R6, R16 ;  /* 0x000000060c10723c */ /* 0x008fde0000081010 */
[----:B------:R-:W-:-:S04]  /*8990*/  NOP ;  /* 0x0000000000007918 */ /* 0x000fc80000000000 */
[----:B------:R1:W-:Y:S04]  /*89a0*/  STL.64 [R1+0x2c0], R16 ;  /* 0x0002c01001007387 */ /* 0x0003e80000100a00 */
[----:B------:R3:W-:Y:S01]  /*89b0*/  STL.64 [R1+0x2c8], R18 ;  /* 0x0002c81201007387 */ /* 0x0007e20000100a00 */
[----:B-1----:R-:W-:Y:S02]  /*89c0*/  IMAD.MOV.U32 R17, RZ, RZ, R6 ;  /* 0x000000ffff117224 */ /* 0x002fe400078e0006 */
[----:B------:R-:W-:Y:S02]  /*89d0*/  IMAD.MOV.U32 R16, RZ, RZ, R7 ;  /* 0x000000ffff107224 */ /* 0x000fe400078e0007 */
[----:B------:R-:W2:Y:S01]  /*89e0*/  LDL.LU.64 R6, [R1+0xb18] ;  /* 0x000b180001067983 */ /* 0x000ea20000300a00 */
[----:B------:R-:W-:-:S07]  /*89f0*/  IMAD.MOV.U32 R11, RZ, RZ, R3 ;  /* 0x000000ffff0b7224 */ /* 0x000fce00078e0003 */
[----:B--2---:R-:W-:Y:S01]  /*8a00*/  HMMA.1688.F32.TF32 R8, R12, R6, R8 ;  /* 0x000000060c08723c */ /* 0x004fe20000081008 */
[----:B---3--:R-:W-:Y:S02]  /*8a10*/  IMAD.MOV.U32 R19, RZ, RZ, R6 ;  /* 0x000000ffff137224 */ /* 0x008fe400078e0006 */
[----:B------:R-:W-:-:S15]  /*8a20*/  IMAD.MOV.U32 R18, RZ, RZ, R7 ;  /* 0x000000ffff127224 */ /* 0x000fde00078e0007 */
[----:B------:R-:W-:Y:S01]  /*8a30*/  NOP ;  /* 0x0000000000007918 */ /* 0x000fe20000000000 */
[----:B------:R-:W-:Y:S04]  /*8a40*/  STL.64 [R1+0x2b0], R8 ;  /* 0x0002b00801007387 */ /* 0x000fe80000100a00 */
[----:B------:R1:W-:Y:S04]  /*8a50*/  STL.64 [R1+0x2b8], R10 ;  /* 0x0002b80a01007387 */ /* 0x0003e80000100a00 */
[----:B-1----:R-:W2:Y:S04]  /*8a60*/  LDL.LU.64 R10, [R1+0xb10] ;  /* 0x000b1000010a7983 */ /* 0x002ea80000300a00 */
[----:B------:R-:W2:Y:S04]  /*8a70*/  LDL.LU.64 R8, [R1+0xb08] ;  /* 0x000b080001087983 */ /* 0x000ea80000300a00 */
[----:B------:R-:W2:Y:S04]  /*8a80*/  LDL.LU.64 R6, [R1+0xb00] ;  /* 0x000b000001067983 */ /* 0x000ea80000300a00 */
[----:B------:R-:W3:Y:S01]  /*8a90*/  LDL.LU.64 R4, [R1+0xaf8] ;  /* 0x000af80001047983 */ /* 0x000ee20000300a00 */
[----:B--2---:R-:W-:-:S15]  /*8aa0*/  HMMA.1688.F32.TF32 R8, R12, R6, R8 ;  /* 0x000000060c08723c */ /* 0x004fde0000081008 */
[----:B------:R-:W-:-:S04]  /*8ab0*/  NOP ;  /* 0x0000000000007918 */ /* 0x000fc80000000000 */
[----:B------:R1:W-:Y:S01]  /*8ac0*/  STL.64 [R1+0x2a0], R8 ;  /* 0x0002a00801007387 */ /* 0x0003e20000100a00 */
[----:B------:R-:W-:-:S03]  /*8ad0*/  IMAD.MOV.U32 R3, RZ, RZ, R11 ;  /* 0x000000ffff037224 */ /* 0x000fc600078e000b */
[----:B------:R2:W-:Y:S04]  /*8ae0*/  STL [R1+0x2a8], R10 ;  /* 0x0002a80a01007387 */ /* 0x0005e80000100800 */
[----:B-1----:R-:W4:Y:S04]  /*8af0*/  LDL.LU R8, [R1+0x70] ;  /* 0x0000700001087983 */ /* 0x002f280000300800 */
[----:B------:R-:W4:Y:S04]  /*8b00*/  LDL.LU R9, [R1+0x74] ;  /* 0x0000740001097983 */ /* 0x000f280000300800 */
[----:B--2---:R-:W2:Y:S04]  /*8b10*/  LDL.LU R10, [R1+0x78] ;  /* 0x00007800010a7983 */ /* 0x004ea80000300800 */
[----:B------:R-:W2:Y:S04]  /*8b20*/  LDL.LU R11, [R1+0x7c] ;  /* 0x00007c00010b7983 */ /* 0x000ea80000300800 */
[----:B--2---:R-:W-:Y:S04]  /*8b30*/  STL.64 [R1+0xa10], R10 ;  /* 0x000a100a01007387 */ /* 0x004fe80000100a00 */
[----:B----4-:R1:W-:Y:S04]  /*8b40*/  STL.64 [R1+0xa08], R8 ;  /* 0x000a080801007387 */ /* 0x0103e80000100a00 */
[----:B-1----:R-:W2:Y:S04]  /*8b50*/  LDL.LU R8, [R1+0x80] ;  /* 0x0000800001087983 */ /* 0x002ea80000300800 */
[----:B------:R-:W2:Y:S04]  /*8b60*/  LDL.LU R9, [R1+0x84] ;  /* 0x0000840001097983 */ /* 0x000ea80000300800 */
[----:B------:R-:W4:Y:S04]  /*8b70*/  LDL.LU R10, [R1+0x88] ;  /* 0x00008800010a7983 */ /* 0x000f280000300800 */
[----:B------:R-:W4:Y:S01]  /*8b80*/  LDL.LU R11, [R1+0x8c] ;  /* 0x00008c00010b7983 */ /* 0x000f220000300800 */
[----:B------:R-:W-:-:S02]  /*8b90*/  IMAD.MOV.U32 R23, RZ, RZ, R6 ;  /* 0x000000ffff177224 */ /* 0x000fc400078e0006 */
[----:B------:R-:W-:Y:S02]  /*8ba0*/  IMAD.MOV.U32 R22, RZ, RZ, R7 ;  /* 0x000000ffff167224 */ /* 0x000fe400078e0007 */
[----:B------:R-:W-:Y:S02]  /*8bb0*/  IMAD.MOV.U32 R6, RZ, RZ, R25 ;  /* 0x000000ffff067224 */ /* 0x000fe400078e0019 */
[----:B------:R-:W-:Y:S01]  /*8bc0*/  IMAD.MOV.U32 R7, RZ, RZ, R24 ;  /* 0x000000ffff077224 */ /* 0x000fe200078e0018 */
[----:B----4-:R3:W-:Y:S04]  /*8bd0*/  STL.64 [R1+0xa20], R10 ;  /* 0x000a200a01007387 */ /* 0x0107e80000100a00 */
[----:B--2---:R-:W-:Y:S01]  /*8be0*/  STL.64 [R1+0xa18], R8 ;  /* 0x000a180801007387 */ /* 0x004fe20000100a00 */
[----:B---3--:R-:W-:-:S02]  /*8bf0*/  IMAD.MOV.U32 R11, RZ, RZ, R4 ;  /* 0x000000ffff0b7224 */ /* 0x008fc400078e0004 */
[----:B------:R-:W-:Y:S02]  /*8c00*/  IMAD.MOV.U32 R10, RZ, RZ, R5 ;  /* 0x000000ffff0a7224 */ /* 0x000fe400078e0005 */
[----:B------:R-:W-:Y:S02]  /*8c10*/  IMAD.MOV.U32 R4, RZ, RZ, R28 ;  /* 0x000000ffff047224 */ /* 0x000fe400078e001c */
[----:B------:R-:W2:Y:S01]  /*8c20*/  LDL.LU R28, [R1+0xaf4] ;  /* 0x000af400011c7983 */ /* 0x000ea20000300800 */
[----:B------:R-:W-:-:S03]  /*8c30*/  IMAD.MOV.U32 R5, RZ, RZ, R2 ;  /* 0x000000ffff057224 */ /* 0x000fc600078e0002 */
[----:B------:R-:W3:Y:S04]  /*8c40*/  LDL.LU R2, [R1+0xaf0] ;  /* 0x000af00001027983 */ /* 0x000ee80000300800 */
[----:B------:R-:W-:Y:S04]  /*8c50*/  STL.64 [R1+0xa30], R6 ;  /* 0x000a300601007387 */ /* 0x000fe80000100a00 */
[----:B------:R1:W-:Y:S04]  /*8c60*/  STL.64 [R1+0xa28], R4 ;  /* 0x000a280401007387 */ /* 0x0003e80000100a00 */
[----:B-1----:R-:W4:Y:S04]  /*8c70*/  LDL.LU R4, [R1+0x90] ;  /* 0x0000900001047983 */ /* 0x002f280000300800 */
[----:B------:R-:W4:Y:S01]  /*8c80*/  LDL.LU R5, [R1+0x94] ;  /* 0x0000940001057983 */ /* 0x000f220000300800 */
[----:B--2---:R-:W-:-:S03]  /*8c90*/  IMAD.MOV.U32 R6, RZ, RZ, R28 ;  /* 0x000000ffff067224 */ /* 0x004fc600078e001c */
[----:B------:R-:W2:Y:S01]  /*8ca0*/  LDL.LU R28, [R1+0xaec] ;  /* 0x000aec00011c7983 */ /* 0x000ea20000300800 */
[----:B---3--:R-:W-:-:S03]  /*8cb0*/  IMAD.MOV.U32 R7, RZ, RZ, R2 ;  /* 0x000000ffff077224 */ /* 0x008fc600078e0002 */
[----:B------:R-:W3:Y:S04]  /*8cc0*/  LDL.LU R2, [R1+0xae8] ;  /* 0x000ae80001027983 */ /* 0x000ee80000300800 */
[----:B------:R1:W-:Y:S02]  /*8cd0*/  STL.64 [R1+0xa40], R6 ;  /* 0x000a400601007387 */ /* 0x0003e40000100a00 */
[----:B-1----:R-:W-:Y:S02]  /*8ce0*/  IMAD.MOV.U32 R6, RZ, RZ, R23 ;  /* 0x000000ffff067224 */ /* 0x002fe400078e0017 */
[----:B------:R-:W-:Y:S01]  /*8cf0*/  IMAD.MOV.U32 R7, RZ, RZ, R22 ;  /* 0x000000ffff077224 */ /* 0x000fe200078e0016 */
[----:B----4-:R-:W-:Y:S04]  /*8d00*/  STL.64 [R1+0xa38], R4 ;  /* 0x000a380401007387 */ /* 0x010fe80000100a00 */
[----:B------:R1:W-:Y:S02]  /*8d10*/  STL.64 [R1+0xa50], R6 ;  /* 0x000a500601007387 */ /* 0x0003e40000100a00 */
[----:B-1----:R-:W-:-:S02]  /*8d20*/  IMAD.MOV.U32 R6, RZ, RZ, R19 ;  /* 0x000000ffff067224 */ /* 0x002fc400078e0013 */
[----:B------:R-:W-:-:S05]  /*8d30*/  IMAD.MOV.U32 R7, RZ, RZ, R18 ;  /* 0x000000ffff077224 */ /* 0x000fca00078e0012 */
[----:B------:R1:W-:Y:S02]  /*8d40*/  STL.64 [R1+0xa68], R6 ;  /* 0x000a680601007387 */ /* 0x0003e40000100a00 */
[----:B-1----:R-:W-:Y:S02]  /*8d50*/  IMAD.MOV.U32 R7, RZ, RZ, R16 ;  /* 0x000000ffff077224 */ /* 0x002fe400078e0010 */
[----:B------:R-:W-:Y:S01]  /*8d60*/  IMAD.MOV.U32 R6, RZ, RZ, R17 ;  /* 0x000000ffff067224 */ /* 0x000fe200078e0011 */
[----:B------:R-:W4:Y:S04]  /*8d70*/  LDL.LU R16, [R1+0xe0] ;  /* 0x0000e00001107983 */ /* 0x000f280000300800 */
[----:B------:R-:W4:Y:S04]  /*8d80*/  LDL.LU R17, [R1+0xe4] ;  /* 0x0000e40001117983 */ /* 0x000f280000300800 */
[----:B------:R-:W2:Y:S04]  /*8d90*/  LDL.LU R18, [R1+0xe8] ;  /* 0x0000e80001127983 */ /* 0x000ea80000300800 */
[----:B------:R-:W2:Y:S04]  /*8da0*/  LDL.LU R19, [R1+0xec] ;  /* 0x0000ec0001137983 */ /* 0x000ea80000300800 */
[----:B--2---:R-:W-:Y:S04]  /*8db0*/  STL.64 [R1+0xac8], R18 ;  /* 0x000ac81201007387 */ /* 0x004fe80000100a00 */
[----:B----4-:R1:W-:Y:S04]  /*8dc0*/  STL.64 [R1+0xac0], R16 ;  /* 0x000ac01001007387 */ /* 0x0103e80000100a00 */
[----:B-1----:R-:W2:Y:S04]  /*8dd0*/  LDL.LU R16, [R1+0x100] ;  /* 0x0001000001107983 */ /* 0x002ea80000300800 */
[----:B------:R-:W2:Y:S04]  /*8de0*/  LDL.LU R17, [R1+0x104] ;  /* 0x0001040001117983 */ /* 0x000ea80000300800 */
[----:B------:R-:W4:Y:S04]  /*8df0*/  LDL.LU R18, [R1+0x108] ;  /* 0x0001080001127983 */ /* 0x000f280000300800 */
[----:B------:R-:W4:Y:S04]  /*8e00*/  LDL.LU R19, [R1+0x10c] ;  /* 0x00010c0001137983 */ /* 0x000f280000300800 */
[----:B----4-:R-:W-:Y:S04]  /*8e10*/  STL.64 [R1+0xae0], R18 ;  /* 0x000ae01201007387 */ /* 0x010fe80000100a00 */
[----:B--2---:R1:W-:Y:S04]  /*8e20*/  STL.64 [R1+0xad8], R16 ;  /* 0x000ad81001007387 */ /* 0x0043e80000100a00 */
[----:B-1----:R-:W2:Y:S04]  /*8e30*/  LDL.LU R16, [R1+0x110] ;  /* 0x0001100001107983 */ /* 0x002ea80000300800 */
[----:B------:R-:W2:Y:S04]  /*8e40*/  LDL.LU R17, [R1+0x114] ;  /* 0x0001140001117983 */ /* 0x000ea80000300800 */
[----:B------:R-:W2:Y:S04]  /*8e50*/  LDL.LU R18, [R1+0x118] ;  /* 0x0001180001127983 */ /* 0x000ea80000300800 */
[----:B------:R-:W2:Y:S04]  /*8e60*/  LDL.LU R19, [R1+0x11c] ;  /* 0x00011c0001137983 */ /* 0x000ea80000300800 */
[----:B------:R-:W4:Y:S04]  /*8e70*/  LDL.LU.64 R22, [R1+0x8] ;  /* 0x0000080001167983 */ /* 0x000f280000300a00 */
[----:B------:R-:W3:Y:S04]  /*8e80*/  LDL.LU R24, [R1+0xf0] ;  /* 0x0000f00001187983 */ /* 0x000ee80000300800 */
[----:B------:R-:W3:Y:S04]  /*8e90*/  LDL.LU R25, [R1+0xf4] ;  /* 0x0000f40001197983 */ /* 0x000ee80000300800 */
[----:B------:R-:W3:Y:S04]  /*8ea0*/  LDL.LU R26, [R1+0xf8] ;  /* 0x0000f800011a7983 */ /* 0x000ee80000300800 */
[----:B------:R-:W3:Y:S04]  /*8eb0*/  LDL.LU R27, [R1+0xfc] ;  /* 0x0000fc00011b7983 */ /* 0x000ee80000300800 */
[----:B------:R-:W-:Y:S04]  /*8ec0*/  STL.64 [R1+0xa80], R6 ;  /* 0x000a800601007387 */ /* 0x000fe80000100a00 */
[----:B------:R-:W-:Y:S01]  /*8ed0*/  STL [R1+0x920], R3 ;  /* 0x0009200301007387 */ /* 0x000fe20000100800 */
[----:B--2---:R-:W-:-:S15]  /*8ee0*/  HMMA.1688.F32.TF32 R16, R12, R10, R16 ;  /* 0x0000000a0c10723c */ /* 0x004fde0000081010 */
[----:B------:R-:W-:-:S04]  /*8ef0*/  NOP ;  /* 0x0000000000007918 */ /* 0x000fc80000000000 */
[----:B------:R-:W-:Y:S04]  /*8f00*/  STL.64 [R1+0x290], R16 ;  /* 0x0002901001007387 */ /* 0x000fe80000100a00 */
[----:B------:R1:W-:Y:S04]  /*8f10*/  STL.64 [R1+0x298], R18 ;  /* 0x0002981201007387 */ /* 0x0003e80000100a00 */
[----:B-1----:R-:W4:Y:S04]  /*8f20*/  LDL.LU.64 R18, [R1+0xae0] ;  /* 0x000ae00001127983 */ /* 0x002f280000300a00 */
[----:B------:R-:W4:Y:S04]  /*8f30*/  LDL.LU.64 R16, [R1+0xad8] ;  /* 0x000ad80001107983 */ /* 0x000f280000300a00 */
[----:B------:R1:W-:Y:S04]  /*8f40*/  STL.64 [R1+0xa48], R10 ;  /* 0x000a480a01007387 */ /* 0x0003e80000100a00 */
[----:B------:R-:W2:Y:S04]  /*8f50*/  LDL.LU R8, [R1+0xa0] ;  /* 0x0000a00001087983 */ /* 0x000ea80000300800 */
[----:B------:R-:W2:Y:S04]  /*8f60*/  LDL.LU R9, [R1+0xa4] ;  /* 0x0000a40001097983 */ /* 0x000ea80000300800 */
[----:B-1----:R-:W2:Y:S04]  /*8f70*/  LDL.LU R10, [R1+0xa8] ;  /* 0x0000a800010a7983 */ /* 0x002ea80000300800 */
[----:B------:R-:W2:Y:S04]  /*8f80*/  LDL.LU R11, [R1+0xac] ;  /* 0x0000ac00010b7983 */ /* 0x000ea80000300800 */
[----:B--2---:R-:W-:Y:S04]  /*8f90*/  STL.64 [R1+0xa60], R10 ;  /* 0x000a600a01007387 */ /* 0x004fe80000100a00 */
[----:B------:R1:W-:Y:S04]  /*8fa0*/  STL.64 [R1+0xa58], R8 ;  /* 0x000a580801007387 */ /* 0x0003e80000100a00 */
[----:B-1----:R-:W2:Y:S04]  /*8fb0*/  LDL.LU R8, [R1+0xb0] ;  /* 0x0000b00001087983 */ /* 0x002ea80000300800 */
[----:B------:R-:W2:Y:S01]  /*8fc0*/  LDL.LU R9, [R1+0xb4] ;  /* 0x0000b40001097983 */ /* 0x000ea20000300800 */
[----:B---3--:R-:W-:-:S02]  /*8fd0*/  IMAD.MOV.U32 R10, RZ, RZ, R2 ;  /* 0x000000ffff0a7224 */ /* 0x008fc400078e0002 */
[----:B------:R-:W-:Y:S01]  /*8fe0*/  IMAD.MOV.U32 R11, RZ, RZ, R28 ;  /* 0x000000ffff0b7224 */ /* 0x000fe200078e001c */
[----:B------:R-:W3:Y:S04]  /*8ff0*/  LDL.LU R2, [R1+0xad4] ;  /* 0x000ad40001027983 */ /* 0x000ee80000300800 */
[----:B------:R-:W3:Y:S04]  /*9000*/  LDL.LU R28, [R1+0xad0] ;  /* 0x000ad000011c7983 */ /* 0x000ee80000300800 */
[----:B------:R-:W-:Y:S04]  /*9010*/  STL.64 [R1+0xa78], R10 ;  /* 0x000a780a01007387 */ /* 0x000fe80000100a00 */
[----:B--2---:R1:W-:Y:S04]  /*9020*/  STL.64 [R1+0xa70], R8 ;  /* 0x000a700801007387 */ /* 0x0043e80000100a00 */
[----:B-1----:R-:W2:Y:S04]  /*9030*/  LDL.LU R8, [R1+0xc0] ;  /* 0x0000c00001087983 */ /* 0x002ea80000300800 */
[----:B------:R-:W2:Y:S04]  /*9040*/  LDL.LU R9, [R1+0xc4] ;  /* 0x0000c40001097983 */ /* 0x000ea80000300800 */
[----:B------:R-:W2:Y:S04]  /*9050*/  LDL.LU R10, [R1+0xc8] ;  /* 0x0000c800010a7983 */ /* 0x000ea80000300800 */
[----:B------:R-:W2:Y:S01]  /*9060*/  LDL.LU R11, [R1+0xcc] ;  /* 0x0000cc00010b7983 */ /* 0x000ea20000300800 */
[----:B----4-:R-:W-:Y:S01]  /*9070*/  HMMA.1688.F32.TF32 R16, R12, R22, R16 ;  /* 0x000000160c10723c */ /* 0x010fe20000081010 */
[----:B------:R-:W-:-:S02]  /*9080*/  IMAD.MOV.U32 R3, RZ, RZ, R22 ;  /* 0x000000ffff037224 */ /* 0x000fc400078e0016 */
[----:B--2---:R3:W-:Y:S04]  /*9090*/  STL.64 [R1+0xa90], R10 ;  /* 0x000a900a01007387 */ /* 0x0047e80000100a00 */
[----:B------:R1:W-:Y:S01]  /*90a0*/  STL.64 [R1+0xa88], R8 ;  /* 0x000a880801007387 */ /* 0x0003e20000100a00 */
[----:B---3--:R-:W-:-:S03]  /*90b0*/  IMAD.MOV.U32 R11, RZ, RZ, R2 ;  /* 0x000000ffff0b7224 */ /* 0x008fc600078e0002 */
[----:B-1----:R-:W2:Y:S04]  /*90c0*/  LDL.LU R8, [R1+0xd0] ;  /* 0x0000d00001087983 */ /* 0x002ea80000300800 */
[----:B------:R-:W2:Y:S01]  /*90d0*/  LDL.LU R9, [R1+0xd4] ;  /* 0x0000d40001097983 */ /* 0x000ea20000300800 */
[----:B------:R-:W-:-:S03]  /*90e0*/  IMAD.MOV.U32 R2, RZ, RZ, R23 ;  /* 0x000000ffff027224 */ /* 0x000fc600078e0017 */
[----:B------:R-:W-:Y:S04]  /*90f0*/  STL.64 [R1+0x280], R16 ;  /* 0x0002801001007387 */ /* 0x000fe80000100a00 */
[----:B------:R1:W-:Y:S04]  /*9100*/  STL.64 [R1+0x288], R18 ;  /* 0x0002881201007387 */ /* 0x0003e80000100a00 */
[----:B-1----:R-:W3:Y:S04]  /*9110*/  LDL.LU.64 R18, [R1+0xac8] ;  /* 0x000ac80001127983 */ /* 0x002ee80000300a00 */
[----:B------:R-:W3:Y:S04]  /*9120*/  LDL.LU.64 R16, [R1+0xac0] ;  /* 0x000ac00001107983 */ /* 0x000ee80000300a00 */
[----:B------:R-:W4:Y:S01]  /*9130*/  LDL.LU.64 R22, [R1+0xab8] ;  /* 0x000ab80001167983 */ /* 0x000f220000300a00 */
[----:B------:R-:W-:-:S03]  /*9140*/  IMAD.MOV.U32 R6, RZ, RZ, R21 ;  /* 0x000000ffff067224 */ /* 0x000fc600078e0015 */
[----:B------:R-:W2:Y:S01]  /*9150*/  LDL.LU R21, [R1+0xab0] ;  /* 0x000ab00001157983 */ /* 0x000ea20000300800 */
[----:B----4-:R-:W-:-:S15]  /*9160*/  HMMA.1688.F32.TF32 R24, R12, R22, R24 ;  /* 0x000000160c18723c */ /* 0x010fde0000081018 */
[----:B------:R-:W-:-:S04]  /*9170*/  NOP ;  /* 0x0000000000007918 */ /* 0x000fc80000000000 */
[----:B------:R-:W-:Y:S04]  /*9180*/  STL.64 [R1+0x270], R24 ;  /* 0x0002701801007387 */ /* 0x000fe80000100a00 */
[----:B------:R1:W-:Y:S04]  /*9190*/  STL.64 [R1+0x278], R26 ;  /* 0x0002781a01007387 */ /* 0x0003e80000100a00 */
[----:B-1----:R-:W3:Y:S01]  /*91a0*/  LDL.LU.64 R26, [R1+0xaa8] ;  /* 0x000aa800011a7983 */ /* 0x002ee20000300a00 */
[----:B------:R-:W-:Y:S02]  /*91b0*/  IMAD.MOV.U32 R7, RZ, RZ, R20 ;  /* 0x000000ffff077224 */ /* 0x000fe400078e0014 */
[----:B------:R-:W-:Y:S01]  /*91c0*/  IMAD.MOV.U32 R10, RZ, RZ, R28 ;  /* 0x000000ffff0a7224 */ /* 0x000fe200078e001c */
[----:B---3--:R-:W-:Y:S01]  /*91d0*/  HMMA.1688.F32.TF32 R12, R12, R26, R16 ;  /* 0x0000001a0c0c723c */ /* 0x008fe20000081010 */
[----:B------:R-:W2:Y:S04]  /*91e0*/  LDL.LU.64 R18, [R1+0xaa0] ;  /* 0x000aa00001127983 */ /* 0x000ea80000300a00 */
[----:B------:R-:W2:-:S14]  /*91f0*/  LDL.LU.64 R16, [R1+0xa98] ;  /* 0x000a980001107983 */ /* 0x000e9c0000300a00 */
[----:B------:R1:W-:Y:S02]  /*9200*/  STL.64 [R1+0x248], R14 ;  /* 0x0002480e01007387 */ /* 0x0003e40000100a00 */
[----:B-1----:R-:W-:Y:S01]  /*9210*/  IMAD.MOV.U32 R15, RZ, RZ, R2 ;  /* 0x000000ffff0f7224 */ /* 0x002fe200078e0002 */
[----:B--2---:R-:W-:Y:S01]  /*9220*/  HMMA.1688.F32.TF32 R4, R16, R6, R8 ;  /* 0x000000061004723c */ /* 0x004fe20000081008 */
[----:B------:R-:W2:Y:S04]  /*9230*/  LDL.LU.64 R10, [R1+0xa90] ;  /* 0x000a9000010a7983 */ /* 0x000ea80000300a00 */
[----:B------:R-:W2:-:S14]  /*9240*/  LDL.LU.64 R8, [R1+0xa88] ;  /* 0x000a880001087983 */ /* 0x000e9c0000300a00 */
[----:B------:R-:W-:Y:S01]  /*9250*/  IMAD.MOV.U32 R28, RZ, RZ, R6 ;  /* 0x000000ffff1c7224 */ /* 0x000fe200078e0006 */
[----:B------:R2:W-:Y:S01]  /*9260*/  STL.64 [R1+0x1f0], R4 ;  /* 0x0001f00401007387 */ /* 0x0005e20000100a00 */
[----:B------:R-:W-:-:S03]  /*9270*/  IMAD.MOV.U32 R2, RZ, RZ, R7 ;  /* 0x000000ffff027224 */ /* 0x000fc600078e0007 */
[----:B------:R-:W2:Y:S04]  /*9280*/  LDL.LU.64 R6, [R1+0xa80] ;  /* 0x000a800001067983 */ /* 0x000ea80000300a00 */
        /* <DEDUP_REMOVED lines=8> */
[----:B--2---:R-:W-:Y:S02]  /*9310*/  HMMA.1688.F32.TF32 R4, R16, R6, R8 ;  /* 0x000000061004723c */ /* 0x004fe40000081008 */
[----:B------:R-:W2:Y:S04]  /*9320*/  LDL.LU.64 R10, [R1+0xa60] ;  /* 0x000a6000010a7983 */ /* 0x000ea80000300a00 */
[----:B------:R-:W2:-:S13]  /*9330*/  LDL.LU.64 R8, [R1+0xa58] ;  /* 0x000a580001087983 */ /* 0x000e9a0000300a00 */
[----:B------:R-:W-:Y:S01]  /*9340*/  IMAD.MOV.U32 R2, RZ, RZ, R6 ;  /* 0x000000ffff027224 */ /* 0x000fe200078e0006 */
[----:B------:R2:W-:Y:S01]  /*9350*/  STL.64 [R1+0x220], R4 ;  /* 0x0002200401007387 */ /* 0x0005e20000100a00 */
[----:B------:R-:W-:-:S03]  /*9360*/  IMAD.MOV.U32 R28, RZ, RZ, R7 ;  /* 0x000000ffff1c7224 */ /* 0x000fc600078e0007 */
[----:B------:R-:W2:Y:S04]  /*9370*/  LDL.LU.64 R6, [R1+0xa50] ;  /* 0x000a500001067983 */ /* 0x000ea80000300a00 */
[----:B------:R-:W-:Y:S04]  /*9380*/  STL [R1+0x928], R28 ;  /* 0x0009281c01007387 */ /* 0x000fe80000100800 */
[----:B------:R-:W-:Y:S01]  /*9390*/  STL [R1+0x924], R2 ;  /* 0x0009240201007387 */ /* 0x000fe20000100800 */
[----:B--2---:R-:W-:Y:S03]  /*93a0*/  HMMA.1688.F32.TF32 R4, R16, R6, R8 ;  /* 0x000000061004723c */ /* 0x004fe60000081008 */
[----:B------:R-:W2:-:S15]  /*93b0*/  LDL.LU.64 R10, [R1+0xa48] ;  /* 0x000a4800010a7983 */ /* 0x000e9e0000300a00 */
[----:B------:R-:W-:Y:S01]  /*93c0*/  NOP ;  /* 0x0000000000007918 */ /* 0x000fe20000000000 */
[----:B------:R-:W-:Y:S04]  /*93d0*/  STL.64 [R1+0x210], R4 ;  /* 0x0002100401007387 */ /* 0x000fe80000100a00 */
[----:B------:R1:W-:Y:S04]  /*93e0*/  STL.64 [R1+0x218], R6 ;  /* 0x0002180601007387 */ /* 0x0003e80000100a00 */
[----:B-1----:R-:W2:Y:S04]  /*93f0*/  LDL.LU.64 R6, [R1+0xa40] ;  /* 0x000a400001067983 */ /* 0x002ea80000300a00 */
[----:B------:R-:W2:Y:S01]  /*9400*/  LDL.LU.64 R4, [R1+0xa38] ;  /* 0x000a380001047983 */ /* 0x000ea20000300a00 */
[----:B------:R-:W-:Y:S01]  /*9410*/  IMAD.MOV.U32 R14, RZ, RZ, R3 ;  /* 0x000000ffff0e7224 */ /* 0x000fe200078e0003 */
[----:B--2---:R-:W-:Y:S02]  /*9420*/  HMMA.1688.F32.TF32 R8, R16, R10, R4 ;  /* 0x0000000a1008723c */ /* 0x004fe40000081004 */
[----:B------:R-:W2:Y:S04]  /*9430*/  LDL.LU.64 R6, [R1+0xa30] ;  /* 0x000a300001067983 */ /* 0x000ea80000300a00 */
[----:B------:R-:W2:-:S13]  /*9440*/  LDL.LU.64 R4, [R1+0xa28] ;  /* 0x000a280001047983 */ /* 0x000e9a0000300a00 */
[----:B------:R-:W-:Y:S01]  /*9450*/  IMAD.MOV.U32 R2, RZ, RZ, R10 ;  /* 0x000000ffff027224 */ /* 0x000fe200078e000a */
[----:B------:R1:W-:Y:S01]  /*9460*/  STL [R1+0x200], R8 ;  /* 0x0002000801007387 */ /* 0x0003e20000100800 */
[----:B------:R-:W-:Y:S02]  /*9470*/  IMAD.MOV.U32 R3, RZ, RZ, R11 ;  /* 0x000000ffff037224 */ /* 0x000fe400078e000b */
[----:B------:R-:W-:Y:S01]  /*9480*/  IMAD.MOV.U32 R28, RZ, RZ, R9 ;  /* 0x000000ffff1c7224 */ /* 0x000fe200078e0009 */
[----:B------:R-:W3:Y:S04]  /*9490*/  LDL.LU.64 R10, [R1+0xa20] ;  /* 0x000a2000010a7983 */ /* 0x000ee80000300a00 */
[----:B-1----:R-:W3:Y:S01]  /*94a0*/  LDL.LU.64 R8, [R1+0xa18] ;  /* 0x000a180001087983 */ /* 0x002ee20000300a00 */
[----:B------:R-:W-:-:S02]  /*94b0*/  IMAD.MOV.U32 R24, RZ, RZ, R12 ;  /* 0x000000ffff187224 */ /* 0x000fc400078e000c */
[----:B------:R-:W-:Y:S02]  /*94c0*/  IMAD.MOV.U32 R25, RZ, RZ, R13 ;  /* 0x000000ffff197224 */ /* 0x000fe400078e000d */
[----:B---3--:R-:W-:Y:S01]  /*94d0*/  HMMA.1688.F32.TF32 R12, R16, R14, R8 ;  /* 0x0000000e100c723c */ /* 0x008fe20000081008 */
[----:B------:R-:W3:Y:S04]  /*94e0*/  LDL.LU.64 R10, [R1+0xa10] ;  /* 0x000a1000010a7983 */ /* 0x000ee80000300a00 */
[----:B------:R-:W3:-:S14]  /*94f0*/  LDL.LU.64 R8, [R1+0xa08] ;  /* 0x000a080001087983 */ /* 0x000edc0000300a00 */
[----:B------:R-:W-:Y:S04]  /*9500*/  STL.64 [R1+0x7e8], R14 ;  /* 0x0007e80e01007387 */ /* 0x000fe80000100a00 */
[----:B------:R-:W-:Y:S04]  /*9510*/  STL.64 [R1+0x7e0], R12 ;  /* 0x0007e00c01007387 */ /* 0x000fe80000100a00 */
[----:B------:R-:W4:Y:S01]  /*9520*/  LDL R20, [R1+0x3c0] ;  /* 0x0003c00001147983 */ /* 0x000f220000100800 */
[----:B---3--:R-:W-:-:S15]  /*9530*/  HMMA.1688.F32.TF32 R8, R16, R22, R8 ;  /* 0x000000161008723c */ /* 0x008fde0000081008 */
[----:B------:R-:W-:-:S04]  /*9540*/  NOP ;  /* 0x0000000000007918 */ /* 0x000fc80000000000 */
[----:B------:R-:W-:Y:S04]  /*9550*/  STL.64 [R1+0x7f8], R10 ;  /* 0x0007f80a01007387 */ /* 0x000fe80000100a00 */
[----:B------:R2:W-:Y:S04]  /*9560*/  STL.64 [R1+0x7f0], R8 ;  /* 0x0007f00801007387 */ /* 0x0005e80000100a00 */
[----:B----4-:R-:W-:Y:S01]  /*9570*/  LDSM.16.M88.4 R12, [R20+UR10+0x11000] ;  /* 0x0110000a140c783b */ /* 0x010fe20008000200 */
[----:B--2---:R-:W-:Y:S01]  /*9580*/  HMMA.1688.F32.TF32 R8, R16, R26, R4 ;  /* 0x0000001a1008723c */ /* 0x004fe20000081004 */
[----:B------:R-:W-:-:S02]  /*9590*/  LOP3.LUT R27, R0, 0x20, RZ, 0x3c, !PT ;  /* 0x00000020001b7812 */ /* 0x000fc400078e3cff */
[----:B------:R-:W1:Y:S04]  /*95a0*/  LDSM.16.M88.4 R16, [R20+UR10+0x10000] ;  /* 0x0100000a1410783b */ /* 0x000e680008000200 */
[----:B------:R-:W-:Y:S04]  /*95b0*/  LDS R5, [R27+UR10+0x4000] ;  /* 0x0040000a1b057984 */ /* 0x000fe80008000800 */
[----:B------:R-:W-:Y:S04]  /*95c0*/  LDS R7, [R27+UR10+0x5000] ;  /* 0x0050000a1b077984 */ /* 0x000fe80008000800 */
[----:B------:R-:W-:Y:S04]  /*95d0*/  LDS R4, [R0+UR10+0x4000] ;  /* 0x0040000a00047984 */ /* 0x000fe80008000800 */
[----:B------:R-:W-:Y:S04]  /*95e0*/  LDS R6, [R0+UR10+0x5000] ;  /* 0x0050000a00067984 */ /* 0x000fe80008000800 */
[----:B------:R-:W-:Y:S04]  /*95f0*/  STL.64 [R1+0x1e0], R8 ;  /* 0x0001e00801007387 */ /* 0x000fe80000100a00 */
[----:B------:R-:W-:Y:S04]  /*9600*/  STL.64 [R1+0x1e8], R10 ;  /* 0x0001e80a01007387 */ /* 0x000fe80000100a00 */
[----:B------:R-:W-:Y:S04]  /*9610*/  STL [R1+0x980], R27 ;  /* 0x0009801b01007387 */ /* 0x000fe80000100800 */
[----:B------:R2:W-:Y:S04]  /*9620*/  STL.64 [R1+0x978], R24 ;  /* 0x0009781801007387 */ /* 0x0005e80000100a00 */
[----:B------:R-:W3:Y:S04]  /*9630*/  LDSM.16.M88.4 R8, [R20+UR10+0x12000] ;  /* 0x0120000a1408783b */ /* 0x000ee80008000200 */
[----:B--2---:R-:W2:Y:S04]  /*9640*/  LDL.LU R24, [R1+0x368] ;  /* 0x0003680001187983 */ /* 0x004ea80000300800 */
[----:B------:R-:W2:Y:S04]  /*9650*/  LDL.LU R25, [R1+0x36c] ;  /* 0x00036c0001197983 */ /* 0x000ea80000300800 */
[----:B------:R-:W4:Y:S04]  /*9660*/  LDL.LU R26, [R1+0x370] ;  /* 0x00037000011a7983 */ /* 0x000f280000300800 */
[----:B------:R-:W4:Y:S04]  /*9670*/  LDL.LU R27, [R1+0x374] ;  /* 0x00037400011b7983 */ /* 0x000f280000300800 */
[----:B----4-:R-:W-:Y:S04]  /*9680*/  STL.64 [R1+0x9a0], R26 ;  /* 0x0009a01a01007387 */ /* 0x010fe80000100a00 */
[----:B--2---:R-:W-:Y:S04]  /*9690*/  STL.64 [R1+0x998], R24 ;  /* 0x0009981801007387 */ /* 0x004fe80000100a00 */
[----:B-1----:R-:W-:Y:S04]  /*96a0*/  STL.64 [R1+0x50], R16 ;  /* 0x0000501001007387 */ /* 0x002fe80000100a00 */
[----:B------:R-:W-:Y:S04]  /*96b0*/  STL.64 [R1+0x58], R18 ;  /* 0x0000581201007387 */ /* 0x000fe80000100a00 */
[----:B------:R-:W1:Y:S04]  /*96c0*/  LDSM.16.M88.4 R16, [R20+UR10+0x15000] ;  /* 0x0150000a1410783b */ /* 0x000e680008000200 */
[----:B------:R-:W2:Y:S04]  /*96d0*/  LDSM.16.M88.4 R24, [R20+UR10+0x13000] ;  /* 0x0130000a1418783b */ /* 0x000ea80008000200 */
[----:B------:R-:W-:Y:S04]  /*96e0*/  STL.64 [R1+0x40], R12 ;  /* 0x0000400c01007387 */ /* 0x000fe80000100a00 */
[----:B------:R-:W-:Y:S04]  /*96f0*/  STL.64 [R1+0x48], R14 ;  /* 0x0000480e01007387 */ /* 0x000fe80000100a00 */
[----:B---3--:R3:W-:Y:S04]  /*9700*/  STL.64 [R1+0x30], R8 ;  /* 0x0000300801007387 */ /* 0x0087e80000100a00 */
[----:B------:R-:W-:Y:S04]  /*9710*/  STL.64 [R1+0x38], R10 ;  /* 0x0000380a01007387 */ /* 0x000fe80000100a00 */
[----:B------:R-:W-:Y:S01]  /*9720*/  LDSM.16.M88.4 R12, [R20+UR10+0x14000] ;  /* 0x0140000a140c783b */ /* 0x000fe20008000200 */
[----:B---3--:R-:W-:-:S03]  /*9730*/  IMAD.MOV.U32 R8, RZ, RZ, R21 ;  /* 0x000000ffff087224 */ /* 0x008fc600078e0015 */
[----:B------:R-:W3:Y:S04]  /*9740*/  LDL.LU R21, [R1+0xa04] ;  /* 0x000a040001157983 */ /* 0x000ee80000300800 */
[----:B-1----:R-:W-:Y:S04]  /*9750*/  STL.64 [R1], R16 ;  /* 0x0000001001007387 */ /* 0x002fe80000100a00 */
[----:B------:R-:W-:Y:S04]  /*9760*/  STL.64 [R1+0x8], R18 ;  /* 0x0000081201007387 */ /* 0x000fe80000100a00 */
[----:B--2---:R-:W-:Y:S04]  /*9770*/  STL.64 [R1+0x20], R24 ;  /* 0x0000201801007387 */ /* 0x004fe80000100a00 */
[----:B------:R-:W-:Y:S04]  /*9780*/  STL.64 [R1+0x28], R26 ;  /* 0x0000281a01007387 */ /* 0x000fe80000100a00 */
[----:B------:R1:W-:Y:S01]  /*9790*/  STL.64 [R1+0x9b8], R24 ;  /* 0x0009b81801007387 */ /* 0x0003e20000100a00 */
[----:B------:R-:W-:-:S03]  /*97a0*/  IMAD.MOV.U32 R9, RZ, RZ, R29 ;  /* 0x000000ffff097224 */ /* 0x000fc600078e001d */
[----:B------:R-:W2:Y:S04]  /*97b0*/  LDSM.16.M88.4 R16, [R20+UR10+0x16000] ;  /* 0x0160000a1410783b */ /* 0x000ea80008000200 */
[----:B-1----:R-:W4:Y:S04]  /*97c0*/  LDL.LU R24, [R1+0x380] ;  /* 0x0003800001187983 */ /* 0x002f280000300800 */
        /* <DEDUP_REMOVED lines=11> */
[----:B-1----:R-:W2:Y:S04]  /*9880*/  LDL.64 R24, [R1+0x50] ;  /* 0x0000500001187983 */ /* 0x002ea80000100a00 */
[----:B------:R-:W4:Y:S04]  /*9890*/  LDL.LU R29, [R1+0xa00] ;  /* 0x000a0000011d7983 */ /* 0x000f280000300800 */
[----:B------:R-:W2:Y:S04]  /*98a0*/  LDL.LU R10, [R1+0x360] ;  /* 0x00036000010a7983 */ /* 0x000ea80000300800 */
[----:B------:R-:W2:Y:S04]  /*98b0*/  LDL.LU R11, [R1+0x364] ;  /* 0x00036400010b7983 */ /* 0x000ea80000300800 */
[----:B--2---:R4:W-:Y:S04]  /*98c0*/  STL.64 [R1+0x9b0], R10 ;  /* 0x0009b00a01007387 */ /* 0x0049e80000100a00 */
[----:B------:R1:W-:Y:S01]  /*98d0*/  STL.64 [R1+0x9a8], R8 ;  /* 0x0009a80801007387 */ /* 0x0003e20000100a00 */
[----:B----4-:R-:W-:-:S03]  /*98e0*/  IMAD.MOV.U32 R10, RZ, RZ, R29 ;  /* 0x000000ffff0a7224 */ /* 0x010fc600078e001d */
[----:B-1----:R-:W2:Y:S01]  /*98f0*/  LDL.LU R8, [R1+0x378] ;  /* 0x0003780001087983 */ /* 0x002ea20000300800 */
[----:B---3--:R-:W-:-:S03]  /*9900*/  IMAD.MOV.U32 R9, RZ, RZ, R21 ;  /* 0x000000ffff097224 */ /* 0x008fc600078e0015 */
[----:B------:R-:W3:Y:S04]  /*9910*/  LDL.LU R21, [R1+0x9fc] ;  /* 0x0009fc0001157983 */ /* 0x000ee80000300800 */
[----:B------:R-:W4:Y:S04]  /*9920*/  LDL.LU R29, [R1+0x9f8] ;  /* 0x0009f800011d7983 */ /* 0x000f280000300800 */
[----:B------:R-:W2:Y:S04]  /*9930*/  LDL.LU R11, [R1+0x37c] ;  /* 0x00037c00010b7983 */ /* 0x000ea80000300800 */
[----:B--2---:R-:W-:Y:S04]  /*9940*/  STL.64 [R1+0x9c8], R10 ;  /* 0x0009c80a01007387 */ /* 0x004fe80000100a00 */
[----:B------:R1:W-:Y:S04]  /*9950*/  STL.64 [R1+0x9c0], R8 ;  /* 0x0009c00801007387 */ /* 0x0003e80000100a00 */
[----:B-1----:R-:W2:Y:S01]  /*9960*/  LDL.64 R8, [R1+0x30] ;  /* 0x0000300001087983 */ /* 0x002ea20000100a00 */
[----:B---3--:R-:W-:-:S03]  /*9970*/  IMAD.MOV.U32 R11, RZ, RZ, R21 ;  /* 0x000000ffff0b7224 */ /* 0x008fc600078e0015 */
[----:B------:R-:W1:Y:S01]  /*9980*/  LDSM.16.M88.4 R20, [R20+UR10+0x17000] ;  /* 0x0170000a1414783b */ /* 0x000e620008000200 */
[----:B----4-:R-:W-:-:S03]  /*9990*/  IMAD.MOV.U32 R10, RZ, RZ, R29 ;  /* 0x000000ffff0a7224 */ /* 0x010fc600078e001d */
[----:B--2---:R2:W-:Y:S04]  /*99a0*/  STL.64 [R1+0x9f0], R8 ;  /* 0x0009f00801007387 */ /* 0x0045e80000100a00 */
[----:B--2---:R-:W2:Y:S04]  /*99b0*/  LDL.LU R8, [R1+0x3a0] ;  /* 0x0003a00001087983 */ /* 0x004ea80000300800 */
[----:B------:R-:W2:Y:S04]  /*99c0*/  LDL.LU R9, [R1+0x3a4] ;  /* 0x0003a40001097983 */ /* 0x000ea80000300800 */
[----:B------:R-:W-:Y:S04]  /*99d0*/  STL [R1+0x76c], R18 ;  /* 0x00076c1201007387 */ /* 0x000fe80000100800 */
[----:B------:R3:W-:Y:S04]  /*99e0*/  STL.64 [R1+0x18], R14 ;  /* 0x0000180e01007387 */ /* 0x0007e80000100a00 */
[----:B------:R-:W-:Y:S04]  /*99f0*/  STL [R1+0x768], R19 ;  /* 0x0007681301007387 */ /* 0x000fe80000100800 */
[----:B------:R4:W-:Y:S01]  /*9a00*/  STL.64 [R1+0x990], R16 ;  /* 0x0009901001007387 */ /* 0x0009e20000100a00 */
[----:B---3--:R-:W-:-:S03]  /*9a10*/  IMAD.MOV.U32 R15, RZ, RZ, R24 ;  /* 0x000000ffff0f7224 */ /* 0x008fc600078e0018 */
[----:B----4-:R-:W3:Y:S04]  /*9a20*/  LDL.64 R16, [R1] ;  /* 0x0000000001107983 */ /* 0x010ee80000100a00 */
[----:B-1----:R-:W-:Y:S04]  /*9a30*/  STL [R1+0x74c], R22 ;  /* 0x00074c1601007387 */ /* 0x002fe80000100800 */
[----:B------:R-:W-:Y:S04]  /*9a40*/  STL [R1+0x748], R23 ;  /* 0x0007481701007387 */ /* 0x000fe80000100800 */
[----:B------:R1:W-:Y:S01]  /*9a50*/  STL.64 [R1+0x988], R20 ;  /* 0x0009881401007387 */ /* 0x0003e20000100a00 */
[----:B------:R-:W-:-:S03]  /*9a60*/  IMAD.MOV.U32 R14, RZ, RZ, R25 ;  /* 0x000000ffff0e7224 */ /* 0x000fc600078e0019 */
[----:B-1----:R-:W4:Y:S01]  /*9a70*/  LDL.64 R20, [R1+0x40] ;  /* 0x0000400001147983 */ /* 0x002f220000100a00 */
[----:B--2---:R-:W-:-:S15]  /*9a80*/  HMMA.1688.F32.TF32 R8, R4, R24, R8 ;  /* 0x000000180408723c */ /* 0x004fde0000081008 */
[----:B------:R-:W-:-:S04]  /*9a90*/  NOP ;  /* 0x0000000000007918 */ /* 0x000fc80000000000 */
[----:B------:R1:W-:Y:S04]  /*9aa0*/  STL.64 [R1+0x1d0], R8 ;  /* 0x0001d00801007387 */ /* 0x0003e80000100a00 */
[----:B------:R-:W-:Y:S04]  /*9ab0*/  STL.64 [R1+0x1d8], R10 ;  /* 0x0001d80a01007387 */ /* 0x000fe80000100a00 */
[----:B-1----:R-:W2:Y:S04]  /*9ac0*/  LDL.LU.64 R8, [R1+0x9f0] ;  /* 0x0009f00001087983 */ /* 0x002ea80000300a00 */
[----:B------:R-:W4:Y:S04]  /*9ad0*/  LDL.LU.64 R26, [R1+0x9e8] ;  /* 0x0009e800011a7983 */ /* 0x000f280000300a00 */
[----:B------:R-:W4:Y:S02]  /*9ae0*/  LDL.LU.64 R24, [R1+0x9e0] ;  /* 0x0009e00001187983 */ /* 0x000f240000300a00 */
[----:B----4-:R-:W-:-:S15]  /*9af0*/  HMMA.1688.F32.TF32 R24, R4, R20, R24 ;  /* 0x000000140418723c */ /* 0x010fde0000081018 */
[----:B------:R-:W-:-:S04]  /*9b00*/  NOP ;  /* 0x0000000000007918 */ /* 0x000fc80000000000 */
[----:B------:R-:W-:Y:S04]  /*9b10*/  STL.64 [R1+0x1c0], R24 ;  /* 0x0001c01801007387 */ /* 0x000fe80000100a00 */
[----:B------:R1:W-:Y:S04]  /*9b20*/  STL.64 [R1+0x1c8], R26 ;  /* 0x0001c81a01007387 */ /* 0x0003e80000100a00 */
[----:B-1----:R-:W4:Y:S04]  /*9b30*/  LDL.LU.64 R26, [R1+0x9d8] ;  /* 0x0009d800011a7983 */ /* 0x002f280000300a00 */
[----:B------:R-:W4:Y:S01]  /*9b40*/  LDL.LU.64 R24, [R1+0x9d0] ;  /* 0x0009d00001187983 */ /* 0x000f220000300a00 */
[----:B------:R-:W-:-:S02]  /*9b50*/  IMAD.MOV.U32 R19, RZ, RZ, R20 ;  /* 0x000000ffff137224 */ /* 0x000fc400078e0014 */
[----:B------:R-:W-:Y:S01]  /*9b60*/  IMAD.MOV.U32 R18, RZ, RZ, R21 ;  /* 0x000000ffff127224 */ /* 0x000fe200078e0015 */
[----:B------:R-:W3:Y:S01]  /*9b70*/  LDL.LU.64 R10, [R1+0x9c8] ;  /* 0x0009c800010a7983 */ /* 0x000ee20000300a00 */
[----:B--2---:R-:W-:Y:S02]  /*9b80*/  IMAD.MOV.U32 R21, RZ, RZ, R8 ;  /* 0x000000ffff157224 */ /* 0x004fe400078e0008 */
[----:B------:R-:W-:Y:S01]  /*9b90*/  IMAD.MOV.U32 R20, RZ, RZ, R9 ;  /* 0x000000ffff147224 */ /* 0x000fe200078e0009 */
[----:B----4-:R-:W-:Y:S01]  /*9ba0*/  HMMA.1688.F32.TF32 R24, R4, R8, R24 ;  /* 0x000000080418723c */ /* 0x010fe20000081018 */
[----:B------:R-:W3:-:S15]  /*9bb0*/  LDL.LU.64 R8, [R1+0x9c0] ;  /* 0x0009c00001087983 */ /* 0x000ede0000300a00 */
[----:B------:R-:W-:-:S03]  /*9bc0*/  NOP ;  /* 0x0000000000007918 */ /* 0x000fc60000000000 */
[----:B------:R1:W-:Y:S04]  /*9bd0*/  STL.64 [R1+0x1b0], R24 ;  /* 0x0001b01801007387 */ /* 0x0003e80000100a00 */
[----:B------:R3:W-:Y:S04]  /*9be0*/  STL [R1+0x1b8], R26 ;  /* 0x0001b81a01007387 */ /* 0x0007e80000100800 */
[----:B-1----:R-:W3:Y:S01]  /*9bf0*/  LDL.LU.64 R24, [R1+0x9b8] ;  /* 0x0009b80001187983 */ /* 0x002ee20000300a00 */
[----:B------:R-:W-:-:S05]  /*9c00*/  IMAD.MOV.U32 R29, RZ, RZ, R27 ;  /* 0x000000ffff1d7224 */ /* 0x000fca00078e001b */
[----:B------:R-:W-:Y:S01]  /*9c10*/  STL [R1+0x7d8], R29 ;  /* 0x0007d81d01007387 */ /* 0x000fe20000100800 */
[----:B---3--:R-:W-:Y:S03]  /*9c20*/  HMMA.1688.F32.TF32 R24, R4, R24, R8 ;  /* 0x000000180418723c */ /* 0x008fe60000081008 */
[----:B------:R-:W2:Y:S04]  /*9c30*/  LDL.LU.64 R10, [R1+0x9b0] ;  /* 0x0009b000010a7983 */ /* 0x000ea80000300a00 */
[----:B------:R-:W2:-:S12]  /*9c40*/  LDL.LU.64 R8, [R1+0x9a8] ;  /* 0x0009a80001087983 */ /* 0x000e980000300a00 */
[----:B------:R-:W-:Y:S04]  /*9c50*/  STL.64 [R1+0x1a0], R24 ;  /* 0x0001a01801007387 */ /* 0x000fe80000100a00 */
[----:B------:R1:W-:Y:S04]  /*9c60*/  STL.64 [R1+0x1a8], R26 ;  /* 0x0001a81a01007387 */ /* 0x0003e80000100a00 */
[----:B-1----:R-:W3:Y:S04]  /*9c70*/  LDL.LU.64 R26, [R1+0x9a0] ;  /* 0x0009a000011a7983 */ /* 0x002ee80000300a00 */
[----:B------:R-:W3:Y:S01]  /*9c80*/  LDL.LU.64 R24, [R1+0x998] ;  /* 0x0009980001187983 */ /* 0x000ee20000300a00 */
[C---:B--2---:R-:W-:Y:S08]  /*9c90*/  HMMA.1688.F32.TF32 R8, R4.reuse, R16, R8 ;  /* 0x000000100408723c */ /* 0x044ff00000081008 */
[----:B---3--:R-:W-:-:S15]  /*9ca0*/  HMMA.1688.F32.TF32 R24, R4, R12, R24 ;  /* 0x0000000c0418723c */ /* 0x008fde0000081018 */
[----:B------:R-:W-:-:S04]  /*9cb0*/  NOP ;  /* 0x0000000000007918 */ /* 0x000fc80000000000 */
[----:B------:R-:W-:Y:S04]  /*9cc0*/  STL.64 [R1+0x190], R24 ;  /* 0x0001901801007387 */ /* 0x000fe80000100a00 */
[----:B------:R-:W-:Y:S04]  /*9cd0*/  STL [R1+0x198], R26 ;  /* 0x0001981a01007387 */ /* 0x000fe80000100800 */
[----:B------:R1:W-:Y:S01]  /*9ce0*/  STL.64 [R1+0x938], R12 ;  /* 0x0009380c01007387 */ /* 0x0003e20000100a00 */
[----:B------:R-:W-:Y:S02]  /*9cf0*/  IMAD.MOV.U32 R29, RZ, RZ, R27 ;  /* 0x000000ffff1d7224 */ /* 0x000fe400078e001b */
[----:B-1----:R-:W-:-:S02]  /*9d00*/  IMAD.MOV.U32 R13, RZ, RZ, R20 ;  /* 0x000000ffff0d7224 */ /* 0x002fc400078e0014 */
[----:B------:R-:W-:Y:S01]  /*9d10*/  IMAD.MOV.U32 R12, RZ, RZ, R21 ;  /* 0x000000ffff0c7224 */ /* 0x000fe200078e0015 */
[----:B------:R-:W2:Y:S04]  /*9d20*/  LDL.LU R20, [R1+0x350] ;  /* 0x0003500001147983 */ /* 0x000ea80000300800 */
[----:B------:R-:W2:Y:S04]  /*9d30*/  LDL.LU R21, [R1+0x354] ;  /* 0x0003540001157983 */ /* 0x000ea80000300800 */
[----:B------:R-:W2:Y:S04]  /*9d40*/  LDL.LU R22, [R1+0x358] ;  /* 0x0003580001167983 */ /* 0x000ea80000300800 */
[----:B------:R-:W2:Y:S04]  /*9d50*/  LDL.LU R23, [R1+0x35c] ;  /* 0x00035c0001177983 */ /* 0x000ea80000300800 */
[----:B------:R-:W3:Y:S04]  /*9d60*/  LDL.LU R24, [R1+0x260] ;  /* 0x0002600001187983 */ /* 0x000ee80000300800 */
[----:B------:R-:W3:Y:S04]  /*9d70*/  LDL.LU R25, [R1+0x264] ;  /* 0x0002640001197983 */ /* 0x000ee80000300800 */
[----:B------:R-:W3:Y:S04]  /*9d80*/  LDL.LU R26, [R1+0x268] ;  /* 0x00026800011a7983 */ /* 0x000ee80000300800 */
[----:B------:R-:W3:Y:S04]  /*9d90*/  LDL.LU R27, [R1+0x26c] ;  /* 0x00026c00011b7983 */ /* 0x000ee80000300800 */
[----:B------:R1:W-:Y:S02]  /*9da0*/  STL.64 [R1+0x948], R12 ;  /* 0x0009480c01007387 */ /* 0x0003e40000100a00 */
[----:B-1----:R-:W-:-:S02]  /*9db0*/  IMAD.MOV.U32 R12, RZ, RZ, R19 ;  /* 0x000000ffff0c7224 */ /* 0x002fc400078e0013 */
[----:B------:R-:W-:-:S05]  /*9dc0*/  IMAD.MOV.U32 R13, RZ, RZ, R18 ;  /* 0x000000ffff0d7224 */ /* 0x000fca00078e0012 */
[----:B------:R-:W-:Y:S04]  /*9dd0*/  STL.64 [R1+0x960], R12 ;  /* 0x0009600c01007387 */ /* 0x000fe80000100a00 */
[----:B------:R-:W-:Y:S04]  /*9de0*/  STL [R1+0x7dc], R29 ;  /* 0x0007dc1d01007387 */ /* 0x000fe80000100800 */
[----:B------:R1:W-:Y:S04]  /*9df0*/  STL.64 [R1+0x180], R8 ;  /* 0x0001800801007387 */ /* 0x0003e80000100a00 */
[----:B------:R-:W-:Y:S01]  /*9e00*/  STL.64 [R1+0x188], R10 ;  /* 0x0001880a01007387 */ /* 0x000fe20000100a00 */
[----:B-1----:R-:W-:-:S02]  /*9e10*/  IMAD.MOV.U32 R9, RZ, RZ, R16 ;  /* 0x000000ffff097224 */ /* 0x002fc400078e0010 */
[----:B------:R-:W-:Y:S02]  /*9e20*/  IMAD.MOV.U32 R8, RZ, RZ, R17 ;  /* 0x000000ffff087224 */ /* 0x000fe400078e0011 */
[----:B------:R-:W2:Y:S04]  /*9e30*/  LDL.LU.64 R16, [R1+0x990] ;  /* 0x0009900001107983 */ /* 0x000ea80000300a00 */
[----:B------:R1:W-:Y:S04]  /*9e40*/  STL.64 [R1+0x930], R8 ;  /* 0x0009300801007387 */ /* 0x0003e80000100a00 */
[----:B-1----:R-:W4:Y:S04]  /*9e50*/  LDL.LU.64 R8, [R1+0x20] ;  /* 0x0000200001087983 */ /* 0x002f280000300a00 */
[----:B----4-:R1:W-:Y:S04]  /*9e60*/  STL.64 [R1+0x940], R8 ;  /* 0x0009400801007387 */ /* 0x0103e80000100a00 */
[----:B-1----:R-:W4:Y:S04]  /*9e70*/  LDL.LU R8, [R1+0x320] ;  /* 0x0003200001087983 */ /* 0x002f280000300800 */
[----:B------:R-:W4:Y:S04]  /*9e80*/  LDL.LU R9, [R1+0x324] ;  /* 0x0003240001097983 */ /* 0x000f280000300800 */
[----:B------:R-:W3:Y:S04]  /*9e90*/  LDL.LU R10, [R1+0x328] ;  /* 0x00032800010a7983 */ /* 0x000ee80000300800 */
[----:B------:R-:W3:Y:S01]  /*9ea0*/  LDL.LU R11, [R1+0x32c] ;  /* 0x00032c00010b7983 */ /* 0x000ee20000300800 */
[C---:B--2---:R-:W-:Y:S03]  /*9eb0*/  HMMA.1688.F32.TF32 R20, R4.reuse, R16, R20 ;  /* 0x000000100414723c */ /* 0x044fe60000081014 */
[----:B---3--:R-:W-:Y:S04]  /*9ec0*/  STL.64 [R1+0x958], R10 ;  /* 0x0009580a01007387 */ /* 0x008fe80000100a00 */
[----:B----4-:R1:W-:Y:S04]  /*9ed0*/  STL.64 [R1+0x950], R8 ;  /* 0x0009500801007387 */ /* 0x0103e80000100a00 */
        /* <DEDUP_REMOVED lines=8> */
[----:B------:R-:W2:Y:S04]  /*9f60*/  LDL.LU R10, [R1+0x348] ;  /* 0x00034800010a7983 */ /* 0x000ea80000300800 */
[----:B------:R-:W2:Y:S04]  /*9f70*/  LDL.LU R11, [R1+0x34c] ;  /* 0x00034c00010b7983 */ /* 0x000ea80000300800 */
[----:B------:R1:W-:Y:S04]  /*9f80*/  STL.64 [R1+0x170], R20 ;  /* 0x0001701401007387 */ /* 0x0003e80000100a00 */
[----:B------:R-:W-:Y:S04]  /*9f90*/  STL.64 [R1+0x178], R22 ;  /* 0x0001781601007387 */ /* 0x000fe80000100a00 */
[----:B-1----:R-:W3:Y:S02]  /*9fa0*/  LDL.LU.64 R20, [R1+0x988] ;  /* 0x0009880001147983 */ /* 0x002ee40000300a00 */
[----:B---3--:R-:W-:Y:S02]  /*9fb0*/  HMMA.1688.F32.TF32 R4, R4, R20, R24 ;  /* 0x000000140404723c */ /* 0x008fe40000081018 */
[----:B------:R-:W3:Y:S04]  /*9fc0*/  LDL.LU R27, [R1+0x980] ;  /* 0x00098000011b7983 */ /* 0x000ee80000300800 */
[----:B------:R-:W4:-:S13]  /*9fd0*/  LDL.LU.64 R24, [R1+0x978] ;  /* 0x0009780001187983 */ /* 0x000f1a0000300a00 */
[----:B------:R-:W-:Y:S01]  /*9fe0*/  IMAD.MOV.U32 R18, RZ, RZ, R6 ;  /* 0x000000ffff127224 */ /* 0x000fe200078e0006 */
[----:B------:R-:W-:Y:S01]  /*9ff0*/  STL.64 [R1+0x160], R4 ;  /* 0x0001600401007387 */ /* 0x000fe20000100a00 */
[----:B------:R-:W-:-:S03]  /*a000*/  IMAD.MOV.U32 R19, RZ, RZ, R7 ;  /* 0x000000ffff137224 */ /* 0x000fc600078e0007 */
[----:B------:R-:W-:Y:S04]  /*a010*/  LDS R4, [R0+UR10+0x4100] ;  /* 0x0041000a00047984 */ /* 0x000fe80008000800 */
[----:B------:R-:W-:Y:S01]  /*a020*/  LDS R6, [R0+UR10+0x5100] ;  /* 0x0051000a00067984 */ /* 0x000fe20008000800 */
[----:B------:R-:W-:Y:S02]  /*a030*/  IMAD.MOV.U32 R12, RZ, RZ, R15 ;  /* 0x000000ffff0c7224 */ /* 0x000fe400078e000f */
[----:B------:R-:W-:Y:S01]  /*a040*/  IMAD.MOV.U32 R13, RZ, RZ, R14 ;  /* 0x000000ffff0d7224 */ /* 0x000fe200078e000e */
[----:B------:R-:W-:Y:S04]  /*a050*/  STL [R1+0x774], R18 ;  /* 0x0007741201007387 */ /* 0x000fe80000100800 */
[----:B------:R-:W-:Y:S04]  /*a060*/  STL [R1+0x770], R19 ;  /* 0x0007701301007387 */ /* 0x000fe80000100800 */
[----:B---3--:R-:W-:Y:S04]  /*a070*/  LDS R5, [R27+UR10+0x4100] ;  /* 0x0041000a1b057984 */ /* 0x008fe80008000800 */
[----:B------:R-:W2:Y:S04]  /*a080*/  LDS R7, [R27+UR10+0x5100] ;  /* 0x0051000a1b077984 */ /* 0x000ea80008000800 */
[----:B------:R-:W-:Y:S04]  /*a090*/  STL [R1+0x8f0], R27 ;  /* 0x0008f01b01007387 */ /* 0x000fe80000100800 */
[----:B----4-:R1:W-:Y:S04]  /*a0a0*/  STL.64 [R1+0x8e8], R24 ;  /* 0x0008e81801007387 */ /* 0x0103e80000100a00 */
[----:B-1----:R-:W3:Y:S04]  /*a0b0*/  LDL.LU R24, [R1+0x300] ;  /* 0x0003000001187983 */ /* 0x002ee80000300800 */
[----:B------:R-:W3:Y:S04]  /*a0c0*/  LDL.LU R25, [R1+0x304] ;  /* 0x0003040001197983 */ /* 0x000ee80000300800 */
[----:B------:R-:W3:Y:S04]  /*a0d0*/  LDL.LU R26, [R1+0x308] ;  /* 0x00030800011a7983 */ /* 0x000ee80000300800 */
[----:B------:R-:W3:Y:S01]  /*a0e0*/  LDL.LU R27, [R1+0x30c] ;  /* 0x00030c00011b7983 */ /* 0x000ee20000300800 */
        /* <DEDUP_REMOVED lines=9> */
[----:B------:R-:W-:Y:S01]  /*a180*/  IMAD.MOV.U32 R18, RZ, RZ, R12 ;  /* 0x000000ffff127224 */ /* 0x000fe200078e000c */
[----:B------:R-:W-:Y:S01]  /*a190*/  STL.64 [R1+0x148], R14 ;  /* 0x0001480e01007387 */ /* 0x000fe20000100a00 */
[----:B------:R-:W-:-:S03]  /*a1a0*/  IMAD.MOV.U32 R19, RZ, RZ, R13 ;  /* 0x000000ffff137224 */ /* 0x000fc600078e000d */
[----:B------:R-:W2:Y:S04]  /*a1b0*/  LDL.LU.64 R12, [R1+0x948] ;  /* 0x00094800010c7983 */ /* 0x000ea80000300a00 */
[----:B------:R-:W-:Y:S04]  /*a1c0*/  STL.64 [R1+0x910], R18 ;  /* 0x0009101201007387 */ /* 0x000fe80000100a00 */
[----:B------:R1:W-:Y:S04]  /*a1d0*/  STL.64 [R1+0x908], R16 ;  /* 0x0009081001007387 */ /* 0x0003e80000100a00 */
[----:B-1----:R-:W4:Y:S04]  /*a1e0*/  LDL.LU R16, [R1+0x310] ;  /* 0x0003100001107983 */ /* 0x002f280000300800 */
[----:B------:R-:W4:Y:S04]  /*a1f0*/  LDL.LU R17, [R1+0x314] ;  /* 0x0003140001117983 */ /* 0x000f280000300800 */
[----:B------:R-:W4:Y:S04]  /*a200*/  LDL.LU R18, [R1+0x318] ;  /* 0x0003180001127983 */ /* 0x000f280000300800 */
[----:B------:R-:W4:Y:S01]  /*a210*/  LDL.LU R19, [R1+0x31c] ;  /* 0x00031c0001137983 */ /* 0x000f220000300800 */
[----:B--2---:R-:W-:Y:S03]  /*a220*/  HMMA.1688.F32.TF32 R12, R4, R12, R8 ;  /* 0x0000000c040c723c */ /* 0x004fe60000081008 */
[----:B------:R-:W4:-:S15]  /*a230*/  LDL.LU.64 R8, [R1+0x940] ;  /* 0x0009400001087983 */ /* 0x000f1e0000300a00 */
[----:B------:R-:W-:Y:S01]  /*a240*/  NOP ;  /* 0x0000000000007918 */ /* 0x000fe20000000000 */
[----:B------:R1:W-:Y:S04]  /*a250*/  STL.64 [R1+0x130], R12 ;  /* 0x0001300c01007387 */ /* 0x0003e80000100a00 */
[----:B------:R2:W-:Y:S04]  /*a260*/  STL.64 [R1+0x138], R14 ;  /* 0x0001380e01007387 */ /* 0x0005e80000100a00 */
[----:B-1----:R-:W3:Y:S01]  /*a270*/  LDL.LU.64 R12, [R1+0x938] ;  /* 0x00093800010c7983 */ /* 0x002ee20000300a00 */
[----:B----4-:R-:W-:Y:S01]  /*a280*/  HMMA.1688.F32.TF32 R16, R4, R8, R16 ;  /* 0x000000080410723c */ /* 0x010fe20000081010 */
[----:B--2---:R-:W-:-:S02]  /*a290*/  IMAD.MOV.U32 R15, RZ, RZ, R8 ;  /* 0x000000ffff0f7224 */ /* 0x004fc400078e0008 */
[----:B------:R-:W-:Y:S02]  /*a2a0*/  IMAD.MOV.U32 R14, RZ, RZ, R9 ;  /* 0x000000ffff0e7224 */ /* 0x000fe400078e0009 */
[----:B------:R-:W2:-:S14]  /*a2b0*/  LDL.LU.64 R8, [R1+0x930] ;  /* 0x0009300001087983 */ /* 0x000e9c0000300a00 */
[----:B------:R-:W-:Y:S02]  /*a2c0*/  IMAD.MOV.U32 R23, RZ, RZ, R19 ;  /* 0x000000ffff177224 */ /* 0x000fe400078e0013 */
[----:B------:R-:W-:Y:S01]  /*a2d0*/  IMAD.MOV.U32 R22, RZ, RZ, R18 ;  /* 0x000000ffff167224 */ /* 0x000fe200078e0012 */
[----:B------:R-:W-:Y:S04]  /*a2e0*/  STL.64 [R1+0x120], R16 ;  /* 0x0001201001007387 */ /* 0x000fe80000100a00 */
[----:B------:R-:W-:Y:S04]  /*a2f0*/  STL [R1+0x754], R23 ;  /* 0x0007541701007387 */ /* 0x000fe80000100800 */
[----:B------:R-:W-:Y:S04]  /*a300*/  STL [R1+0x750], R22 ;  /* 0x0007501601007387 */ /* 0x000fe80000100800 */
[----:B------:R3:W-:Y:S02]  /*a310*/  STL.64 [R1+0x918], R20 ;  /* 0x0009181401007387 */ /* 0x0007e40000100a00 */
[----:B---3--:R-:W-:-:S15]  /*a320*/  HMMA.1688.F32.TF32 R20, R4, R12, R24 ;  /* 0x0000000c0414723c */ /* 0x008fde0000081018 */
[----:B------:R-:W-:-:S04]  /*a330*/  NOP ;  /* 0x0000000000007918 */ /* 0x000fc80000000000 */
[----:B------:R1:W-:Y:S04]  /*a340*/  STL.64 [R1+0x110], R20 ;  /* 0x0001101401007387 */ /* 0x0003e80000100a00 */
[----:B------:R3:W-:Y:S04]  /*a350*/  STL.64 [R1+0x118], R22 ;  /* 0x0001181601007387 */ /* 0x0007e80000100a00 */
[----:B-1----:R-:W4:Y:S04]  /*a360*/  LDL.LU R20, [R1+0x2f0] ;  /* 0x0002f00001147983 */ /* 0x002f280000300800 */
[----:B------:R-:W4:Y:S04]  /*a370*/  LDL.LU R21, [R1+0x2f4] ;  /* 0x0002f40001157983 */ /* 0x000f280000300800 */
[----:B---3--:R-:W4:Y:S04]  /*a380*/  LDL.LU R22, [R1+0x2f8] ;  /* 0x0002f80001167983 */ /* 0x008f280000300800 */
[----:B------:R-:W4:Y:S04]  /*a390*/  LDL.LU R23, [R1+0x2fc] ;  /* 0x0002fc0001177983 */ /* 0x000f280000300800 */
[----:B------:R-:W3:Y:S04]  /*a3a0*/  LDL.LU R24, [R1+0x250] ;  /* 0x0002500001187983 */ /* 0x000ee80000300800 */
[----:B------:R-:W3:Y:S04]  /*a3b0*/  LDL.LU R25, [R1+0x254] ;  /* 0x0002540001197983 */ /* 0x000ee80000300800 */
[----:B------:R-:W3:Y:S04]  /*a3c0*/  LDL.LU R26, [R1+0x258] ;  /* 0x00025800011a7983 */ /* 0x000ee80000300800 */
[----:B------:R-:W3:Y:S01]  /*a3d0*/  LDL.LU R27, [R1+0x25c] ;  /* 0x00025c00011b7983 */ /* 0x000ee20000300800 */
[----:B--2---:R-:W-:-:S03]  /*a3e0*/  IMAD.MOV.U32 R17, RZ, RZ, R8 ;  /* 0x000000ffff117224 */ /* 0x004fc600078e0008 */
[----:B---3--:R-:W-:Y:S04]  /*a3f0*/  STL.64 [R1+0x900], R26 ;  /* 0x0009001a01007387 */ /* 0x008fe80000100a00 */
[----:B------:R1:W-:Y:S04]  /*a400*/  STL.64 [R1+0x8f8], R24 ;  /* 0x0008f81801007387 */ /* 0x0003e80000100a00 */
[----:B-1----:R-:W2:Y:S04]  /*a410*/  LDL.LU R24, [R1+0x2e0] ;  /* 0x0002e00001187983 */ /* 0x002ea80000300800 */
[----:B------:R-:W2:Y:S04]  /*a420*/  LDL.LU R25, [R1+0x2e4] ;  /* 0x0002e40001197983 */ /* 0x000ea80000300800 */
[----:B------:R-:W2:Y:S04]  /*a430*/  LDL.LU R26, [R1+0x2e8] ;  /* 0x0002e800011a7983 */ /* 0x000ea80000300800 */
[----:B------:R-:W2:Y:S04]  /*a440*/  LDL.LU R27, [R1+0x2ec] ;  /* 0x0002ec00011b7983 */ /* 0x000ea80000300800 */
[----:B------:R-:W-:Y:S04]  /*a450*/  STL.64 [R1+0x8c8], R12 ;  /* 0x0008c80c01007387 */ /* 0x000fe80000100a00 */
[----:B------:R-:W3:Y:S01]  /*a460*/  LDL.LU R8, [R1+0x200] ;  /* 0x0002000001087983 */ /* 0x000ee20000300800 */
[----:B------:R-:W-:-:S02]  /*a470*/  IMAD.MOV.U32 R16, RZ, RZ, R9 ;  /* 0x000000ffff107224 */ /* 0x000fc400078e0009 */
[----:B------:R-:W-:Y:S02]  /*a480*/  IMAD.MOV.U32 R10, RZ, RZ, R2 ;  /* 0x000000ffff0a7224 */ /* 0x000fe400078e0002 */
[----:B------:R-:W-:Y:S02]  /*a490*/  IMAD.MOV.U32 R11, RZ, RZ, R3 ;  /* 0x000000ffff0b7224 */ /* 0x000fe400078e0003 */
[----:B------:R-:W-:Y:S02]  /*a4a0*/  IMAD.MOV.U32 R9, RZ, RZ, R28 ;  /* 0x000000ffff097224 */ /* 0x000fe400078e001c */
[----:B------:R-:W2:Y:S04]  /*a4b0*/  LDL.LU R28, [R1+0x928] ;  /* 0x00092800011c7983 */ /* 0x000ea80000300800 */
[----:B------:R-:W2:Y:S04]  /*a4c0*/  LDL.LU R2, [R1+0x924] ;  /* 0x0009240001027983 */ /* 0x000ea80000300800 */
[----:B------:R-:W2:Y:S04]  /*a4d0*/  LDL.LU R3, [R1+0x920] ;  /* 0x0009200001037983 */ /* 0x000ea80000300800 */
[----:B------:R-:W-:Y:S04]  /*a4e0*/  STL.64 [R1+0x808], R10 ;  /* 0x0008080a01007387 */ /* 0x000fe80000100a00 */
[----:B---3--:R1:W-:Y:S02]  /*a4f0*/  STL.64 [R1+0x800], R8 ;  /* 0x0008000801007387 */ /* 0x0083e40000100a00 */
[----:B-1----:R-:W-:-:S02]  /*a500*/  IMAD.MOV.U32 R8, RZ, RZ, R15 ;  /* 0x000000ffff087224 */ /* 0x002fc400078e000f */
[----:B------:R-:W-:-:S05]  /*a510*/  IMAD.MOV.U32 R9, RZ, RZ, R14 ;  /* 0x000000ffff097224 */ /* 0x000fca00078e000e */
[----:B------:R1:W-:Y:S04]  /*a520*/  STL.64 [R1+0x8e0], R8 ;  /* 0x0008e00801007387 */ /* 0x0003e80000100a00 */
[----:B------:R-:W3:Y:S04]  /*a530*/  LDL.LU R12, [R1+0x2c0] ;  /* 0x0002c000010c7983 */ /* 0x000ee80000300800 */
[----:B------:R-:W3:Y:S04]  /*a540*/  LDL.LU R13, [R1+0x2c4] ;  /* 0x0002c400010d7983 */ /* 0x000ee80000300800 */
[----:B------:R-:W2:Y:S04]  /*a550*/  LDL.LU R14, [R1+0x2c8] ;  /* 0x0002c800010e7983 */ /* 0x000ea80000300800 */
[----:B------:R-:W2:Y:S01]  /*a560*/  LDL.LU R15, [R1+0x2cc] ;  /* 0x0002cc00010f7983 */ /* 0x000ea20000300800 */
[----:B----4-:R-:W-:Y:S03]  /*a570*/  HMMA.1688.F32.TF32 R16, R4, R16, R20 ;  /* 0x000000100410723c */ /* 0x010fe60000081014 */
[----:B-1----:R-:W4:Y:S04]  /*a580*/  LDL.LU R8, [R1+0x2d0] ;  /* 0x0002d00001087983 */ /* 0x002f280000300800 */
[----:B------:R-:W4:Y:S04]  /*a590*/  LDL.LU R9, [R1+0x2d4] ;  /* 0x0002d40001097983 */ /* 0x000f280000300800 */
[----:B------:R-:W4:Y:S04]  /*a5a0*/  LDL.LU R10, [R1+0x2d8] ;  /* 0x0002d800010a7983 */ /* 0x000f280000300800 */
[----:B------:R-:W4:Y:S04]  /*a5b0*/  LDL.LU R11, [R1+0x2dc] ;  /* 0x0002dc00010b7983 */ /* 0x000f280000300800 */
[----:B------:R-:W-:-:S02]  /*a5c0*/  IMAD.MOV.U32 R23, RZ, RZ, R18 ;  /* 0x000000ffff177224 */ /* 0x000fc400078e0012 */
[----:B------:R-:W-:Y:S01]  /*a5d0*/  IMAD.MOV.U32 R22, RZ, RZ, R19 ;  /* 0x000000ffff167224 */ /* 0x000fe200078e0013 */
[----:B--2---:R-:W-:Y:S04]  /*a5e0*/  STL.64 [R1+0x8d8], R14 ;  /* 0x0008d80e01007387 */ /* 0x004fe80000100a00 */
[----:B---3--:R1:W-:Y:S04]  /*a5f0*/  STL.64 [R1+0x8d0], R12 ;  /* 0x0008d00c01007387 */ /* 0x0083e80000100a00 */
[----:B-1----:R-:W4:Y:S04]  /*a600*/  LDL.LU.64 R12, [R1+0x50] ;  /* 0x00005000010c7983 */ /* 0x002f280000300a00 */
[----:B------:R-:W2:Y:S04]  /*a610*/  LDL.LU.64 R20, [R1+0x918] ;  /* 0x0009180001147983 */ /* 0x000ea80000300a00 */
[----:B------:R1:W-:Y:S04]  /*a620*/  STL.64 [R1+0x100], R16 ;  /* 0x0001001001007387 */ /* 0x0003e80000100a00 */
[----:B------:R-:W3:Y:S04]  /*a630*/  LDL.LU.64 R18, [R1+0x910] ;  /* 0x0009100001127983 */ /* 0x000ee80000300a00 */
[----:B-1----:R-:W2:Y:S02]  /*a640*/  LDL.LU.64 R16, [R1+0x908] ;  /* 0x0009080001107983 */ /* 0x002ea40000300a00 */
[----:B--2---:R-:W-:-:S15]  /*a650*/  HMMA.1688.F32.TF32 R24, R4, R16, R24 ;  /* 0x000000100418723c */ /* 0x004fde0000081018 */
[----:B------:R-:W-:-:S04]  /*a660*/  NOP ;  /* 0x0000000000007918 */ /* 0x000fc80000000000 */
[----:B------:R-:W-:Y:S01]  /*a670*/  STL.64 [R1+0xf0], R24 ;  /* 0x0000f01801007387 */ /* 0x000fe20000100a00 */
[----:B------:R-:W-:-:S03]  /*a680*/  IMAD.MOV.U32 R29, RZ, RZ, R27 ;  /* 0x000000ffff1d7224 */ /* 0x000fc600078e001b */
[----:B------:R1:W-:Y:S04]  /*a690*/  STL [R1+0xf8], R26 ;  /* 0x0000f81a01007387 */ /* 0x0003e80000100800 */
[----:B-1----:R-:W2:Y:S04]  /*a6a0*/  LDL.LU.64 R26, [R1+0x900] ;  /* 0x00090000011a7983 */ /* 0x002ea80000300a00 */
[----:B------:R-:W2:Y:S04]  /*a6b0*/  LDL.LU.64 R24, [R1+0x8f8] ;  /* 0x0008f80001187983 */ /* 0x000ea80000300a00 */
[----:B---3--:R-:W-:Y:S04]  /*a6c0*/  STL.64 [R1+0x880], R18 ;  /* 0x0008801201007387 */ /* 0x008fe80000100a00 */
[----:B------:R1:W-:Y:S04]  /*a6d0*/  STL.64 [R1+0x878], R16 ;  /* 0x0008781001007387 */ /* 0x0003e80000100a00 */
[----:B-1----:R-:W3:Y:S04]  /*a6e0*/  LDL.LU R16, [R1+0x2b0] ;  /* 0x0002b00001107983 */ /* 0x002ee80000300800 */
[----:B------:R-:W3:Y:S04]  /*a6f0*/  LDL.LU R17, [R1+0x2b4] ;  /* 0x0002b40001117983 */ /* 0x000ee80000300800 */
[----:B------:R-:W3:Y:S04]  /*a700*/  LDL.LU R18, [R1+0x2b8] ;  /* 0x0002b80001127983 */ /* 0x000ee80000300800 */
[----:B------:R-:W3:Y:S01]  /*a710*/  LDL.LU R19, [R1+0x2bc] ;  /* 0x0002bc0001137983 */ /* 0x000ee20000300800 */
[----:B--2---:R-:W-:Y:S03]  /*a720*/  HMMA.1688.F32.TF32 R4, R4, R20, R24 ;  /* 0x000000140404723c */ /* 0x004fe60000081018 */
[----:B------:R-:W2:Y:S04]  /*a730*/  LDL.LU R27, [R1+0x8f0] ;  /* 0x0008f000011b7983 */ /* 0x000ea80000300800 */
[----:B------:R-:W3:Y:S04]  /*a740*/  LDL.LU.64 R24, [R1+0x8e8] ;  /* 0x0008e80001187983 */ /* 0x000ee80000300a00 */
[----:B------:R-:W-:Y:S04]  /*a750*/  STL.64 [R1+0x870], R22 ;  /* 0x0008701601007387 */ /* 0x000fe80000100a00 */
[----:B------:R1:W-:Y:S04]  /*a760*/  STL.64 [R1+0x868], R20 ;  /* 0x0008681401007387 */ /* 0x0003e80000100a00 */
[----:B------:R-:W-:Y:S04]  /*a770*/  STL.64 [R1+0xe0], R4 ;  /* 0x0000e00401007387 */ /* 0x000fe80000100a00 */
[----:B------:R-:W-:Y:S04]  /*a780*/  STL.64 [R1+0xe8], R6 ;  /* 0x0000e80601007387 */ /* 0x000fe80000100a00 */
[----:B-1----:R-:W3:Y:S04]  /*a790*/  LDL.LU R20, [R1+0x2a0] ;  /* 0x0002a00001147983 */ /* 0x002ee80000300800 */
[----:B------:R-:W3:Y:S04]  /*a7a0*/  LDL.LU R21, [R1+0x2a4] ;  /* 0x0002a40001157983 */ /* 0x000ee80000300800 */
[----:B------:R-:W3:Y:S04]  /*a7b0*/  LDL.LU R22, [R1+0x2a8] ;  /* 0x0002a80001167983 */ /* 0x000ee80000300800 */
[----:B------:R-:W-:Y:S04]  /*a7c0*/  LDS R4, [R0+UR10+0x4200] ;  /* 0x0042000a00047984 */ /* 0x000fe80008000800 */
[----:B------:R-:W-:Y:S01]  /*a7d0*/  LDS R6, [R0+UR10+0x5200] ;  /* 0x0052000a00067984 */ /* 0x000fe20008000800 */
[----:B------:R-:W-:-:S03]  /*a7e0*/  IMAD.MOV.U32 R23, RZ, RZ, R3 ;  /* 0x000000ffff177224 */ /* 0x000fc600078e0003 */
[----:B--2---:R-:W-:Y:S04]  /*a7f0*/  LDS R5, [R27+UR10+0x4200] ;  /* 0x0042000a1b057984 */ /* 0x004fe80008000800 */
[----:B------:R-:W4:Y:S02]  /*a800*/  LDS R7, [R27+UR10+0x5200] ;  /* 0x0052000a1b077984 */ /* 0x000f240008000800 */
[----:B----4-:R-:W-:Y:S02]  /*a810*/  HMMA.1688.F32.TF32 R8, R4, R12, R8 ;  /* 0x0000000c0408723c */ /* 0x010fe40000081008 */
[----:B---3--:R-:W-:Y:S04]  /*a820*/  STL.64 [R1+0x8b8], R22 ;  /* 0x0008b81601007387 */ /* 0x008fe80000100a00 */
[----:B------:R1:W-:Y:S04]  /*a830*/  STL.64 [R1+0x8b0], R20 ;  /* 0x0008b01401007387 */ /* 0x0003e80000100a00 */
[----:B-1----:R-:W2:Y:S04]  /*a840*/  LDL.LU.64 R20, [R1+0x40] ;  /* 0x0000400001147983 */ /* 0x002ea80000300a00 */
[----:B------:R-:W-:Y:S04]  /*a850*/  STL [R1+0x860], R27 ;  /* 0x0008601b01007387 */ /* 0x000fe80000100800 */
[----:B------:R1:W-:Y:S04]  /*a860*/  STL.64 [R1+0x8c0], R24 ;  /* 0x0008c01801007387 */ /* 0x0003e80000100a00 */
[----:B-1----:R-:W3:Y:S04]  /*a870*/  LDL.LU.64 R24, [R1+0x30] ;  /* 0x0000300001187983 */ /* 0x002ee80000300a00 */
[----:B------:R1:W-:Y:S04]  /*a880*/  STL.64 [R1+0xd0], R8 ;  /* 0x0000d00801007387 */ /* 0x0003e80000100a00 */
[----:B------:R4:W-:Y:S04]  /*a890*/  STL.64 [R1+0xd8], R10 ;  /* 0x0000d80a01007387 */ /* 0x0009e80000100a00 */
[----:B-1----:R-:W2:Y:S01]  /*a8a0*/  LDL.LU.64 R8, [R1+0x8e0] ;  /* 0x0008e00001087983 */ /* 0x002ea20000300a00 */
[----:B----4-:R-:W-:-:S03]  /*a8b0*/  IMAD.MOV.U32 R11, RZ, RZ, R12 ;  /* 0x000000ffff0b7224 */ /* 0x010fc600078e000c */
[----:B------:R-:W2:Y:S01]  /*a8c0*/  LDL.LU.64 R14, [R1+0x8d8] ;  /* 0x0008d800010e7983 */ /* 0x000ea20000300a00 */
[----:B------:R-:W-:-:S03]  /*a8d0*/  IMAD.MOV.U32 R10, RZ, RZ, R13 ;  /* 0x000000ffff0a7224 */ /* 0x000fc600078e000d */
[----:B------:R-:W2:Y:S02]  /*a8e0*/  LDL.LU.64 R12, [R1+0x8d0] ;  /* 0x0008d000010c7983 */ /* 0x000ea40000300a00 */
[----:B--2---:R-:W-:-:S15]  /*a8f0*/  HMMA.1688.F32.TF32 R12, R4, R20, R12 ;  /* 0x00000014040c723c */ /* 0x004fde000008100c */
[----:B------:R-:W-:-:S04]  /*a900*/  NOP ;  /* 0x0000000000007918 */ /* 0x000fc80000000000 */
[----:B------:R1:W-:Y:S04]  /*a910*/  STL.64 [R1+0xc0], R12 ;  /* 0x0000c00c01007387 */ /* 0x0003e80000100a00 */
[----:B------:R2:W-:Y:S04]  /*a920*/  STL.64 [R1+0xc8], R14 ;  /* 0x0000c80e01007387 */ /* 0x0005e80000100a00 */
[----:B-1----:R-:W4:Y:S01]  /*a930*/  LDL.LU.64 R12, [R1+0x8c8] ;  /* 0x0008c800010c7983 */ /* 0x002f220000300a00 */
[----:B--2---:R-:W-:Y:S02]  /*a940*/  IMAD.MOV.U32 R15, RZ, RZ, R20 ;  /* 0x000000ffff0f7224 */ /* 0x004fe400078e0014 */
[----:B------:R-:W-:-:S02]  /*a950*/  IMAD.MOV.U32 R14, RZ, RZ, R21 ;  /* 0x000000ffff0e7224 */ /* 0x000fc400078e0015 */
[----:B---3--:R-:W-:Y:S01]  /*a960*/  HMMA.1688.F32.TF32 R20, R4, R24, R16 ;  /* 0x000000180414723c */ /* 0x008fe20000081010 */
[----:B------:R-:W-:Y:S02]  /*a970*/  IMAD.MOV.U32 R17, RZ, RZ, R24 ;  /* 0x000000ffff117224 */ /* 0x000fe400078e0018 */
[----:B------:R-:W-:Y:S02]  /*a980*/  IMAD.MOV.U32 R16, RZ, RZ, R25 ;  /* 0x000000ffff107224 */ /* 0x000fe400078e0019 */
[----:B------:R-:W2:-:S14]  /*a990*/  LDL.LU.64 R24, [R1+0x8c0] ;  /* 0x0008c00001187983 */ /* 0x000e9c0000300a00 */
[----:B------:R-:W-:Y:S01]  /*a9a0*/  STL.64 [R1+0xb0], R20 ;  /* 0x0000b01401007387 */ /* 0x000fe20000100a00 */
[----:B------:R-:W-:-:S03]  /*a9b0*/  IMAD.MOV.U32 R3, RZ, RZ, R23 ;  /* 0x000000ffff037224 */ /* 0x000fc600078e0017 */
[----:B------:R1:W-:Y:S04]  /*a9c0*/  STL [R1+0xb8], R22 ;  /* 0x0000b81601007387 */ /* 0x0003e80000100800 */
[----:B-1----:R-:W3:Y:S04]  /*a9d0*/  LDL.LU.64 R22, [R1+0x8b8] ;  /* 0x0008b80001167983 */ /* 0x002ee80000300a00 */
[----:B------:R-:W3:Y:S04]  /*a9e0*/  LDL.LU.64 R20, [R1+0x8b0] ;  /* 0x0008b00001147983 */ /* 0x000ee80000300a00 */
[----:B------:R1:W-:Y:S01]  /*a9f0*/  STL.64 [R1+0x818], R8 ;  /* 0x0008180801007387 */ /* 0x0003e20000100a00 */
[----:B---3--:R-:W-:Y:S01]  /*aa00*/  HMMA.1688.F32.TF32 R20, R4, R8, R20 ;  /* 0x000000080414723c */ /* 0x008fe20000081014 */
[----:B-1----:R-:W-:-:S02]  /*aa10*/  IMAD.MOV.U32 R8, RZ, RZ, R17 ;  /* 0x000000ffff087224 */ /* 0x002fc400078e0011 */
[----:B------:R-:W-:-:S15]  /*aa20*/  IMAD.MOV.U32 R9, RZ, RZ, R16 ;  /* 0x000000ffff097224 */ /* 0x000fde00078e0010 */
[----:B------:R-:W-:Y:S01]  /*aa30*/  NOP ;  /* 0x0000000000007918 */ /* 0x000fe20000000000 */
[----:B------:R-:W-:Y:S04]  /*aa40*/  STL.64 [R1+0xa0], R20 ;  /* 0x0000a01401007387 */ /* 0x000fe80000100a00 */
[----:B------:R-:W-:Y:S04]  /*aa50*/  STL.64 [R1+0xa8], R22 ;  /* 0x0000a81601007387 */ /* 0x000fe80000100a00 */
[----:B------:R-:W-:Y:S04]  /*aa60*/  STL.64 [R1+0x830], R8 ;  /* 0x0008300801007387 */ /* 0x000fe80000100a00 */
[----:B------:R-:W3:Y:S04]  /*aa70*/  LDL.LU R26, [R1+0x248] ;  /* 0x00024800011a7983 */ /* 0x000ee80000300800 */
[----:B------:R-:W3:Y:S04]  /*aa80*/  LDL.LU R27, [R1+0x24c] ;  /* 0x00024c00011b7983 */ /* 0x000ee80000300800 */
[----:B------:R-:W2:Y:S04]  /*aa90*/  LDL.LU R16, [R1+0x280] ;  /* 0x0002800001107983 */ /* 0x000ea80000300800 */
[----:B------:R-:W2:Y:S04]  /*aaa0*/  LDL.LU R17, [R1+0x284] ;  /* 0x0002840001117983 */ /* 0x000ea80000300800 */
[----:B------:R-:W2:Y:S04]  /*aab0*/  LDL.LU R18, [R1+0x288] ;  /* 0x0002880001127983 */ /* 0x000ea80000300800 */
[----:B------:R-:W2:Y:S04]  /*aac0*/  LDL.LU R19, [R1+0x28c] ;  /* 0x00028c0001137983 */ /* 0x000ea80000300800 */
[----:B--2---:R-:W-:Y:S04]  /*aad0*/  STL.64 [R1+0x8a8], R18 ;  /* 0x0008a81201007387 */ /* 0x004fe80000100a00 */
[----:B------:R1:W-:Y:S04]  /*aae0*/  STL.64 [R1+0x8a0], R16 ;  /* 0x0008a01001007387 */ /* 0x0003e80000100a00 */
[----:B-1----:R-:W4:Y:S04]  /*aaf0*/  LDL.LU R16, [R1+0x290] ;  /* 0x0002900001107983 */ /* 0x002f280000300800 */
[----:B------:R-:W4:Y:S04]  /*ab00*/  LDL.LU R17, [R1+0x294] ;  /* 0x0002940001117983 */ /* 0x000f280000300800 */
[----:B------:R-:W4:Y:S04]  /*ab10*/  LDL.LU R18, [R1+0x298] ;  /* 0x0002980001127983 */ /* 0x000f280000300800 */
[----:B------:R-:W4:Y:S01]  /*ab20*/  LDL.LU R19, [R1+0x29c] ;  /* 0x00029c0001137983 */ /* 0x000f220000300800 */
[----:B------:R-:W-:-:S03]  /*ab30*/  IMAD.MOV.U32 R8, RZ, RZ, R15 ;  /* 0x000000ffff087224 */ /* 0x000fc600078e000f */
[----:B---3--:R-:W-:Y:S01]  /*ab40*/  STL.64 [R1+0x890], R26 ;  /* 0x0008901a01007387 */ /* 0x008fe20000100a00 */
[----:B------:R-:W-:-:S03]  /*ab50*/  IMAD.MOV.U32 R9, RZ, RZ, R14 ;  /* 0x000000ffff097224 */ /* 0x000fc600078e000e */
[----:B------:R1:W-:Y:S04]  /*ab60*/  STL.64 [R1+0x888], R24 ;  /* 0x0008881801007387 */ /* 0x0003e80000100a00 */
[----:B-1----:R-:W2:Y:S04]  /*ab70*/  LDL.LU.64 R24, [R1] ;  /* 0x0000000001187983 */ /* 0x002ea80000300a00 */
[----:B------:R-:W3:Y:S04]  /*ab80*/  LDL.LU R20, [R1+0x270] ;  /* 0x0002700001147983 */ /* 0x000ee80000300800 */
[----:B------:R-:W3:Y:S04]  /*ab90*/  LDL.LU R21, [R1+0x274] ;  /* 0x0002740001157983 */ /* 0x000ee80000300800 */
[----:B------:R-:W3:Y:S04]  /*aba0*/  LDL.LU R22, [R1+0x278] ;  /* 0x0002780001167983 */ /* 0x000ee80000300800 */
[----:B------:R-:W3:Y:S04]  /*abb0*/  LDL.LU R23, [R1+0x27c] ;  /* 0x00027c0001177983 */ /* 0x000ee80000300800 */
[----:B------:R-:W-:Y:S01]  /*abc0*/  STL.64 [R1+0x848], R8 ;  /* 0x0008480801007387 */ /* 0x000fe20000100a00 */
[----:B----4-:R-:W-:-:S15]  /*abd0*/  HMMA.1688.F32.TF32 R16, R4, R12, R16 ;  /* 0x0000000c0410723c */ /* 0x010fde0000081010 */
[----:B------:R-:W-:-:S04]  /*abe0*/  NOP ;  /* 0x0000000000007918 */ /* 0x000fc80000000000 */
[----:B------:R-:W-:Y:S04]  /*abf0*/  STL.64 [R1+0x90], R16 ;  /* 0x0000901001007387 */ /* 0x000fe80000100a00 */
[----:B------:R1:W-:Y:S04]  /*ac00*/  STL.64 [R1+0x98], R18 ;  /* 0x0000981201007387 */ /* 0x0003e80000100a00 */
[----:B-1----:R-:W2:Y:S04]  /*ac10*/  LDL.LU.64 R18, [R1+0x8a8] ;  /* 0x0008a80001127983 */ /* 0x002ea80000300a00 */
[----:B------:R-:W2:Y:S04]  /*ac20*/  LDL.LU.64 R16, [R1+0x8a0] ;  /* 0x0008a00001107983 */ /* 0x000ea80000300a00 */
[----:B------:R1:W-:Y:S04]  /*ac30*/  STL.64 [R1+0x810], R12 ;  /* 0x0008100c01007387 */ /* 0x0003e80000100a00 */
[----:B-1----:R-:W4:Y:S04]  /*ac40*/  LDL.LU R12, [R1+0x210] ;  /* 0x00021000010c7983 */ /* 0x002f280000300800 */
[----:B------:R-:W4:Y:S04]  /*ac50*/  LDL.LU R13, [R1+0x214] ;  /* 0x00021400010d7983 */ /* 0x000f280000300800 */
[----:B------:R-:W2:Y:S04]  /*ac60*/  LDL.LU R14, [R1+0x218] ;  /* 0x00021800010e7983 */ /* 0x000ea80000300800 */
[----:B------:R-:W2:Y:S04]  /*ac70*/  LDL.LU R15, [R1+0x21c] ;  /* 0x00021c00010f7983 */ /* 0x000ea80000300800 */
[----:B--2---:R-:W-:Y:S04]  /*ac80*/  STL.64 [R1+0x828], R14 ;  /* 0x0008280e01007387 */ /* 0x004fe80000100a00 */
[----:B----4-:R1:W-:Y:S04]  /*ac90*/  STL.64 [R1+0x820], R12 ;  /* 0x0008200c01007387 */ /* 0x0103e80000100a00 */
[----:B-1----:R-:W2:Y:S04]  /*aca0*/  LDL.LU R12, [R1+0x220] ;  /* 0x00022000010c7983 */ /* 0x002ea80000300800 */
[----:B------:R-:W2:Y:S01]  /*acb0*/  LDL.LU R13, [R1+0x224] ;  /* 0x00022400010d7983 */ /* 0x000ea20000300800 */
[----:B------:R-:W-:-:S02]  /*acc0*/  IMAD.MOV.U32 R14, RZ, RZ, R2 ;  /* 0x000000ffff0e7224 */ /* 0x000fc400078e0002 */
[----:B------:R-:W-:Y:S01]  /*acd0*/  IMAD.MOV.U32 R15, RZ, RZ, R28 ;  /* 0x000000ffff0f7224 */ /* 0x000fe200078e001c */
[----:B------:R-:W4:Y:S04]  /*ace0*/  LDL.LU R2, [R1+0x89c] ;  /* 0x00089c0001027983 */ /* 0x000f280000300800 */
[----:B------:R-:W3:Y:S04]  /*acf0*/  LDL.LU R28, [R1+0x898] ;  /* 0x00089800011c7983 */ /* 0x000ee80000300800 */
[----:B------:R-:W-:Y:S04]  /*ad00*/  STL.64 [R1+0x840], R14 ;  /* 0x0008400e01007387 */ /* 0x000fe80000100a00 */
[----:B--2---:R1:W-:Y:S04]  /*ad10*/  STL.64 [R1+0x838], R12 ;  /* 0x0008380c01007387 */ /* 0x0043e80000100a00 */
[----:B-1----:R-:W2:Y:S04]  /*ad20*/  LDL.LU R12, [R1+0x230] ;  /* 0x00023000010c7983 */ /* 0x002ea80000300800 */
[----:B------:R-:W2:Y:S04]  /*ad30*/  LDL.LU R13, [R1+0x234] ;  /* 0x00023400010d7983 */ /* 0x000ea80000300800 */
[----:B------:R-:W2:Y:S04]  /*ad40*/  LDL.LU R14, [R1+0x238] ;  /* 0x00023800010e7983 */ /* 0x000ea80000300800 */
[----:B------:R-:W2:Y:S01]  /*ad50*/  LDL.LU R15, [R1+0x23c] ;  /* 0x00023c00010f7983 */ /* 0x000ea20000300800 */
[----:B------:R-:W-:Y:S01]  /*ad60*/  HMMA.1688.F32.TF32 R16, R4, R24, R16 ;  /* 0x000000180410723c */ /* 0x000fe20000081010 */
[----:B------:R-:W-:-:S02]  /*ad70*/  IMAD.MOV.U32 R8, RZ, RZ, R11 ;  /* 0x000000ffff087224 */ /* 0x000fc400078e000b */
[----:B------:R-:W-:Y:S02]  /*ad80*/  IMAD.MOV.U32 R9, RZ, RZ, R10 ;  /* 0x000000ffff097224 */ /* 0x000fe400078e000a */
[----:B------:R-:W-:Y:S02]  /*ad90*/  IMAD.MOV.U32 R11, RZ, RZ, R24 ;  /* 0x000000ffff0b7224 */ /* 0x000fe400078e0018 */
[----:B------:R-:W-:Y:S01]  /*ada0*/  IMAD.MOV.U32 R10, RZ, RZ, R25 ;  /* 0x000000ffff0a7224 */ /* 0x000fe200078e0019 */
[----:B--2---:R4:W-:Y:S04]  /*adb0*/  STL.64 [R1+0x858], R14 ;  /* 0x0008580e01007387 */ /* 0x0049e80000100a00 */
[----:B------:R1:W-:Y:S01]  /*adc0*/  STL.64 [R1+0x850], R12 ;  /* 0x0008500c01007387 */ /* 0x0003e20000100a00 */
[----:B----4-:R-:W-:-:S03]  /*add0*/  IMAD.MOV.U32 R15, RZ, RZ, R2 ;  /* 0x000000ffff0f7224 */ /* 0x010fc600078e0002 */
[----:B-1----:R-:W2:Y:S04]  /*ade0*/  LDL.LU R12, [R1+0x1f0] ;  /* 0x0001f000010c7983 */ /* 0x002ea80000300800 */
[----:B------:R-:W2:Y:S01]  /*adf0*/  LDL.LU R13, [R1+0x1f4] ;  /* 0x0001f400010d7983 */ /* 0x000ea20000300800 */
[----:B------:R-:W-:-:S03]  /*ae00*/  IMAD.MOV.U32 R2, RZ, RZ, R19 ;  /* 0x000000ffff027224 */ /* 0x000fc600078e0013 */
[----:B------:R-:W4:Y:S04]  /*ae10*/  LDL.LU.64 R26, [R1+0x890] ;  /* 0x00089000011a7983 */ /* 0x000f280000300a00 */
[----:B------:R-:W4:Y:S04]  /*ae20*/  LDL.LU.64 R24, [R1+0x888] ;  /* 0x0008880001187983 */ /* 0x000f280000300a00 */
[----:B------:R-:W-:Y:S04]  /*ae30*/  STL.64 [R1+0x80], R16 ;  /* 0x0000801001007387 */ /* 0x000fe80000100a00 */
[----:B------:R1:W-:Y:S04]  /*ae40*/  STL [R1+0x88], R18 ;  /* 0x0000881201007387 */ /* 0x0003e80000100800 */
[----:B-1----:R-:W2:Y:S04]  /*ae50*/  LDL.LU.64 R18, [R1+0x880] ;  /* 0x0008800001127983 */ /* 0x002ea80000300a00 */
[----:B------:R-:W3:Y:S02]  /*ae60*/  LDL.LU.64 R16, [R1+0x878] ;  /* 0x0008780001107983 */ /* 0x000ee40000300a00 */
[----:B---3--:R-:W-:-:S15]  /*ae70*/  HMMA.1688.F32.TF32 R20, R4, R16, R20 ;  /* 0x000000100414723c */ /* 0x008fde0000081014 */
[----:B------:R-:W-:-:S04]  /*ae80*/  NOP ;  /* 0x0000000000007918 */ /* 0x000fc80000000000 */
[----:B------:R-:W-:Y:S04]  /*ae90*/  STL.64 [R1+0x70], R20 ;  /* 0x0000701401007387 */ /* 0x000fe80000100a00 */
[----:B------:R1:W-:Y:S04]  /*aea0*/  STL.64 [R1+0x78], R22 ;  /* 0x0000781601007387 */ /* 0x0003e80000100a00 */
[----:B-1----:R-:W3:Y:S04]  /*aeb0*/  LDL.LU.64 R22, [R1+0x870] ;  /* 0x0008700001167983 */ /* 0x002ee80000300a00 */
[----:B------:R-:W4:Y:S02]  /*aec0*/  LDL.LU.64 R20, [R1+0x868] ;  /* 0x0008680001147983 */ /* 0x000f240000300a00 */
[----:B----4-:R-:W-:Y:S02]  /*aed0*/  HMMA.1688.F32.TF32 R4, R4, R20, R24 ;  /* 0x000000140404723c */ /* 0x010fe40000081018 */
[----:B------:R-:W4:Y:S04]  /*aee0*/  LDL.LU R27, [R1+0x860] ;  /* 0x00086000011b7983 */ /* 0x000f280000300800 */
[----:B------:R-:W-:Y:S04]  /*aef0*/  LDS R24, [R0+UR10+0x4300] ;  /* 0x0043000a00187984 */ /* 0x000fe80008000800 */
[----:B------:R-:W-:Y:S01]  /*af00*/  LDS R26, [R0+UR10+0x5300] ;  /* 0x0053000a001a7984 */ /* 0x000fe20008000800 */
[----:B------:R-:W-:-:S08]  /*af10*/  IMAD.MOV.U32 R14, RZ, RZ, R28 ;  /* 0x000000ffff0e7224 */ /* 0x000fd000078e001c */
[----:B------:R1:W-:Y:S01]  /*af20*/  STL [R1+0x60], R4 ;  /* 0x0000600401007387 */ /* 0x0003e20000100800 */
[----:B------:R-:W-:Y:S02]  /*af30*/  IMAD.MOV.U32 R28, RZ, RZ, R5 ;  /* 0x000000ffff1c7224 */ /* 0x000fe400078e0005 */
[----:B------:R-:W-:Y:S02]  /*af40*/  IMAD.MOV.U32 R5, RZ, RZ, R10 ;  /* 0x000000ffff057224 */ /* 0x000fe400078e000a */
[----:B-1----:R-:W-:Y:S01]  /*af50*/  IMAD.MOV.U32 R4, RZ, RZ, R11 ;  /* 0x000000ffff047224 */ /* 0x002fe200078e000b */
[----:B------:R-:W-:Y:S04]  /*af60*/  STL.64 [R1+0x68], R6 ;  /* 0x0000680601007387 */ /* 0x000fe80000100a00 */
[----:B----4-:R-:W-:Y:S04]  /*af70*/  LDS R25, [R27+UR10+0x4300] ;  /* 0x0043000a1b197984 */ /* 0x010fe80008000800 */
[----:B------:R-:W2:Y:S02]  /*af80*/  LDS R27, [R27+UR10+0x5300] ;  /* 0x0053000a1b1b7984 */ /* 0x000ea40008000800 */
[----:B--2---:R-:W-:Y:S02]  /*af90*/  HMMA.1688.F32.TF32 R8, R24, R8, R12 ;  /* 0x000000081808723c */ /* 0x004fe4000008100c */
[----:B------:R-:W2:Y:S04]  /*afa0*/  LDL.LU.64 R14, [R1+0x858] ;  /* 0x00085800010e7983 */ /* 0x000ea80000300a00 */
[----:B------:R-:W2:-:S13]  /*afb0*/  LDL.LU.64 R12, [R1+0x850] ;  /* 0x00085000010c7983 */ /* 0x000e9a0000300a00 */
[----:B------:R1:W-:Y:S04]  /*afc0*/  STL.64 [R1+0x1f0], R8 ;  /* 0x0001f00801007387 */ /* 0x0003e80000100a00 */
[----:B------:R2:W-:Y:S04]  /*afd0*/  STL.64 [R1+0x1f8], R10 ;  /* 0x0001f80a01007387 */ /* 0x0005e80000100a00 */
[----:B-1----:R-:W2:Y:S02]  /*afe0*/  LDL.LU.64 R8, [R1+0x848] ;  /* 0x0008480001087983 */ /* 0x002ea40000300a00 */
        /* <DEDUP_REMOVED lines=13> */
[----:B------:R-:W2:-:S15]  /*b0c0*/  LDL.LU.64 R12, [R1+0x810] ;  /* 0x00081000010c7983 */ /* 0x000e9e0000300a00 */
[----:B------:R-:W-:Y:S02]  /*b0d0*/  NOP ;  /* 0x0000000000007918 */ /* 0x000fe40000000000 */
[----:B------:R-:W-:Y:S04]  /*b0e0*/  STL.64 [R1+0x210], R8 ;  /* 0x0002100801007387 */ /* 0x000fe80000100a00 */
[----:B------:R1:W-:Y:S04]  /*b0f0*/  STL.64 [R1+0x218], R10 ;  /* 0x0002180a01007387 */ /* 0x0003e80000100a00 */
[----:B-1----:R-:W2:Y:S04]  /*b100*/  LDL.LU.64 R10, [R1+0x808] ;  /* 0x00080800010a7983 */ /* 0x002ea80000300a00 */
[----:B------:R-:W2:Y:S02]  /*b110*/  LDL.LU.64 R8, [R1+0x800] ;  /* 0x0008000001087983 */ /* 0x000ea40000300a00 */
[----:B--2---:R-:W-:Y:S02]  /*b120*/  HMMA.1688.F32.TF32 R12, R24, R12, R8 ;  /* 0x0000000c180c723c */ /* 0x004fe40000081008 */
[----:B------:R-:W2:Y:S04]  /*b130*/  LDL.LU.64 R10, [R1+0x7f8] ;  /* 0x0007f800010a7983 */ /* 0x000ea80000300a00 */
[----:B------:R-:W2:-:S13]  /*b140*/  LDL.LU.64 R8, [R1+0x7f0] ;  /* 0x0007f00001087983 */ /* 0x000e9a0000300a00 */
[----:B------:R-:W-:Y:S04]  /*b150*/  STL.64 [R1+0x200], R12 ;  /* 0x0002000c01007387 */ /* 0x000fe80000100a00 */
[----:B------:R1:W-:Y:S04]  /*b160*/  STL.64 [R1+0x208], R14 ;  /* 0x0002080e01007387 */ /* 0x0003e80000100a00 */
[----:B-1----:R-:W4:Y:S04]  /*b170*/  LDL.LU.64 R14, [R1+0x7e8] ;  /* 0x0007e800010e7983 */ /* 0x002f280000300a00 */
[----:B------:R-:W4:Y:S02]  /*b180*/  LDL.LU.64 R12, [R1+0x7e0] ;  /* 0x0007e000010c7983 */ /* 0x000f240000300a00 */
[C---:B----4-:R-:W-:Y:S08]  /*b190*/  HMMA.1688.F32.TF32 R12, R24.reuse, R4, R12 ;  /* 0x00000004180c723c */ /* 0x050ff0000008100c */
[----:B--2---:R-:W-:Y:S01]  /*b1a0*/  HMMA.1688.F32.TF32 R4, R24, R16, R8 ;  /* 0x000000101804723c */ /* 0x004fe20000081008 */
[----:B------:R-:W-:Y:S04]  /*b1b0*/  LDS R10, [R0+UR10+0x7100] ;  /* 0x0071000a000a7984 */ /* 0x000fe80008000800 */
[----:B------:R-:W-:Y:S06]  /*b1c0*/  LDS R8, [R0+UR10+0x6100] ;  /* 0x0061000a00087984 */ /* 0x000fec0008000800 */
[----:B------:R-:W-:Y:S04]  /*b1d0*/  STL.64 [R1+0x230], R12 ;  /* 0x0002300c01007387 */ /* 0x000fe80000100a00 */
[----:B------:R1:W-:Y:S04]  /*b1e0*/  STL.64 [R1+0x238], R14 ;  /* 0x0002380e01007387 */ /* 0x0003e80000100a00 */
[----:B------:R-:W-:Y:S04]  /*b1f0*/  STL.64 [R1+0x788], R18 ;  /* 0x0007881201007387 */ /* 0x000fe80000100a00 */
[----:B------:R-:W-:Y:S01]  /*b200*/  STL.64 [R1+0x250], R4 ;  /* 0x0002500401007387 */ /* 0x000fe20000100a00 */
[----:B-1----:R-:W-:-:S03]  /*b210*/  LOP3.LUT R15, R0, 0x20, RZ, 0x3c, !PT ;  /* 0x00000020000f7812 */ /* 0x002fc600078e3cff */
[----:B------:R-:W-:Y:S04]  /*b220*/  STL.64 [R1+0x258], R6 ;  /* 0x0002580601007387 */ /* 0x000fe80000100a00 */
[----:B------:R-:W-:Y:S04]  /*b230*/  LDS R6, [R0+UR10+0x7000] ;  /* 0x0070000a00067984 */ /* 0x000fe80008000800 */
[----:B------:R-:W1:Y:S04]  /*b240*/  LDS R7, [R15+UR10+0x7000] ;  /* 0x0070000a0f077984 */ /* 0x000e680008000800 */
[----:B------:R-:W-:Y:S04]  /*b250*/  LDS R4, [R0+UR10+0x6000] ;  /* 0x0060000a00047984 */ /* 0x000fe80008000800 */
[----:B------:R-:W2:Y:S04]  /*b260*/  LDS R5, [R15+UR10+0x6000] ;  /* 0x0060000a0f057984 */ /* 0x000ea80008000800 */
[----:B------:R-:W4:Y:S04]  /*b270*/  LDS R11, [R15+UR10+0x7100] ;  /* 0x0071000a0f0b7984 */ /* 0x000f280008000800 */
[----:B------:R-:W3:Y:S04]  /*b280*/  LDS R9, [R15+UR10+0x6100] ;  /* 0x0061000a0f097984 */ /* 0x000ee80008000800 */
[----:B------:R-:W-:Y:S04]  /*b290*/  LDS R13, [R15+UR10+0x6200] ;  /* 0x0062000a0f0d7984 */ /* 0x000fe80008000800 */
[----:B------:R-:W-:Y:S04]  /*b2a0*/  LDS R14, [R0+UR10+0x7200] ;  /* 0x0072000a000e7984 */ /* 0x000fe80008000800 */
[----:B------:R-:W3:Y:S04]  /*b2b0*/  LDS R15, [R15+UR10+0x7200] ;  /* 0x0072000a0f0f7984 */ /* 0x000ee80008000800 */
[----:B------:R-:W3:Y:S04]  /*b2c0*/  LDS R12, [R0+UR10+0x6200] ;  /* 0x0062000a000c7984 */ /* 0x000ee80008000800 */
[----:B-1----:R-:W-:Y:S04]  /*b2d0*/  STL.64 [R1+0x7d0], R6 ;  /* 0x0007d00601007387 */ /* 0x002fe80000100a00 */
[----:B--2---:R-:W-:Y:S04]  /*b2e0*/  STL.64 [R1+0x7c8], R4 ;  /* 0x0007c80401007387 */ /* 0x004fe80000100a00 */
[----:B----4-:R-:W-:Y:S04]  /*b2f0*/  STL.64 [R1+0x740], R10 ;  /* 0x0007400a01007387 */ /* 0x010fe80000100a00 */
[----:B---3--:R-:W-:Y:S04]  /*b300*/  STL.64 [R1+0x738], R8 ;  /* 0x0007380801007387 */ /* 0x008fe80000100a00 */
[----:B------:R-:W-:Y:S04]  /*b310*/  STL.64 [R1+0x6b0], R14 ;  /* 0x0006b00e01007387 */ /* 0x000fe80000100a00 */
[----:B------:R1:W-:Y:S04]  /*b320*/  STL.64 [R1+0x6a8], R12 ;  /* 0x0006a80c01007387 */ /* 0x0003e80000100a00 */
[----:B-1----:R-:W2:Y:S04]  /*b330*/  LDL.LU R12, [R1+0xf0] ;  /* 0x0000f000010c7983 */ /* 0x002ea80000300800 */
[----:B------:R-:W2:Y:S04]  /*b340*/  LDL.LU R13, [R1+0xf4] ;  /* 0x0000f400010d7983 */ /* 0x000ea80000300800 */
[----:B------:R-:W3:Y:S01]  /*b350*/  LDL.LU R14, [R1+0xf8] ;  /* 0x0000f800010e7983 */ /* 0x000ee20000300800 */
[----:B------:R-:W-:-:S03]  /*b360*/  IMAD.MOV.U32 R15, RZ, RZ, R29 ;  /* 0x000000ffff0f7224 */ /* 0x000fc600078e001d */
[----:B------:R-:W4:Y:S04]  /*b370*/  LDL.LU R29, [R1+0x7dc] ;  /* 0x0007dc00011d7983 */ /* 0x000f280000300800 */
[----:B------:R-:W4:Y:S04]  /*b380*/  LDL.LU R4, [R1+0x1e0] ;  /* 0x0001e00001047983 */ /* 0x000f280000300800 */
[----:B------:R-:W4:Y:S04]  /*b390*/  LDL.LU R5, [R1+0x1e4] ;  /* 0x0001e40001057983 */ /* 0x000f280000300800 */
[----:B------:R-:W4:Y:S04]  /*b3a0*/  LDL.LU R6, [R1+0x1e8] ;  /* 0x0001e80001067983 */ /* 0x000f280000300800 */
[----:B------:R-:W4:Y:S04]  /*b3b0*/  LDL.LU R7, [R1+0x1ec] ;  /* 0x0001ec0001077983 */ /* 0x000f280000300800 */
[----:B---3--:R1:W-:Y:S04]  /*b3c0*/  STL.64 [R1+0x6c0], R14 ;  /* 0x0006c00e01007387 */ /* 0x0083e80000100a00 */
[----:B--2---:R2:W-:Y:S04]  /*b3d0*/  STL.64 [R1+0x6b8], R12 ;  /* 0x0006b80c01007387 */ /* 0x0045e80000100a00 */
[----:B-1----:R-:W3:Y:S04]  /*b3e0*/  LDL R14, [R1+0x8] ;  /* 0x00000800010e7983 */ /* 0x002ee80000100800 */
[----:B------:R-:W3:Y:S04]  /*b3f0*/  LDL R15, [R1+0xc] ;  /* 0x00000c00010f7983 */ /* 0x000ee80000100800 */
[----:B------:R-:W2:Y:S04]  /*b400*/  LDL.LU R8, [R1+0x1d0] ;  /* 0x0001d00001087983 */ /* 0x000ea80000300800 */
[----:B------:R-:W2:Y:S04]  /*b410*/  LDL.LU R9, [R1+0x1d4] ;  /* 0x0001d40001097983 */ /* 0x000ea80000300800 */
[----:B------:R-:W2:Y:S04]  /*b420*/  LDL.LU R10, [R1+0x1d8] ;  /* 0x0001d800010a7983 */ /* 0x000ea80000300800 */
[----:B------:R-:W2:Y:S01]  /*b430*/  LDL.LU R11, [R1+0x1dc] ;  /* 0x0001dc00010b7983 */ /* 0x000ea20000300800 */
[----:B----4-:R-:W-:-:S03]  /*b440*/  IMAD.MOV.U32 R19, RZ, RZ, R29 ;  /* 0x000000ffff137224 */ /* 0x010fc600078e001d */
[----:B---3--:R1:W-:Y:S04]  /*b450*/  STL.64 [R1+0x7a0], R14 ;  /* 0x0007a00e01007387 */ /* 0x0083e80000100a00 */
[----:B------:R-:W3:Y:S04]  /*b460*/  LDL.LU R16, [R1+0x190] ;  /* 0x0001900001107983 */ /* 0x000ee80000300800 */
[----:B------:R-:W3:Y:S04]  /*b470*/  LDL.LU R17, [R1+0x194] ;  /* 0x0001940001117983 */ /* 0x000ee80000300800 */
[----:B------:R-:W4:Y:S04]  /*b480*/  LDL.LU R18, [R1+0x198] ;  /* 0x0001980001127983 */ /* 0x000f280000300800 */
[----:B------:R-:W3:Y:S04]  /*b490*/  LDL.LU R29, [R1+0x7d8] ;  /* 0x0007d800011d7983 */ /* 0x000ee80000300800 */
[----:B--2---:R-:W2:Y:S04]  /*b4a0*/  LDL.LU R12, [R1+0x1a0] ;  /* 0x0001a000010c7983 */ /* 0x004ea80000300800 */
[----:B------:R-:W2:Y:S04]  /*b4b0*/  LDL.LU R13, [R1+0x1a4] ;  /* 0x0001a400010d7983 */ /* 0x000ea80000300800 */
[----:B-1----:R-:W2:Y:S04]  /*b4c0*/  LDL.LU R14, [R1+0x1a8] ;  /* 0x0001a800010e7983 */ /* 0x002ea80000300800 */
[----:B------:R-:W2:Y:S04]  /*b4d0*/  LDL.LU R15, [R1+0x1ac] ;  /* 0x0001ac00010f7983 */ /* 0x000ea80000300800 */
[----:B--2---:R1:W-:Y:S04]  /*b4e0*/  STL.64 [R1+0x7b0], R14 ;  /* 0x0007b00e01007387 */ /* 0x0043e80000100a00 */
[----:B------:R-:W-:Y:S04]  /*b4f0*/  STL.64 [R1+0x7a8], R12 ;  /* 0x0007a80c01007387 */ /* 0x000fe80000100a00 */
[----:B-1----:R-:W2:Y:S01]  /*b500*/  LDL.64 R14, [R1+0x38] ;  /* 0x00003800010e7983 */ /* 0x002ea20000100a00 */
[----:B------:R-:W-:Y:S03]  /*b510*/  HMMA.1688.F32.TF32 R24, R24, R20, R4 ;  /* 0x000000141818723c */ /* 0x000fe60000081004 */
[----:B--2---:R1:W-:Y:S04]  /*b520*/  STL.64 [R1+0x7c0], R14 ;  /* 0x0007c00e01007387 */ /* 0x0043e80000100a00 */
[----:B-1----:R-:W2:Y:S04]  /*b530*/  LDL.64 R14, [R1+0x58] ;  /* 0x00005800010e7983 */ /* 0x002ea80000100a00 */
[----:B----4-:R1:W-:Y:S04]  /*b540*/  STL.64 [R1+0x798], R18 ;  /* 0x0007981201007387 */ /* 0x0103e80000100a00 */
[----:B---3--:R3:W-:Y:S04]  /*b550*/  STL.64 [R1+0x790], R16 ;  /* 0x0007901001007387 */ /* 0x0087e80000100a00 */
[----:B-1----:R-:W4:Y:S01]  /*b560*/  LDL.64 R18, [R1+0x28] ;  /* 0x0000280001127983 */ /* 0x002f220000100a00 */
[----:B------:R-:W-:-:S03]  /*b570*/  IMAD.MOV.U32 R21, RZ, RZ, R27 ;  /* 0x000000ffff157224 */ /* 0x000fc600078e001b */
[----:B----4-:R1:W-:Y:S04]  /*b580*/  STL.64 [R1+0x7b8], R18 ;  /* 0x0007b81201007387 */ /* 0x0103e80000100a00 */
[----:B---3--:R-:W3:Y:S04]  /*b590*/  LDL.LU R16, [R1+0x1b0] ;  /* 0x0001b00001107983 */ /* 0x008ee80000300800 */
[----:B------:R-:W3:Y:S04]  /*b5a0*/  LDL.LU R17, [R1+0x1b4] ;  /* 0x0001b40001117983 */ /* 0x000ee80000300800 */
[----:B-1----:R-:W3:Y:S04]  /*b5b0*/  LDL.LU R18, [R1+0x1b8] ;  /* 0x0001b80001127983 */ /* 0x002ee80000300800 */
[----:B------:R-:W2:Y:S04]  /*b5c0*/  LDL.LU.64 R6, [R1+0x7d0] ;  /* 0x0007d00001067983 */ /* 0x000ea80000300a00 */
[----:B------:R-:W2:Y:S04]  /*b5d0*/  LDL.LU.64 R4, [R1+0x7c8] ;  /* 0x0007c80001047983 */ /* 0x000ea80000300a00 */
[----:B------:R-:W-:Y:S04]  /*b5e0*/  STL.64 [R1+0x1e0], R24 ;  /* 0x0001e01801007387 */ /* 0x000fe80000100a00 */
[----:B------:R-:W-:Y:S01]  /*b5f0*/  STL.64 [R1+0x760], R22 ;  /* 0x0007601601007387 */ /* 0x000fe20000100a00 */
[----:B------:R-:W-:-:S03]  /*b600*/  IMAD.MOV.U32 R19, RZ, RZ, R29 ;  /* 0x000000ffff137224 */ /* 0x000fc600078e001d */
[----:B------:R1:W-:Y:S01]  /*b610*/  STL [R1+0x758], R21 ;  /* 0x0007581501007387 */ /* 0x0003e20000100800 */
[----:B------:R-:W-:-:S03]  /*b620*/  IMAD.MOV.U32 R29, RZ, RZ, R26 ;  /* 0x000000ffff1d7224 */ /* 0x000fc600078e001a */
[----:B------:R-:W4:Y:S04]  /*b630*/  LDL.LU R20, [R1+0x1c0] ;  /* 0x0001c00001147983 */ /* 0x000f280000300800 */
[----:B-1----:R-:W4:Y:S04]  /*b640*/  LDL.LU R21, [R1+0x1c4] ;  /* 0x0001c40001157983 */ /* 0x002f280000300800 */
[----:B------:R-:W4:Y:S04]  /*b650*/  LDL.LU R22, [R1+0x1c8] ;  /* 0x0001c80001167983 */ /* 0x000f280000300800 */
[----:B------:R-:W4:Y:S04]  /*b660*/  LDL.LU R23, [R1+0x1cc] ;  /* 0x0001cc0001177983 */ /* 0x000f280000300800 */
[----:B------:R-:W4:Y:S04]  /*b670*/  LDL R26, [R1+0x48] ;  /* 0x00004800011a7983 */ /* 0x000f280000100800 */
[----:B------:R-:W4:Y:S04]  /*b680*/  LDL R27, [R1+0x4c] ;  /* 0x00004c00011b7983 */ /* 0x000f280000100800 */
[----:B------:R-:W-:Y:S01]  /*b690*/  STL [R1+0x628], R29 ;  /* 0x0006281d01007387 */ /* 0x000fe20000100800 */
[----:B--2---:R-:W-:-:S15]  /*b6a0*/  HMMA.1688.F32.TF32 R8, R4, R14, R8 ;  /* 0x0000000e0408723c */ /* 0x004fde0000081008 */
[----:B------:R-:W-:-:S04]  /*b6b0*/  NOP ;  /* 0x0000000000007918 */ /* 0x000fc80000000000 */
[----:B------:R1:W-:Y:S04]  /*b6c0*/  STL.64 [R1+0x2a0], R8 ;  /* 0x0002a00801007387 */ /* 0x0003e80000100a00 */
[----:B------:R-:W-:Y:S01]  /*b6d0*/  STL.64 [R1+0x2a8], R10 ;  /* 0x0002a80a01007387 */ /* 0x000fe20000100a00 */
[----:B----4-:R-:W-:Y:S01]  /*b6e0*/  HMMA.1688.F32.TF32 R20, R4, R26, R20 ;  /* 0x0000001a0414723c */ /* 0x010fe20000081014 */
[----:B-1----:R-:W-:Y:S02]  /*b6f0*/  IMAD.MOV.U32 R9, RZ, RZ, R14 ;  /* 0x000000ffff097224 */ /* 0x002fe400078e000e */
[----:B------:R-:W-:Y:S02]  /*b700*/  IMAD.MOV.U32 R8, RZ, RZ, R15 ;  /* 0x000000ffff087224 */ /* 0x000fe400078e000f */
[----:B------:R-:W3:-:S14]  /*b710*/  LDL.LU.64 R14, [R1+0x7c0] ;  /* 0x0007c000010e7983 */ /* 0x000edc0000300a00 */
[----:B------:R1:W-:Y:S04]  /*b720*/  STL.64 [R1+0x290], R20 ;  /* 0x0002901401007387 */ /* 0x0003e80000100a00 */
[----:B------:R2:W-:Y:S04]  /*b730*/  STL.64 [R1+0x298], R22 ;  /* 0x0002981601007387 */ /* 0x0005e80000100a00 */
[----:B-1----:R-:W4:Y:S04]  /*b740*/  LDL.LU R20, [R1+0x170] ;  /* 0x0001700001147983 */ /* 0x002f280000300800 */
[----:B------:R-:W4:Y:S04]  /*b750*/  LDL.LU R21, [R1+0x174] ;  /* 0x0001740001157983 */ /* 0x000f280000300800 */
[----:B--2---:R-:W2:Y:S04]  /*b760*/  LDL.LU R22, [R1+0x178] ;  /* 0x0001780001167983 */ /* 0x004ea80000300800 */
[----:B------:R-:W2:Y:S01]  /*b770*/  LDL.LU R23, [R1+0x17c] ;  /* 0x00017c0001177983 */ /* 0x000ea20000300800 */
[----:B---3--:R-:W-:Y:S01]  /*b780*/  HMMA.1688.F32.TF32 R16, R4, R14, R16 ;  /* 0x0000000e0410723c */ /* 0x008fe20000081010 */
[----:B------:R-:W-:-:S02]  /*b790*/  IMAD.MOV.U32 R11, RZ, RZ, R14 ;  /* 0x000000ffff0b7224 */ /* 0x000fc400078e000e */
[----:B------:R-:W-:Y:S01]  /*b7a0*/  IMAD.MOV.U32 R10, RZ, RZ, R15 ;  /* 0x000000ffff0a7224 */ /* 0x000fe200078e000f */
[----:B--2---:R1:W-:Y:S04]  /*b7b0*/  STL.64 [R1+0x780], R22 ;  /* 0x0007801601007387 */ /* 0x0043e80000100a00 */
[----:B----4-:R-:W-:Y:S04]  /*b7c0*/  STL.64 [R1+0x778], R20 ;  /* 0x0007781401007387 */ /* 0x010fe80000100a00 */
[----:B-1----:R-:W2:Y:S04]  /*b7d0*/  LDL.64 R22, [R1+0x18] ;  /* 0x0000180001167983 */ /* 0x002ea80000100a00 */
[----:B------:R1:W-:Y:S04]  /*b7e0*/  STL.64 [R1+0x720], R26 ;  /* 0x0007201a01007387 */ /* 0x0003e80000100a00 */
[----:B------:R-:W3:Y:S04]  /*b7f0*/  LDL.LU R24, [R1+0x180] ;  /* 0x0001800001187983 */ /* 0x000ee80000300800 */
[----:B------:R-:W3:Y:S04]  /*b800*/  LDL.LU R25, [R1+0x184] ;  /* 0x0001840001197983 */ /* 0x000ee80000300800 */
[----:B-1----:R-:W3:Y:S04]  /*b810*/  LDL.LU R26, [R1+0x188] ;  /* 0x00018800011a7983 */ /* 0x002ee80000300800 */
[----:B------:R-:W3:Y:S04]  /*b820*/  LDL.LU R27, [R1+0x18c] ;  /* 0x00018c00011b7983 */ /* 0x000ee80000300800 */
[----:B------:R-:W-:Y:S04]  /*b830*/  STL.64 [R1+0x280], R16 ;  /* 0x0002801001007387 */ /* 0x000fe80000100a00 */
[----:B------:R1:W-:Y:S04]  /*b840*/  STL.64 [R1+0x288], R18 ;  /* 0x0002881201007387 */ /* 0x0003e80000100a00 */
[----:B-1----:R-:W4:Y:S04]  /*b850*/  LDL.LU.64 R18, [R1+0x7b8] ;  /* 0x0007b80001127983 */ /* 0x002f280000300a00 */
[----:B------:R-:W4:Y:S04]  /*b860*/  LDL.LU.64 R14, [R1+0x7b0] ;  /* 0x0007b000010e7983 */ /* 0x000f280000300a00 */
[----:B------:R-:W4:Y:S02]  /*b870*/  LDL.LU.64 R12, [R1+0x7a8] ;  /* 0x0007a800010c7983 */ /* 0x000f240000300a00 */
[----:B----4-:R-:W-:-:S15]  /*b880*/  HMMA.1688.F32.TF32 R12, R4, R18, R12 ;  /* 0x00000012040c723c */ /* 0x010fde000008100c */
[----:B------:R-:W-:-:S04]  /*b890*/  NOP ;  /* 0x0000000000007918 */ /* 0x000fc80000000000 */
[----:B------:R1:W-:Y:S04]  /*b8a0*/  STL.64 [R1+0x270], R12 ;  /* 0x0002700c01007387 */ /* 0x0003e80000100a00 */
[----:B------:R4:W-:Y:S01]  /*b8b0*/  STL.64 [R1+0x278], R14 ;  /* 0x0002780e01007387 */ /* 0x0009e20000100a00 */
[----:B-1----:R-:W-:Y:S02]  /*b8c0*/  IMAD.MOV.U32 R13, RZ, RZ, R18 ;  /* 0x000000ffff0d7224 */ /* 0x002fe400078e0012 */
[----:B------:R-:W-:Y:S01]  /*b8d0*/  IMAD.MOV.U32 R12, RZ, RZ, R19 ;  /* 0x000000ffff0c7224 */ /* 0x000fe200078e0013 */
[----:B----4-:R-:W3:Y:S04]  /*b8e0*/  LDL.LU.64 R14, [R1+0x7a0] ;  /* 0x0007a000010e7983 */ /* 0x010ee80000300a00 */
[----:B------:R-:W2:Y:S04]  /*b8f0*/  LDL.LU.64 R18, [R1+0x798] ;  /* 0x0007980001127983 */ /* 0x000ea80000300a00 */
[----:B------:R-:W2:Y:S02]  /*b900*/  LDL.LU.64 R16, [R1+0x790] ;  /* 0x0007900001107983 */ /* 0x000ea40000300a00 */
[----:B--2---:R-:W-:-:S15]  /*b910*/  HMMA.1688.F32.TF32 R16, R4, R22, R16 ;  /* 0x000000160410723c */ /* 0x004fde0000081010 */
[----:B------:R-:W-:-:S04]  /*b920*/  NOP ;  /* 0x0000000000007918 */ /* 0x000fc80000000000 */
[----:B------:R-:W-:Y:S04]  /*b930*/  STL.64 [R1+0x260], R16 ;  /* 0x0002601001007387 */ /* 0x000fe80000100a00 */
[----:B------:R1:W-:Y:S04]  /*b940*/  STL.64 [R1+0x268], R18 ;  /* 0x0002681201007387 */ /* 0x0003e80000100a00 */
[----:B-1----:R-:W2:Y:S01]  /*b950*/  LDL.LU.64 R18, [R1+0x788] ;  /* 0x0007880001127983 */ /* 0x002ea20000300a00 */
[----:B---3--:R-:W-:Y:S01]  /*b960*/  HMMA.1688.F32.TF32 R24, R4, R14, R24 ;  /* 0x0000000e0418723c */ /* 0x008fe20000081018 */
[----:B------:R-:W-:-:S02]  /*b970*/  IMAD.MOV.U32 R17, RZ, RZ, R22 ;  /* 0x000000ffff117224 */ /* 0x000fc400078e0016 */
[----:B------:R-:W-:Y:S02]  /*b980*/  IMAD.MOV.U32 R16, RZ, RZ, R23 ;  /* 0x000000ffff107224 */ /* 0x000fe400078e0017 */
[----:B------:R-:W3:Y:S04]  /*b990*/  LDL.LU.64 R22, [R1+0x780] ;  /* 0x0007800001167983 */ /* 0x000ee80000300a00 */
[----:B------:R-:W3:Y:S04]  /*b9a0*/  LDL.LU.64 R20, [R1+0x778] ;  /* 0x0007780001147983 */ /* 0x000ee80000300a00 */
[----:B------:R1:W-:Y:S06]  /*b9b0*/  STL.64 [R1+0x6d0], R14 ;  /* 0x0006d00e01007387 */ /* 0x0003ec0000100a00 */
[----:B------:R-:W-:Y:S01]  /*b9c0*/  STL.64 [R1+0x1d0], R24 ;  /* 0x0001d01801007387 */ /* 0x000fe20000100a00 */
[----:B-1----:R-:W-:-:S02]  /*b9d0*/  IMAD.MOV.U32 R14, RZ, RZ, R17 ;  /* 0x000000ffff0e7224 */ /* 0x002fc400078e0011 */
[----:B------:R-:W-:Y:S01]  /*b9e0*/  IMAD.MOV.U32 R15, RZ, RZ, R16 ;  /* 0x000000ffff0f7224 */ /* 0x000fe200078e0010 */
[----:B------:R-:W-:Y:S04]  /*b9f0*/  STL.64 [R1+0x1d8], R26 ;  /* 0x0001d81a01007387 */ /* 0x000fe80000100a00 */
[----:B------:R1:W-:Y:S02]  /*ba00*/  STL.64 [R1+0x6e8], R14 ;  /* 0x0006e80e01007387 */ /* 0x0003e40000100a00 */
[----:B-1----:R-:W-:Y:S02]  /*ba10*/  IMAD.MOV.U32 R14, RZ, RZ, R13 ;  /* 0x000000ffff0e7224 */ /* 0x002fe400078e000d */
[----:B------:R-:W-:-:S05]  /*ba20*/  IMAD.MOV.U32 R15, RZ, RZ, R12 ;  /* 0x000000ffff0f7224 */ /* 0x000fca00078e000c */
[----:B------:R1:W-:Y:S02]  /*ba30*/  STL.64 [R1+0x700], R14 ;  /* 0x0007000e01007387 */ /* 0x0003e40000100a00 */
[----:B-1----:R-:W-:Y:S02]  /*ba40*/  IMAD.MOV.U32 R14, RZ, RZ, R11 ;  /* 0x000000ffff0e7224 */ /* 0x002fe400078e000b */
[----:B------:R-:W-:-:S05]  /*ba50*/  IMAD.MOV.U32 R15, RZ, RZ, R10 ;  /* 0x000000ffff0f7224 */ /* 0x000fca00078e000a */
[----:B------:R1:W-:Y:S01]  /*ba60*/  STL.64 [R1+0x718], R14 ;  /* 0x0007180e01007387 */ /* 0x0003e20000100a00 */
[----:B--2---:R-:W-:-:S03]  /*ba70*/  IMAD.MOV.U32 R12, RZ, RZ, R18 ;  /* 0x000000ffff0c7224 */ /* 0x004fc600078e0012 */
[----:B------:R-:W2:Y:S01]  /*ba80*/  LDL.LU R18, [R1+0x774] ;  /* 0x0007740001127983 */ /* 0x000ea20000300800 */
[----:B------:R-:W-:-:S03]  /*ba90*/  IMAD.MOV.U32 R13, RZ, RZ, R19 ;  /* 0x000000ffff0d7224 */ /* 0x000fc600078e0013 */
[----:B------:R-:W4:Y:S01]  /*baa0*/  LDL.LU R19, [R1+0x770] ;  /* 0x0007700001137983 */ /* 0x000f220000300800 */
[----:B------:R-:W-:-:S03]  /*bab0*/  IMAD.MOV.U32 R27, RZ, RZ, R8 ;  /* 0x000000ffff1b7224 */ /* 0x000fc600078e0008 */
[----:B-1----:R-:W3:Y:S01]  /*bac0*/  LDL.LU R14, [R1+0x148] ;  /* 0x00014800010e7983 */ /* 0x002ee20000300800 */
[----:B------:R-:W-:-:S03]  /*bad0*/  IMAD.MOV.U32 R26, RZ, RZ, R9 ;  /* 0x000000ffff1a7224 */ /* 0x000fc600078e0009 */
[----:B------:R-:W3:Y:S04]  /*bae0*/  LDL.LU R15, [R1+0x14c] ;  /* 0x00014c00010f7983 */ /* 0x000ee80000300800 */
[----:B------:R-:W3:Y:S04]  /*baf0*/  LDL.LU R8, [R1+0x160] ;  /* 0x0001600001087983 */ /* 0x000ee80000300800 */
[----:B------:R-:W3:Y:S01]  /*bb00*/  LDL.LU R9, [R1+0x164] ;  /* 0x0001640001097983 */ /* 0x000ee20000300800 */
[----:B--2---:R-:W-:-:S03]  /*bb10*/  IMAD.MOV.U32 R10, RZ, RZ, R18 ;  /* 0x000000ffff0a7224 */ /* 0x004fc600078e0012 */
[----:B------:R-:W2:Y:S01]  /*bb20*/  LDL.LU R18, [R1+0x76c] ;  /* 0x00076c0001127983 */ /* 0x000ea20000300800 */
[----:B----4-:R-:W-:-:S03]  /*bb30*/  IMAD.MOV.U32 R11, RZ, RZ, R19 ;  /* 0x000000ffff0b7224 */ /* 0x010fc600078e0013 */
[----:B------:R-:W2:Y:S04]  /*bb40*/  LDL.LU R19, [R1+0x768] ;  /* 0x0007680001137983 */ /* 0x000ea80000300800 */
[----:B---3--:R-:W-:Y:S04]  /*bb50*/  STL.64 [R1+0x730], R14 ;  /* 0x0007300e01007387 */ /* 0x008fe80000100a00 */
[----:B------:R1:W-:Y:S04]  /*bb60*/  STL.64 [R1+0x728], R12 ;  /* 0x0007280c01007387 */ /* 0x0003e80000100a00 */
[----:B-1----:R-:W3:Y:S04]  /*bb70*/  LDL.LU R12, [R1+0x150] ;  /* 0x00015000010c7983 */ /* 0x002ee80000300800 */
[----:B------:R-:W3:Y:S04]  /*bb80*/  LDL.LU R13, [R1+0x154] ;  /* 0x00015400010d7983 */ /* 0x000ee80000300800 */
[----:B------:R-:W3:Y:S04]  /*bb90*/  LDL.LU R14, [R1+0x158] ;  /* 0x00015800010e7983 */ /* 0x000ee80000300800 */
[----:B------:R-:W3:Y:S01]  /*bba0*/  LDL.LU R15, [R1+0x15c] ;  /* 0x00015c00010f7983 */ /* 0x000ee20000300800 */
[----:B--2---:R-:W-:-:S15]  /*bbb0*/  HMMA.1688.F32.TF32 R20, R4, R18, R20 ;  /* 0x000000120414723c */ /* 0x004fde0000081014 */
[----:B------:R-:W-:-:S04]  /*bbc0*/  NOP ;  /* 0x0000000000007918 */ /* 0x000fc80000000000 */
[----:B------:R-:W-:Y:S04]  /*bbd0*/  STL.64 [R1+0x1c0], R20 ;  /* 0x0001c01401007387 */ /* 0x000fe80000100a00 */
[----:B------:R1:W-:Y:S04]  /*bbe0*/  STL.64 [R1+0x1c8], R22 ;  /* 0x0001c81601007387 */ /* 0x0003e80000100a00 */
[----:B-1----:R-:W2:Y:S04]  /*bbf0*/  LDL.LU.64 R22, [R1+0x760] ;  /* 0x0007600001167983 */ /* 0x002ea80000300a00 */
[----:B------:R-:W4:Y:S04]  /*bc00*/  LDL.LU R21, [R1+0x758] ;  /* 0x0007580001157983 */ /* 0x000f280000300800 */
[----:B------:R2:W-:Y:S04]  /*bc10*/  STL.64 [R1+0x6c8], R18 ;  /* 0x0006c81201007387 */ /* 0x0005e80000100a00 */
[----:B------:R-:W3:Y:S04]  /*bc20*/  LDL.LU R16, [R1+0x100] ;  /* 0x0001000001107983 */ /* 0x000ee80000300800 */
[----:B------:R-:W3:Y:S01]  /*bc30*/  LDL.LU R17, [R1+0x104] ;  /* 0x0001040001117983 */ /* 0x000ee20000300800 */
[----:B--2---:R-:W-:-:S02]  /*bc40*/  IMAD.MOV.U32 R18, RZ, RZ, R23 ;  /* 0x000000ffff127224 */ /* 0x004fc400078e0017 */
[----:B------:R-:W-:Y:S01]  /*bc50*/  IMAD.MOV.U32 R19, RZ, RZ, R22 ;  /* 0x000000ffff137224 */ /* 0x000fe200078e0016 */
[----:B------:R-:W2:Y:S04]  /*bc60*/  LDL.LU R23, [R1+0x754] ;  /* 0x0007540001177983 */ /* 0x000ea80000300800 */
[----:B------:R-:W2:Y:S04]  /*bc70*/  LDL.LU R22, [R1+0x750] ;  /* 0x0007500001167983 */ /* 0x000ea80000300800 */
[----:B------:R-:W-:Y:S04]  /*bc80*/  STL.64 [R1+0x6e0], R18 ;  /* 0x0006e01201007387 */ /* 0x000fe80000100a00 */
[----:B---3--:R1:W-:Y:S04]  /*bc90*/  STL.64 [R1+0x6d8], R16 ;  /* 0x0006d81001007387 */ /* 0x0083e80000100a00 */
[----:B-1----:R-:W3:Y:S04]  /*bca0*/  LDL.LU R16, [R1+0x110] ;  /* 0x0001100001107983 */ /* 0x002ee80000300800 */
[----:B------:R-:W3:Y:S04]  /*bcb0*/  LDL.LU R17, [R1+0x114] ;  /* 0x0001140001117983 */ /* 0x000ee80000300800 */
[----:B------:R-:W2:Y:S04]  /*bcc0*/  LDL.LU R18, [R1+0x118] ;  /* 0x0001180001127983 */ /* 0x000ea80000300800 */
[----:B------:R-:W2:Y:S04]  /*bcd0*/  LDL.LU R19, [R1+0x11c] ;  /* 0x00011c0001137983 */ /* 0x000ea80000300800 */
[----:B--2---:R1:W-:Y:S04]  /*bce0*/  STL.64 [R1+0x6f8], R18 ;  /* 0x0006f81201007387 */ /* 0x0043e80000100a00 */
[----:B---3--:R2:W-:Y:S01]  /*bcf0*/  STL.64 [R1+0x6f0], R16 ;  /* 0x0006f01001007387 */ /* 0x0085e20000100a00 */
[----:B-1----:R-:W-:-:S03]  /*bd00*/  IMAD.MOV.U32 R18, RZ, RZ, R22 ;  /* 0x000000ffff127224 */ /* 0x002fc600078e0016 */
[----:B--2---:R-:W2:Y:S01]  /*bd10*/  LDL.LU R16, [R1+0x120] ;  /* 0x0001200001107983 */ /* 0x004ea20000300800 */
        /* <DEDUP_REMOVED lines=25> */
[----:B---3--:R-:W-:-:S15]  /*beb0*/  HMMA.1688.F32.TF32 R12, R8, R26, R12 ;  /* 0x0000001a080c723c */ /* 0x008fde000008100c */
[----:B------:R-:W-:-:S04]  /*bec0*/  NOP ;  /* 0x0000000000007918 */ /* 0x000fc80000000000 */
[----:B------:R-:W-:Y:S04]  /*bed0*/  STL.64 [R1+0x1a0], R12 ;  /* 0x0001a00c01007387 */ /* 0x000fe80000100a00 */
[----:B------:R1:W-:Y:S04]  /*bee0*/  STL.64 [R1+0x1a8], R14 ;  /* 0x0001a80e01007387 */ /* 0x0003e80000100a00 */
[----:B-1----:R-:W2:Y:S04]  /*bef0*/  LDL.LU.64 R14, [R1+0x718] ;  /* 0x00071800010e7983 */ /* 0x002ea80000300a00 */
[----:B------:R1:W-:Y:S04]  /*bf00*/  STL.64 [R1+0x6a0], R26 ;  /* 0x0006a01a01007387 */ /* 0x0003e80000100a00 */
[----:B-1----:R-:W4:Y:S01]  /*bf10*/  LDL.LU.64 R26, [R1+0x58] ;  /* 0x00005800011a7983 */ /* 0x002f220000300a00 */
        /* <DEDUP_REMOVED lines=25> */
[----:B--2---:R-:W-:-:S15]  /*c0b0*/  HMMA.1688.F32.TF32 R12, R8, R18, R12 ;  /* 0x00000012080c723c */ /* 0x004fde000008100c */
[----:B------:R-:W-:-:S04]  /*c0c0*/  NOP ;  /* 0x0000000000007918 */ /* 0x000fc80000000000 */
[----:B------:R-:W-:Y:S04]  /*c0d0*/  STL.64 [R1+0x140], R12 ;  /* 0x0001400c01007387 */ /* 0x000fe80000100a00 */
[----:B------:R1:W-:Y:S04]  /*c0e0*/  STL.64 [R1+0x148], R14 ;  /* 0x0001480e01007387 */ /* 0x0003e80000100a00 */
[----:B-1----:R-:W4:Y:S04]  /*c0f0*/  LDL.LU.64 R14, [R1+0x6b0] ;  /* 0x0006b000010e7983 */ /* 0x002f280000300a00 */
[----:B------:R-:W4:Y:S04]  /*c100*/  LDL.LU.64 R12, [R1+0x6a8] ;  /* 0x0006a800010c7983 */ /* 0x000f280000300a00 */
[----:B------:R1:W-:Y:S04]  /*c110*/  STL.64 [R1+0x680], R18 ;  /* 0x0006801201007387 */ /* 0x0003e80000100a00 */
[----:B-1----:R-:W2:Y:S04]  /*c120*/  LDL.LU.64 R18, [R1+0x38] ;  /* 0x0000380001127983 */ /* 0x002ea80000300a00 */
[----:B--2---:R1:W-:Y:S04]  /*c130*/  STL.64 [R1+0x698], R18 ;  /* 0x0006981201007387 */ /* 0x0043e80000100a00 */
[----:B------:R-:W2:Y:S04]  /*c140*/  LDL.LU R16, [R1+0xe0] ;  /* 0x0000e00001107983 */ /* 0x000ea80000300800 */
[----:B------:R-:W2:Y:S04]  /*c150*/  LDL.LU R17, [R1+0xe4] ;  /* 0x0000e40001117983 */ /* 0x000ea80000300800 */
[----:B-1----:R-:W2:Y:S04]  /*c160*/  LDL.LU R18, [R1+0xe8] ;  /* 0x0000e80001127983 */ /* 0x002ea80000300800 */
[----:B------:R-:W2:Y:S02]  /*c170*/  LDL.LU R19, [R1+0xec] ;  /* 0x0000ec0001137983 */ /* 0x000ea40000300800 */
[----:B--2---:R-:W-:Y:S02]  /*c180*/  HMMA.1688.F32.TF32 R8, R8, R22, R16 ;  /* 0x000000160808723c */ /* 0x004fe40000081010 */
[----:B------:R-:W2:-:S15]  /*c190*/  LDL.LU R16, [R1+0xc0] ;  /* 0x0000c00001107983 */ /* 0x000e9e0000300800 */
[----:B------:R-:W-:Y:S02]  /*c1a0*/  NOP ;  /* 0x0000000000007918 */ /* 0x000fe40000000000 */
[----:B------:R-:W-:Y:S04]  /*c1b0*/  STL.64 [R1+0xe0], R8 ;  /* 0x0000e00801007387 */ /* 0x000fe80000100a00 */
[----:B------:R-:W-:Y:S04]  /*c1c0*/  STL.64 [R1+0xe8], R10 ;  /* 0x0000e80a01007387 */ /* 0x000fe80000100a00 */
[----:B------:R-:W2:Y:S04]  /*c1d0*/  LDL.LU R17, [R1+0xc4] ;  /* 0x0000c40001117983 */ /* 0x000ea80000300800 */
[----:B------:R-:W2:Y:S04]  /*c1e0*/  LDL.LU R18, [R1+0xc8] ;  /* 0x0000c80001127983 */ /* 0x000ea80000300800 */
[----:B------:R-:W2:Y:S04]  /*c1f0*/  LDL.LU R19, [R1+0xcc] ;  /* 0x0000cc0001137983 */ /* 0x000ea80000300800 */
[----:B------:R-:W-:Y:S04]  /*c200*/  STL.64 [R1+0x690], R22 ;  /* 0x0006901601007387 */ /* 0x000fe80000100a00 */
[----:B------:R1:W-:Y:S04]  /*c210*/  STL [R1+0x688], R21 ;  /* 0x0006881501007387 */ /* 0x0003e80000100800 */
[----:B------:R-:W3:Y:S04]  /*c220*/  LDL.LU R20, [R1+0xb0] ;  /* 0x0000b00001147983 */ /* 0x000ee80000300800 */
[----:B-1----:R-:W3:Y:S04]  /*c230*/  LDL.LU R21, [R1+0xb4] ;  /* 0x0000b40001157983 */ /* 0x002ee80000300800 */
[----:B------:R-:W3:Y:S04]  /*c240*/  LDL.LU R22, [R1+0xb8] ;  /* 0x0000b80001167983 */ /* 0x000ee80000300800 */
[----:B------:R-:W2:Y:S01]  /*c250*/  LDL.LU.64 R10, [R1+0x18] ;  /* 0x00001800010a7983 */ /* 0x000ea20000300a00 */
[----:B----4-:R-:W-:Y:S01]  /*c260*/  HMMA.1688.F32.TF32 R4, R12, R26, R4 ;  /* 0x0000001a0c04723c */ /* 0x010fe20000081004 */
[----:B------:R-:W-:-:S02]  /*c270*/  IMAD.MOV.U32 R23, RZ, RZ, R3 ;  /* 0x000000ffff177224 */ /* 0x000fc400078e0003 */
[----:B------:R-:W-:Y:S01]  /*c280*/  IMAD.MOV.U32 R3, RZ, RZ, R27 ;  /* 0x000000ffff037224 */ /* 0x000fe200078e001b */
[----:B--2---:R1:W-:Y:S04]  /*c290*/  STL.64 [R1+0x668], R10 ;  /* 0x0006680a01007387 */ /* 0x0043e80000100a00 */
[----:B-1----:R-:W2:Y:S11]  /*c2a0*/  LDL.64 R10, [R1+0x28] ;  /* 0x00002800010a7983 */ /* 0x002eb60000100a00 */
[----:B------:R1:W-:Y:S04]  /*c2b0*/  STL.64 [R1+0x130], R4 ;  /* 0x0001300401007387 */ /* 0x0003e80000100a00 */
[----:B------:R-:W-:Y:S01]  /*c2c0*/  STL.64 [R1+0x138], R6 ;  /* 0x0001380601007387 */ /* 0x000fe20000100a00 */
[----:B-1----:R-:W-:-:S03]  /*c2d0*/  IMAD.MOV.U32 R4, RZ, RZ, R26 ;  /* 0x000000ffff047224 */ /* 0x002fc600078e001a */
[----:B------:R-:W4:Y:S04]  /*c2e0*/  LDL.LU.64 R26, [R1+0x6a0] ;  /* 0x0006a000011a7983 */ /* 0x000f280000300a00 */
[----:B------:R1:W-:Y:S04]  /*c2f0*/  STL [R1+0x63c], R4 ;  /* 0x00063c0401007387 */ /* 0x0003e80000100800 */
[----:B-1----:R-:W2:Y:S04]  /*c300*/  LDL.LU R4, [R1+0x70] ;  /* 0x0000700001047983 */ /* 0x002ea80000300800 */
[----:B------:R-:W2:Y:S04]  /*c310*/  LDL.LU R5, [R1+0x74] ;  /* 0x0000740001057983 */ /* 0x000ea80000300800 */
[----:B------:R-:W2:Y:S04]  /*c320*/  LDL.LU R6, [R1+0x78] ;  /* 0x0000780001067983 */ /* 0x000ea80000300800 */
[----:B------:R-:W2:Y:S04]  /*c330*/  LDL.LU R7, [R1+0x7c] ;  /* 0x00007c0001077983 */ /* 0x000ea80000300800 */
[----:B--2---:R1:W-:Y:S04]  /*c340*/  STL.64 [R1+0x648], R6 ;  /* 0x0006480601007387 */ /* 0x0043e80000100a00 */
[----:B------:R2:W-:Y:S04]  /*c350*/  STL.64 [R1+0x640], R4 ;  /* 0x0006400401007387 */ /* 0x0005e80000100a00 */
[----:B-1----:R-:W2:Y:S04]  /*c360*/  LDL.LU.64 R6, [R1+0x8] ;  /* 0x0000080001067983 */ /* 0x002ea80000300a00 */
[----:B--2---:R1:W-:Y:S04]  /*c370*/  STL.64 [R1+0x660], R6 ;  /* 0x0006600601007387 */ /* 0x0043e80000100a00 */
[----:B------:R-:W2:Y:S04]  /*c380*/  LDL.LU R4, [R1+0x90] ;  /* 0x0000900001047983 */ /* 0x000ea80000300800 */
[----:B------:R-:W2:Y:S04]  /*c390*/  LDL.LU R5, [R1+0x94] ;  /* 0x0000940001057983 */ /* 0x000ea80000300800 */
[----:B-1----:R-:W2:Y:S04]  /*c3a0*/  LDL.LU R6, [R1+0x98] ;  /* 0x0000980001067983 */ /* 0x002ea80000300800 */
[----:B------:R-:W2:Y:S01]  /*c3b0*/  LDL.LU R7, [R1+0x9c] ;  /* 0x00009c0001077983 */ /* 0x000ea20000300800 */
[C---:B----4-:R-:W-:Y:S03]  /*c3c0*/  HMMA.1688.F32.TF32 R24, R12.reuse, R26, R16 ;  /* 0x0000001a0c18723c */ /* 0x050fe60000081010 */
[----:B--2---:R-:W-:Y:S04]  /*c3d0*/  STL.64 [R1+0x678], R6 ;  /* 0x0006780601007387 */ /* 0x004fe80000100a00 */
[----:B------:R1:W-:Y:S04]  /*c3e0*/  STL.64 [R1+0x670], R4 ;  /* 0x0006700401007387 */ /* 0x0003e80000100a00 */
[----:B-1----:R-:W2:Y:S04]  /*c3f0*/  LDL.LU R4, [R1+0xa0] ;  /* 0x0000a00001047983 */ /* 0x002ea80000300800 */
[----:B------:R-:W2:Y:S04]  /*c400*/  LDL.LU R5, [R1+0xa4] ;  /* 0x0000a40001057983 */ /* 0x000ea80000300800 */
[----:B------:R-:W2:Y:S04]  /*c410*/  LDL.LU R6, [R1+0xa8] ;  /* 0x0000a80001067983 */ /* 0x000ea80000300800 */
[----:B------:R-:W2:Y:S04]  /*c420*/  LDL.LU R7, [R1+0xac] ;  /* 0x0000ac0001077983 */ /* 0x000ea80000300800 */
[----:B------:R-:W3:Y:S04]  /*c430*/  LDL.LU.64 R18, [R1+0x698] ;  /* 0x0006980001127983 */ /* 0x000ee80000300a00 */
[----:B------:R-:W-:Y:S04]  /*c440*/  STL.64 [R1+0x120], R24 ;  /* 0x0001201801007387 */ /* 0x000fe80000100a00 */
[----:B------:R-:W-:Y:S01]  /*c450*/  STL.64 [R1+0x128], R26 ;  /* 0x0001281a01007387 */ /* 0x000fe20000100a00 */
[----:B---3--:R-:W-:-:S15]  /*c460*/  HMMA.1688.F32.TF32 R20, R12, R18, R20 ;  /* 0x000000120c14723c */ /* 0x008fde0000081014 */
[----:B------:R-:W-:-:S04]  /*c470*/  NOP ;  /* 0x0000000000007918 */ /* 0x000fc80000000000 */
[----:B------:R-:W-:Y:S04]  /*c480*/  STL.64 [R1+0x110], R20 ;  /* 0x0001101401007387 */ /* 0x000fe80000100a00 */
[----:B------:R1:W-:Y:S04]  /*c490*/  STL.64 [R1+0x118], R22 ;  /* 0x0001181601007387 */ /* 0x0003e80000100a00 */
[----:B-1----:R-:W3:Y:S04]  /*c4a0*/  LDL.LU.64 R22, [R1+0x690] ;  /* 0x0006900001167983 */ /* 0x002ee80000300a00 */
[----:B------:R-:W4:Y:S01]  /*c4b0*/  LDL.LU R21, [R1+0x688] ;  /* 0x0006880001157983 */ /* 0x000f220000300800 */
[----:B--2---:R-:W-:Y:S01]  /*c4c0*/  HMMA.1688.F32.TF32 R4, R12, R10, R4 ;  /* 0x0000000a0c04723c */ /* 0x004fe20000081004 */
[----:B------:R-:W-:-:S02]  /*c4d0*/  IMAD.MOV.U32 R20, RZ, RZ, R18 ;  /* 0x000000ffff147224 */ /* 0x000fc400078e0012 */
[----:B------:R-:W-:Y:S02]  /*c4e0*/  IMAD.MOV.U32 R17, RZ, RZ, R19 ;  /* 0x000000ffff117224 */ /* 0x000fe400078e0013 */
[----:B------:R-:W2:Y:S01]  /*c4f0*/  LDL.LU.64 R18, [R1+0x680] ;  /* 0x0006800001127983 */ /* 0x000ea20000300a00 */
[----:B------:R-:W-:-:S03]  /*c500*/  IMAD.MOV.U32 R29, RZ, RZ, R11 ;  /* 0x000000ffff1d7224 */ /* 0x000fc600078e000b */
[----:B---3--:R-:W-:Y:S04]  /*c510*/  STL.64 [R1+0x658], R22 ;  /* 0x0006581601007387 */ /* 0x008fe80000100a00 */
[----:B----4-:R1:W-:Y:S04]  /*c520*/  STL.64 [R1+0x650], R20 ;  /* 0x0006501401007387 */ /* 0x0103e80000100a00 */
[----:B-1----:R-:W3:Y:S04]  /*c530*/  LDL.LU R20, [R1+0x80] ;  /* 0x0000800001147983 */ /* 0x002ee80000300800 */
[----:B------:R-:W3:Y:S04]  /*c540*/  LDL.LU R21, [R1+0x84] ;  /* 0x0000840001157983 */ /* 0x000ee80000300800 */
        /* <DEDUP_REMOVED lines=8> */
[----:B------:R-:W-:Y:S04]  /*c5d0*/  STL.64 [R1+0xf0], R4 ;  /* 0x0000f00401007387 */ /* 0x000fe80000100a00 */
[----:B------:R1:W-:Y:S04]  /*c5e0*/  STL.64 [R1+0xf8], R6 ;  /* 0x0000f80601007387 */ /* 0x0003e80000100a00 */
[----:B-1----:R-:W3:Y:S01]  /*c5f0*/  LDL.LU.64 R6, [R1+0x660] ;  /* 0x0006600001067983 */ /* 0x002ee20000300a00 */
[----:B------:R-:W-:-:S07]  /*c600*/  IMAD.MOV.U32 R23, RZ, RZ, R2 ;  /* 0x000000ffff177224 */ /* 0x000fce00078e0002 */
[----:B---3--:R-:W-:Y:S01]  /*c610*/  HMMA.1688.F32.TF32 R20, R12, R6, R20 ;  /* 0x000000060c14723c */ /* 0x008fe20000081014 */
[----:B------:R-:W-:Y:S02]  /*c620*/  IMAD.MOV.U32 R26, RZ, RZ, R6 ;  /* 0x000000ffff1a7224 */ /* 0x000fe400078e0006 */
[----:B------:R-:W-:-:S15]  /*c630*/  IMAD.MOV.U32 R24, RZ, RZ, R7 ;  /* 0x000000ffff187224 */ /* 0x000fde00078e0007 */
[----:B------:R-:W-:Y:S01]  /*c640*/  NOP ;  /* 0x0000000000007918 */ /* 0x000fe20000000000 */
[----:B------:R-:W-:Y:S04]  /*c650*/  STL.64 [R1+0xd0], R20 ;  /* 0x0000d01401007387 */ /* 0x000fe80000100a00 */
[----:B------:R1:W-:Y:S04]  /*c660*/  STL.64 [R1+0xd8], R22 ;  /* 0x0000d81601007387 */ /* 0x0003e80000100a00 */
[----:B-1----:R-:W3:Y:S04]  /*c670*/  LDL.LU.64 R22, [R1+0x658] ;  /* 0x0006580001167983 */ /* 0x002ee80000300a00 */
[----:B------:R-:W4:Y:S04]  /*c680*/  LDL.LU.64 R20, [R1+0x650] ;  /* 0x0006500001147983 */ /* 0x000f280000300a00 */
[----:B------:R-:W2:Y:S04]  /*c690*/  LDL.LU.64 R6, [R1+0x648] ;  /* 0x0006480001067983 */ /* 0x000ea80000300a00 */
[----:B------:R-:W2:Y:S01]  /*c6a0*/  LDL.LU.64 R4, [R1+0x640] ;  /* 0x0006400001047983 */ /* 0x000ea20000300a00 */
[----:B------:R-:W-:Y:S01]  /*c6b0*/  IMAD.MOV.U32 R16, RZ, RZ, R10 ;  /* 0x000000ffff107224 */ /* 0x000fe200078e000a */
[----:B--2---:R-:W-:-:S15]  /*c6c0*/  HMMA.1688.F32.TF32 R4, R12, R18, R4 ;  /* 0x000000120c04723c */ /* 0x004fde0000081004 */
[----:B------:R-:W-:-:S04]  /*c6d0*/  NOP ;  /* 0x0000000000007918 */ /* 0x000fc80000000000 */
[----:B------:R1:W-:Y:S04]  /*c6e0*/  STL.64 [R1+0xc0], R4 ;  /* 0x0000c00401007387 */ /* 0x0003e80000100a00 */
[----:B------:R-:W-:Y:S04]  /*c6f0*/  STL.64 [R1+0xc8], R6 ;  /* 0x0000c80601007387 */ /* 0x000fe80000100a00 */
[----:B-1----:R-:W2:Y:S04]  /*c700*/  LDL.LU R4, [R1+0x63c] ;  /* 0x00063c0001047983 */ /* 0x002ea80000300800 */
[----:B------:R-:W2:Y:S04]  /*c710*/  LDL R2, [R1+0x530] ;  /* 0x0005300001027983 */ /* 0x000ea80000100800 */
[----:B------:R-:W-:Y:S04]  /*c720*/  STL.64 [R1+0x5c0], R18 ;  /* 0x0005c01201007387 */ /* 0x000fe80000100a00 */
[----:B------:R1:W-:Y:S04]  /*c730*/  STL.64 [R1+0x630], R16 ;  /* 0x0006301001007387 */ /* 0x0003e80000100a00 */
[----:B-1----:R-:W2:Y:S01]  /*c740*/  LDL.LU R16, [R1+0x60] ;  /* 0x0000600001107983 */ /* 0x002ea20000300800 */
[----:B------:R-:W-:-:S03]  /*c750*/  IMAD.MOV.U32 R17, RZ, RZ, R28 ;  /* 0x000000ffff117224 */ /* 0x000fc600078e001c */
[----:B------:R-:W2:Y:S04]  /*c760*/  LDL.LU R28, [R1+0x638] ;  /* 0x00063800011c7983 */ /* 0x000ea80000300800 */
[----:B------:R-:W2:Y:S04]  /*c770*/  LDL.LU R18, [R1+0x68] ;  /* 0x0000680001127983 */ /* 0x000ea80000300800 */
[----:B------:R-:W2:Y:S01]  /*c780*/  LDL.LU R19, [R1+0x6c] ;  /* 0x00006c0001137983 */ /* 0x000ea20000300800 */
[----:B------:R-:W1:Y:S01]  /*c790*/  S2R R27, SR_TID.X ;  /* 0x00000000001b7919 */ /* 0x000e620000002100 */
[----:B------:R-:W4:Y:S02]  /*c7a0*/  S2R R7, SR_TID.X ;  /* 0x0000000000077919 */ /* 0x000f240000002100 */
[----:B------:R-:W2:Y:S04]  /*c7b0*/  LDL R10, [R1+0x4ac] ;  /* 0x0004ac00010a7983 */ /* 0x000ea80000100800 */
[----:B---3--:R-:W-:Y:S01]  /*c7c0*/  STL.64 [R1+0x5f0], R22 ;  /* 0x0005f01601007387 */ /* 0x008fe20000100a00 */
[----:B------:R-:W-:Y:S01]  /*c7d0*/  IMAD.MOV.U32 R9, RZ, RZ, R11 ;  /* 0x000000ffff097224 */ /* 0x000fe200078e000b */
[----:B-1----:R-:W-:-:S04]  /*c7e0*/  SHF.R.U32.HI R25, RZ, 0x8, R27 ;  /* 0x00000008ff197819 */ /* 0x002fc8000001161b */
[----:B------:R-:W-:Y:S02]  /*c7f0*/  SGXT.U32 R25, R25, 0x1 ;  /* 0x000000011919781a */ /* 0x000fe40000000000 */
[----:B----4-:R-:W-:-:S05]  /*c800*/  LOP3.LUT R6, R7, 0x3, RZ, 0xc0, !PT ;  /* 0x0000000307067812 */ /* 0x010fca00078ec0ff */
[----:B------:R-:W-:Y:S02]  /*c810*/  IMAD R11, R6, 0x420, RZ ;  /* 0x00000420060b7824 */ /* 0x000fe400078e02ff */
[----:B------:R-:W-:Y:S01]  /*c820*/  LDS R6, [R0+UR10+0x7300] ;  /* 0x0073000a00067984 */ /* 0x000fe20008000800 */
[----:B------:R-:W1:Y:S01]  /*c830*/  S2R R5, SR_TID.X ;  /* 0x0000000000057919 */ /* 0x000e620000002100 */
[----:B--2---:R-:W-:-:S15]  /*c840*/  HMMA.1688.F32.TF32 R12, R12, R22, R16 ;  /* 0x000000160c0c723c */ /* 0x004fde0000081010 */
[----:B------:R-:W-:-:S04]  /*c850*/  NOP ;  /* 0x0000000000007918 */ /* 0x000fc80000000000 */
[----:B------:R2:W-:Y:S04]  /*c860*/  STL.64 [R1+0xb0], R12 ;  /* 0x0000b00c01007387 */ /* 0x0005e80000100a00 */
[----:B------:R-:W-:Y:S04]  /*c870*/  STL.64 [R1+0xb8], R14 ;  /* 0x0000b80e01007387 */ /* 0x000fe80000100a00 */
[----:B------:R-:W-:Y:S04]  /*c880*/  STL [R1+0x5e8], R21 ;  /* 0x0005e81501007387 */ /* 0x000fe80000100800 */
[----:B------:R3:W-:Y:S04]  /*c890*/  STL.64 [R1+0x5d0], R26 ;  /* 0x0005d01a01007387 */ /* 0x0007e80000100a00 */
[----:B------:R-:W-:Y:S04]  /*c8a0*/  STL.64 [R1+0x5c8], R24 ;  /* 0x0005c81801007387 */ /* 0x000fe80000100a00 */
[----:B--2---:R-:W2:Y:S01]  /*c8b0*/  LDL R13, [R1+0x478] ;  /* 0x00047800010d7983 */ /* 0x004ea20000100800 */
[----:B---3--:R-:W-:-:S03]  /*c8c0*/  IMAD.MOV.U32 R27, RZ, RZ, R3 ;  /* 0x000000ffff1b7224 */ /* 0x008fc600078e0003 */
[----:B------:R-:W3:Y:S04]  /*c8d0*/  LDL R3, [R1+0x4d8] ;  /* 0x0004d80001037983 */ /* 0x000ee80000100800 */
[----:B------:R-:W4:Y:S04]  /*c8e0*/  LDL.LU R16, [R1+0x1f0] ;  /* 0x0001f00001107983 */ /* 0x000f280000300800 */
[----:B------:R-:W4:Y:S04]  /*c8f0*/  LDL.LU R17, [R1+0x1f4] ;  /* 0x0001f40001117983 */ /* 0x000f280000300800 */
[----:B------:R-:W4:Y:S04]  /*c900*/  LDL.LU R18, [R1+0x1f8] ;  /* 0x0001f80001127983 */ /* 0x000f280000300800 */
[----:B------:R-:W4:Y:S01]  /*c910*/  LDL.LU R19, [R1+0x1fc] ;  /* 0x0001fc0001137983 */ /* 0x000f220000300800 */
[----:B------:R-:W-:-:S03]  /*c920*/  IMAD.MOV.U32 R26, RZ, RZ, R4 ;  /* 0x000000ffff1a7224 */ /* 0x000fc600078e0004 */
[----:B------:R-:W3:Y:S04]  /*c930*/  LDL R14, [R1+0x3b8] ;  /* 0x0003b800010e7983 */ /* 0x000ee80000100800 */
[----:B------:R-:W2:Y:S04]  /*c940*/  LDL R12, [R1+0x470] ;  /* 0x00047000010c7983 */ /* 0x000ea80000100800 */
[----:B------:R-:W-:Y:S04]  /*c950*/  LDS R4, [R0+UR10+0x6300] ;  /* 0x0063000a00047984 */ /* 0x000fe80008000800 */
[----:B------:R1:W-:Y:S04]  /*c960*/  STL [R1+0x534], R0 ;  /* 0x0005340001007387 */ /* 0x0003e80000100800 */
[----:B-1----:R-:W2:Y:S01]  /*c970*/  LDL.LU R0, [R1+0x3b4] ;  /* 0x0003b40001007983 */ /* 0x002ea20000300800 */
[----:B------:R-:W-:-:S04]  /*c980*/  SHF.R.U32.HI R7, RZ, 0x1, R7 ;  /* 0x00000001ff077819 */ /* 0x000fc80000011607 */
[----:B------:R-:W-:-:S04]  /*c990*/  LOP3.LUT R7, R7, 0xc0, RZ, 0xc0, !PT ;  /* 0x000000c007077812 */ /* 0x000fc800078ec0ff */
[--C-:B------:R-:W-:Y:S02]  /*c9a0*/  LOP3.LUT R7, R7, 0x1c, R5.reuse, 0xf8, !PT ;  /* 0x0000001c07077812 */ /* 0x100fe400078ef805 */
[----:B------:R-:W-:-:S04]  /*c9b0*/  SHF.R.U32.HI R5, RZ, 0x8, R5 ;  /* 0x00000008ff057819 */ /* 0x000fc80000011605 */
[----:B------:R-:W-:Y:S02]  /*c9c0*/  SGXT.U32 R5, R5, 0x1 ;  /* 0x000000010505781a */ /* 0x000fe40000000000 */
[-C--:B------:R-:W-:Y:S02]  /*c9d0*/  ISETP.GE.AND P0, PT, R25, R28.reuse, PT ;  /* 0x0000001c1900720c */ /* 0x080fe40003f06270 */
[----:B------:R-:W-:Y:S02]  /*c9e0*/  LOP3.LUT R8, R5, 0x4, RZ, 0xfc, !PT ;  /* 0x0000000405087812 */ /* 0x000fe400078efcff */
[----:B------:R-:W-:Y:S02]  /*c9f0*/  ISETP.LE.AND P1, PT, R2, UR4, PT ;  /* 0x0000000402007c0c */ /* 0x000fe4000bf23270 */
[----:B------:R-:W-:Y:S02]  /*ca00*/  SEL R2, RZ, 0x4, P0 ;  /* 0x00000004ff027807 */ /* 0x000fe40000000000 */
[----:B------:R-:W-:-:S02]  /*ca10*/  ISETP.GE.AND P0, PT, R8, R28, PT ;  /* 0x0000001c0800720c */ /* 0x000fc40003f06270 */
[----:B------:R-:W1:Y:S01]  /*ca20*/  S2R R8, SR_TID.X ;  /* 0x0000000000087919 */ /* 0x000e620000002100 */
[----:B------:R-:W-:-:S04]  /*ca30*/  LOP3.LUT R7, R11, R7, RZ, 0x3c, !PT ;  /* 0x000000070b077212 */ /* 0x000fc800078e3cff */
[----:B------:R-:W-:Y:S01]  /*ca40*/  LOP3.LUT R7, R7, 0x20, RZ, 0x3c, !PT ;  /* 0x0000002007077812 */ /* 0x000fe200078e3cff */
[----:B------:R-:W-:Y:S01]  /*ca50*/  UIADD3 UR6, UPT, UPT, UR6, 0x1, URZ ;  /* 0x0000000106067890 */ /* 0x000fe2000fffe0ff */
[----:B------:R-:W-:-:S03]  /*ca60*/  SEL R2, R2, RZ, !P1 ;  /* 0x000000ff02027207 */ /* 0x000fc60004800000 */
[----:B------:R-:W-:Y:S04]  /*ca70*/  LDS R5, [R7+UR10+0x6300] ;  /* 0x0063000a07057984 */ /* 0x000fe80008000800 */
[----:B------:R-:W4:Y:S01]  /*ca80*/  LDS R7, [R7+UR10+0x7300] ;  /* 0x0073000a07077984 */ /* 0x000f220008000800 */
[----:B------:R-:W-:Y:S01]  /*ca90*/  BAR.SYNC.DEFER_BLOCKING 0x0 ;  /* 0x0000000000007b1d */ /* 0x000fe20000010000 */
[----:B------:R-:W-:Y:S01]  /*caa0*/  ISETP.NE.U32.AND P2, PT, R2, RZ, PT ;  /* 0x000000ff0200720c */ /* 0x000fe20003f45070 */
[----:B------:R-:W-:Y:S01]  /*cab0*/  UISETP.GT.AND UP0, UPT, UR6, 0x1, UPT ;  /* 0x000000010600788c */ /* 0x000fe2000bf04270 */
[----:B------:R-:W-:-:S03]  /*cac0*/  SEL R2, RZ, 0x4, P0 ;  /* 0x00000004ff027807 */ /* 0x000fc60000000000 */
[----:B------:R-:W-:Y:S01]  /*cad0*/  USEL UR6, UR6, URZ, !UP0 ;  /* 0x000000ff06067287 */ /* 0x000fe2000c000000 */
[----:B------:R-:W-:Y:S02]  /*cae0*/  SEL R2, R2, RZ, !P1 ;  /* 0x000000ff02027207 */ /* 0x000fe40004800000 */
[----:B-1----:R-:W-:Y:S02]  /*caf0*/  SHF.R.S32.HI R11, RZ, 0x8, R8 ;  /* 0x00000008ff0b7819 */ /* 0x002fe40000011408 */
[----:B------:R-:W-:Y:S02]  /*cb00*/  LOP3.LUT R8, R8, 0xff, RZ, 0xc0, !PT ;  /* 0x000000ff08087812 */ /* 0x000fe400078ec0ff */
[----:B------:R-:W-:-:S03]  /*cb10*/  SGXT R11, R11, 0x1 ;  /* 0x000000010b0b781a */ /* 0x000fc60000000200 */
[----:B------:R-:W-:Y:S01]  /*cb20*/  IMAD.SHL.U32 R8, R8, 0x4, RZ ;  /* 0x0000000408087824 */ /* 0x000fe200078e00ff */
[----:B------:R-:W-:Y:S01]  /*cb30*/  ISETP.NE.U32.AND P0, PT, R2, RZ, PT ;  /* 0x000000ff0200720c */ /* 0x000fe20003f05070 */
[----:B------:R-:W-:-:S03]  /*cb40*/  ULEA UR10, UR6, UR5, 0xf ;  /* 0x00000005060a7291 */ /* 0x000fc6000f8e78ff */
[----:B------:R-:W-:Y:S02]  /*cb50*/  LOP3.LUT R8, R8, 0x420, R11, 0x78, !PT ;  /* 0x0000042008087812 */ /* 0x000fe400078e780b */
[----:B------:R-:W4:Y:S03]  /*cb60*/  LDL R11, [R1+0x4bc] ;  /* 0x0004bc00010b7983 */ /* 0x000f260000100800 */
[----:B------:R-:W-:Y:S01]  /*cb70*/  VIADD R8, R8, UR10 ;  /* 0x0000000a08087c36 */ /* 0x000fe20008000000 */
[----:B---3--:R-:W-:-:S05]  /*cb80*/  LEA R2, P3, R3, R14, 0x2 ;  /* 0x0000000e03027211 */ /* 0x008fca00078610ff */
[----:B--2---:R-:W-:-:S05]  /*cb90*/  IMAD.X R3, R0, 0x1, R13, P3 ;  /* 0x0000000100037824 */ /* 0x004fca00018e060d */
[----:B------:R-:W-:Y:S01]  /*cba0*/  @!PT LDS RZ, [RZ] ;  /* 0x00000000fffff984 */ /* 0x000fe20000000800 */
[----:B------:R-:W-:Y:S01]  /*cbb0*/  @!PT LDS RZ, [RZ] ;  /* 0x00000000fffff984 */ /* 0x000fe20000000800 */
[----:B------:R-:W-:Y:S01]  /*cbc0*/  @!PT LDS RZ, [RZ] ;  /* 0x00000000fffff984 */ /* 0x000fe20000000800 */
[----:B------:R1:W-:Y:S02]  /*cbd0*/  LDGSTS.E [R8], desc[UR8][R2.64], P2 ;  /* 0x0000000002087fae */ /* 0x0003e400091a1008 */
[----:B-1----:R-:W-:Y:S02]  /*cbe0*/  LEA R2, P2, R10, R14, 0x2 ;  /* 0x0000000e0a027211 */ /* 0x002fe400078410ff */
[----:B------:R-:W1:Y:S01]  /*cbf0*/  S2R R10, SR_TID.X ;  /* 0x00000000000a7919 */ /* 0x000e620000002100 */
[----:B----4-:R-:W-:Y:S02]  /*cc00*/  HMMA.1688.F32.TF32 R24, R4, R26, R16 ;  /* 0x0000001a0418723c */ /* 0x010fe40000081010 */
[----:B------:R-:W-:Y:S01]  /*cc10*/  IMAD.X R3, R0, 0x1, R12, P2 ;  /* 0x0000000100037824 */ /* 0x000fe200010e060c */
[----:B------:R-:W2:Y:S04]  /*cc20*/  LDL.LU.64 R16, [R1+0x630] ;  /* 0x0006300001107983 */ /* 0x000ea80000300a00 */
[----:B------:R-:W3:Y:S01]  /*cc30*/  LDL R12, [R1+0x468] ;  /* 0x00046800010c7983 */ /* 0x000ee20000100800 */
[----:B-1----:R-:W-:Y:S01]  /*cc40*/  SHF.R.U32.HI R10, RZ, 0x8, R10 ;  /* 0x00000008ff0a7819 */ /* 0x002fe2000001160a */
[----:B------:R-:W1:Y:S03]  /*cc50*/  S2R R19, SR_TID.X ;  /* 0x0000000000137919 */ /* 0x000e660000002100 */
[----:B------:R-:W-:-:S07]  /*cc60*/  SGXT.U32 R10, R10, 0x1 ;  /* 0x000000010a0a781a */ /* 0x000fce0000000000 */
[----:B------:R-:W-:Y:S01]  /*cc70*/  STL.64 [R1+0xa0], R24 ;  /* 0x0000a01801007387 */ /* 0x000fe20000100a00 */
[----:B------:R-:W-:-:S03]  /*cc80*/  LOP3.LUT R13, R10, 0x8, RZ, 0xfc, !PT ;  /* 0x000000080a0d7812 */ /* 0x000fc600078efcff */
[----:B------:R4:W-:Y:S04]  /*cc90*/  STL.64 [R1+0xa8], R26 ;  /* 0x0000a81a01007387 */ /* 0x0009e80000100a00 */
[----:B------:R-:W2:Y:S04]  /*cca0*/  LDL R10, [R1+0x4d0] ;  /* 0x0004d000010a7983 */ /* 0x000ea80000100800 */
[----:B------:R-:W4:Y:S04]  /*ccb0*/  LDL R21, [R1+0x4a0] ;  /* 0x0004a00001157983 */ /* 0x000f280000100800 */
[----:B------:R1:W-:Y:S01]  /*ccc0*/  LDGSTS.E [R8+0x1000], desc[UR8][R2.64], P0 ;  /* 0x0100000002087fae */ /* 0x0003e200081a1008 */
[----:B------:R-:W-:-:S03]  /*ccd0*/  ISETP.GE.AND P0, PT, R13, R28, PT ;  /* 0x0000001c0d00720c */ /* 0x000fc60003f06270 */
[----:B------:R-:W4:Y:S01]  /*cce0*/  LDL R15, [R1+0x4c0] ;  /* 0x0004c000010f7983 */ /* 0x000f220000100800 */
[----:B-1----:R-:W-:Y:S02]  /*ccf0*/  SHF.R.U32.HI R18, RZ, 0x8, R19 ;  /* 0x00000008ff127819 */ /* 0x002fe40000011613 */
[----:B------:R-:W-:Y:S01]  /*cd00*/  SEL R2, RZ, 0x4, P0 ;  /* 0x00000004ff027807 */ /* 0x000fe20000000000 */
[----:B------:R-:W4:Y:S01]  /*cd10*/  LDL R19, [R1+0x4c8] ;  /* 0x0004c80001137983 */ /* 0x000f220000100800 */
[----:B------:R-:W-:-:S04]  /*cd20*/  SGXT.U32 R18, R18, 0x1 ;  /* 0x000000011212781a */ /* 0x000fc80000000000 */
[----:B------:R-:W-:Y:S02]  /*cd30*/  LOP3.LUT R13, R18, 0xc, RZ, 0xfc, !PT ;  /* 0x0000000c120d7812 */ /* 0x000fe400078efcff */
[----:B------:R-:W-:Y:S01]  /*cd40*/  SEL R2, R2, RZ, !P1 ;  /* 0x000000ff02027207 */ /* 0x000fe20004800000 */
[----:B------:R-:W4:Y:S01]  /*cd50*/  LDL R18, [R1+0x498] ;  /* 0x0004980001127983 */ /* 0x000f220000100800 */
[----:B------:R-:W-:Y:S02]  /*cd60*/  ISETP.GE.AND P0, PT, R13, R28, PT ;  /* 0x0000001c0d00720c */ /* 0x000fe40003f06270 */
[----:B------:R-:W-:Y:S01]  /*cd70*/  ISETP.NE.U32.AND P2, PT, R2, RZ, PT ;  /* 0x000000ff0200720c */ /* 0x000fe20003f45070 */
[----:B------:R-:W4:Y:S01]  /*cd80*/  LDL R13, [R1+0x490] ;  /* 0x00049000010d7983 */ /* 0x000f220000100800 */
[----:B------:R-:W-:-:S04]  /*cd90*/  SEL R2, RZ, 0x4, P0 ;  /* 0x00000004ff027807 */ /* 0x000fc80000000000 */
[----:B------:R-:W-:-:S04]  /*cda0*/  SEL R2, R2, RZ, !P1 ;  /* 0x000000ff02027207 */ /* 0x000fc80004800000 */
[----:B------:R-:W-:Y:S02]  /*cdb0*/  ISETP.NE.U32.AND P0, PT, R2, RZ, PT ;  /* 0x000000ff0200720c */ /* 0x000fe40003f05070 */
[----:B------:R-:W-:Y:S02]  /*cdc0*/  LEA R2, P3, R11, R14, 0x2 ;  /* 0x0000000e0b027211 */ /* 0x000fe400078610ff */
[----:B------:R-:W1:Y:S03]  /*cdd0*/  S2R R11, SR_TID.X ;  /* 0x00000000000b7919 */ /* 0x000e660000002100 */
[----:B---3--:R-:W-:Y:S01]  /*cde0*/  IMAD.X R3, R0, 0x1, R12, P3 ;  /* 0x0000000100037824 */ /* 0x008fe200018e060c */
[----:B-1----:R-:W-:-:S04]  /*cdf0*/  SHF.R.U32.HI R12, RZ, 0x8, R11 ;  /* 0x00000008ff0c7819 */ /* 0x002fc8000001160b */
[----:B------:R2:W-:Y:S01]  /*ce00*/  LDGSTS.E [R8+0x2000], desc[UR8][R2.64], P2 ;  /* 0x0200000002087fae */ /* 0x0005e200091a1008 */
[----:B------:R-:W-:-:S04]  /*ce10*/  SGXT.U32 R12, R12, 0x1 ;  /* 0x000000010c0c781a */ /* 0x000fc80000000000 */
[----:B------:R-:W-:Y:S02]  /*ce20*/  LOP3.LUT R12, R12, 0x10, RZ, 0xfc, !PT ;  /* 0x000000100c0c7812 */ /* 0x000fe400078efcff */
[----:B--2---:R-:W-:Y:S02]  /*ce30*/  IADD3 R2, P2, PT, R10, R14, RZ ;  /* 0x0000000e0a027210 */ /* 0x004fe40007f5e0ff */
[----:B------:R-:W2:Y:S03]  /*ce40*/  LDL R10, [R1+0x47c] ;  /* 0x00047c00010a7983 */ /* 0x000ea60000100800 */
[----:B----4-:R-:W-:-:S05]  /*ce50*/  IMAD.X R3, R0, 0x1, R21, P2 ;  /* 0x0000000100037824 */ /* 0x010fca00010e0615 */
[----:B------:R1:W-:Y:S01]  /*ce60*/  LDGSTS.E [R8+0x3000], desc[UR8][R2.64], P0 ;  /* 0x0300000002087fae */ /* 0x0003e200081a1008 */
[----:B------:R-:W-:-:S03]  /*ce70*/  ISETP.GE.AND P0, PT, R12, R28, PT ;  /* 0x0000001c0c00720c */ /* 0x000fc60003f06270 */
[----:B------:R-:W3:Y:S04]  /*ce80*/  LDL R12, [R1+0x484] ;  /* 0x00048400010c7983 */ /* 0x000ee80000100800 */
[----:B------:R-:W4:Y:S04]  /*ce90*/  LDL.LU R26, [R1+0x48] ;  /* 0x00004800011a7983 */ /* 0x000f280000300800 */
[----:B------:R-:W4:Y:S04]  /*cea0*/  LDL.LU R27, [R1+0x4c] ;  /* 0x00004c00011b7983 */ /* 0x000f280000300800 */
[----:B------:R1:W-:Y:S04]  /*ceb0*/  STL [R1+0x5f8], R14 ;  /* 0x0005f80e01007387 */ /* 0x0003e80000100800 */
[----:B------:R-:W4:Y:S01]  /*cec0*/  LDL.LU R22, [R1+0x28] ;  /* 0x0000280001167983 */ /* 0x000f220000300800 */
[----:B------:R-:W-:-:S04]  /*ced0*/  SHF.R.U32.HI R11, RZ, 0x8, R11 ;  /* 0x00000008ff0b7819 */ /* 0x000fc8000001160b */
[----:B------:R-:W-:-:S04]  /*cee0*/  SGXT.U32 R11, R11, 0x1 ;  /* 0x000000010b0b781a */ /* 0x000fc80000000000 */
[----:B------:R-:W-:Y:S02]  /*cef0*/  LOP3.LUT R11, R11, 0x14, RZ, 0xfc, !PT ;  /* 0x000000140b0b7812 */ /* 0x000fe400078efcff */
[----:B-1----:R-:W-:Y:S02]  /*cf00*/  SEL R2, RZ, 0x4, P0 ;  /* 0x00000004ff027807 */ /* 0x002fe40000000000 */
[----:B------:R-:W-:Y:S02]  /*cf10*/  ISETP.GE.AND P0, PT, R11, R28, PT ;  /* 0x0000001c0b00720c */ /* 0x000fe40003f06270 */
[----:B------:R-:W1:Y:S01]  /*cf20*/  S2R R11, SR_TID.X ;  /* 0x00000000000b7919 */ /* 0x000e620000002100 */
[----:B------:R-:W-:-:S04]  /*cf30*/  SEL R2, R2, RZ, !P1 ;  /* 0x000000ff02027207 */ /* 0x000fc80004800000 */
[----:B------:R-:W-:Y:S02]  /*cf40*/  ISETP.NE.U32.AND P2, PT, R2, RZ, PT ;  /* 0x000000ff0200720c */ /* 0x000fe40003f45070 */
[----:B------:R-:W-:-:S04]  /*cf50*/  SEL R2, RZ, 0x4, P0 ;  /* 0x00000004ff027807 */ /* 0x000fc80000000000 */
[----:B------:R-:W-:-:S04]  /*cf60*/  SEL R2, R2, RZ, !P1 ;  /* 0x000000ff02027207 */ /* 0x000fc80004800000 */
[----:B------:R-:W-:Y:S02]  /*cf70*/  ISETP.NE.U32.AND P0, PT, R2, RZ, PT ;  /* 0x000000ff0200720c */ /* 0x000fe40003f05070 */
[----:B------:R-:W-:-:S05]  /*cf80*/  IADD3 R2, P3, PT, R19, R14, RZ ;  /* 0x0000000e13027210 */ /* 0x000fca0007f7e0ff */
[----:B------:R-:W-:-:S05]  /*cf90*/  IMAD.X R3, R0, 0x1, R18, P3 ;  /* 0x0000000100037824 */ /* 0x000fca00018e0612 */
[----:B------:R1:W-:Y:S02]  /*cfa0*/  LDGSTS.E [R8+0x4000], desc[UR8][R2.64], P2 ;  /* 0x0400000002087fae */ /* 0x0003e400091a1008 */
[----:B-1----:R-:W-:-:S04]  /*cfb0*/  SHF.R.U32.HI R19, RZ, 0x8, R11 ;  /* 0x00000008ff137819 */ /* 0x002fc8000001160b */
[----:B------:R-:W-:Y:S02]  /*cfc0*/  SGXT.U32 R19, R19, 0x1 ;  /* 0x000000011313781a */ /* 0x000fe40000000000 */
[----:B------:R-:W-:Y:S02]  /*cfd0*/  IADD3 R2, P2, PT, R15, R14, RZ ;  /* 0x0000000e0f027210 */ /* 0x000fe40007f5e0ff */
[----:B------:R-:W-:-:S03]  /*cfe0*/  SHF.R.U32.HI R11, RZ, 0x8, R11 ;  /* 0x00000008ff0b7819 */ /* 0x000fc6000001160b */
[----:B------:R-:W-:Y:S01]  /*cff0*/  IMAD.X R3, R0, 0x1, R13, P2 ;  /* 0x0000000100037824 */ /* 0x000fe200010e060d */
[----:B------:R-:W-:Y:S02]  /*d000*/  LOP3.LUT R13, R19, 0x18, RZ, 0xfc, !PT ;  /* 0x00000018130d7812 */ /* 0x000fe400078efcff */
[----:B------:R-:W-:Y:S02]  /*d010*/  SGXT.U32 R11, R11, 0x1 ;  /* 0x000000010b0b781a */ /* 0x000fe40000000000 */
[----:B------:R1:W-:Y:S01]  /*d020*/  LDGSTS.E [R8+0x5000], desc[UR8][R2.64], P0 ;  /* 0x0500000002087fae */ /* 0x0003e200081a1008 */
[----:B------:R-:W-:Y:S02]  /*d030*/  ISETP.GE.AND P0, PT, R13, R28, PT ;  /* 0x0000001c0d00720c */ /* 0x000fe40003f06270 */
[----:B------:R-:W-:Y:S02]  /*d040*/  LOP3.LUT R11, R11, 0x1c, RZ, 0xfc, !PT ;  /* 0x0000001c0b0b7812 */ /* 0x000fe400078efcff */
[----:B-1----:R-:W-:-:S02]  /*d050*/  SEL R2, RZ, 0x4, P0 ;  /* 0x00000004ff027807 */ /* 0x002fc40000000000 */
[----:B------:R-:W-:Y:S02]  /*d060*/  ISETP.GE.AND P0, PT, R11, R28, PT ;  /* 0x0000001c0b00720c */ /* 0x000fe40003f06270 */
[----:B------:R-:W-:-:S04]  /*d070*/  SEL R2, R2, RZ, !P1 ;  /* 0x000000ff02027207 */ /* 0x000fc80004800000 */
[----:B------:R-:W-:Y:S02]  /*d080*/  ISETP.NE.U32.AND P2, PT, R2, RZ, PT ;  /* 0x000000ff0200720c */ /* 0x000fe40003f45070 */
[----:B------:R-:W-:-:S04]  /*d090*/  SEL R2, RZ, 0x4, P0 ;  /* 0x00000004ff027807 */ /* 0x000fc80000000000 */
[----:B------:R-:W-:Y:S01]  /*d0a0*/  SEL R2, R2, RZ, !P1 ;  /* 0x000000ff02027207 */ /* 0x000fe20004800000 */
[----:B------:R-:W-:-:S03]  /*d0b0*/  IMAD.MOV.U32 R3, RZ, RZ, R0 ;  /* 0x000000ffff037224 */ /* 0x000fc600078e0000 */
[----:B------:R-:W-:Y:S01]  /*d0c0*/  ISETP.NE.U32.AND P0, PT, R2, RZ, PT ;  /* 0x000000ff0200720c */ /* 0x000fe20003f05070 */
[----:B------:R-:W-:Y:S02]  /*d0d0*/  IMAD.MOV.U32 R2, RZ, RZ, R14 ;  /* 0x000000ffff027224 */ /* 0x000fe400078e000e */
[----:B------:R-:W-:Y:S02]  /*d0e0*/  IMAD.MOV.U32 R23, RZ, RZ, R29 ;  /* 0x000000ffff177224 */ /* 0x000fe400078e001d */
[----:B------:R-:W4:Y:S01]  /*d0f0*/  LDL.LU R29, [R1+0x628] ;  /* 0x00062800011d7983 */ /* 0x000f220000300800 */
[----:B--2---:R-:W-:-:S05]  /*d100*/  IMAD.WIDE R10, R10, 0x4, R2 ;  /* 0x000000040a0a7825 */ /* 0x004fca00078e0202 */
[----:B------:R3:W-:Y:S02]  /*d110*/  LDGSTS.E [R8+0x6000], desc[UR8][R10.64], P2 ;  /* 0x060000000a087fae */ /* 0x0007e400091a1008 */
[----:B---3--:R-:W-:-:S05]  /*d120*/  IMAD.WIDE R10, R12, 0x4, R2 ;  /* 0x000000040c0a7825 */ /* 0x008fca00078e0202 */
[----:B------:R1:W-:Y:S04]  /*d130*/  LDGSTS.E [R8+0x7000], desc[UR8][R10.64], P0 ;  /* 0x070000000a087fae */ /* 0x0003e800081a1008 */
[----:B----4-:R-:W-:Y:S04]  /*d140*/  STL.64 [R1+0x600], R22 ;  /* 0x0006001601007387 */ /* 0x010fe80000100a00 */
[----:B------:R-:W2:Y:S04]  /*d150*/  LDL.LU R12, [R1+0x210] ;  /* 0x00021000010c7983 */ /* 0x000ea80000300800 */
        /* <DEDUP_REMOVED lines=13> */
[----:B------:R-:W2:Y:S04]  /*d230*/  LDL.LU R14, [R1+0x248] ;  /* 0x00024800010e7983 */ /* 0x000ea80000300800 */
[----:B------:R-:W2:Y:S01]  /*d240*/  LDL.LU R15, [R1+0x24c] ;  /* 0x00024c00010f7983 */ /* 0x000ea20000300800 */
[----:B------:R-:W-:-:S02]  /*d250*/  IMAD.MOV.U32 R23, RZ, RZ, R17 ;  /* 0x000000ffff177224 */ /* 0x000fc400078e0011 */
[----:B------:R-:W3:Y:S01]  /*d260*/  S2R R17, SR_TID.X ;  /* 0x0000000000117919 */ /* 0x000ee20000002100 */
[----:B------:R-:W-:Y:S01]  /*d270*/  IMAD.MOV.U32 R22, RZ, RZ, R20 ;  /* 0x000000ffff167224 */ /* 0x000fe200078e0014 */
[----:B--2---:R-:W-:Y:S01]  /*d280*/  HMMA.1688.F32.TF32 R24, R4, R26, R12 ;  /* 0x0000001a0418723c */ /* 0x004fe2000008100c */
[----:B------:R-:W2:Y:S04]  /*d290*/  LDL.LU.64 R14, [R1+0x620] ;  /* 0x00062000010e7983 */ /* 0x000ea80000300a00 */
[----:B------:R-:W2:Y:S01]  /*d2a0*/  LDL.LU.64 R12, [R1+0x618] ;  /* 0x00061800010c7983 */ /* 0x000ea20000300a00 */
[----:B---3--:R-:W-:-:S04]  /*d2b0*/  SHF.R.U32.HI R20, RZ, 0x8, R17 ;  /* 0x00000008ff147819 */ /* 0x008fc80000011611 */
[----:B------:R-:W-:-:S09]  /*d2c0*/  SGXT.U32 R20, R20, 0x1 ;  /* 0x000000011414781a */ /* 0x000fd20000000000 */
[----:B------:R-:W-:Y:S04]  /*d2d0*/  STL.64 [R1+0x90], R24 ;  /* 0x0000901801007387 */ /* 0x000fe80000100a00 */
[----:B------:R3:W-:Y:S01]  /*d2e0*/  STL.64 [R1+0x98], R26 ;  /* 0x0000981a01007387 */ /* 0x0007e20000100a00 */
[----:B------:R-:W-:Y:S01]  /*d2f0*/  SHF.R.U32.HI R17, RZ, 0x8, R17 ;  /* 0x00000008ff117819 */ /* 0x000fe20000011611 */
[----:B---3--:R-:W-:Y:S01]  /*d300*/  IMAD.MOV.U32 R26, RZ, RZ, R16 ;  /* 0x000000ffff1a7224 */ /* 0x008fe200078e0010 */
[C---:B------:R-:W-:Y:S01]  /*d310*/  LOP3.LUT R16, R20.reuse, 0x2, RZ, 0xfc, !PT ;  /* 0x0000000214107812 */ /* 0x040fe200078efcff */
[----:B------:R-:W-:Y:S01]  /*d320*/  IMAD.MOV.U32 R27, RZ, RZ, R9 ;  /* 0x000000ffff1b7224 */ /* 0x000fe200078e0009 */
[----:B------:R-:W-:Y:S02]  /*d330*/  LOP3.LUT R9, R20, 0x6, RZ, 0xfc, !PT ;  /* 0x0000000614097812 */ /* 0x000fe400078efcff */
[----:B------:R-:W-:-:S02]  /*d340*/  ISETP.GE.AND P0, PT, R16, R28, PT ;  /* 0x0000001c1000720c */ /* 0x000fc40003f06270 */
[----:B------:R-:W-:Y:S02]  /*d350*/  SGXT.U32 R17, R17, 0x1 ;  /* 0x000000011111781a */ /* 0x000fe40000000000 */
[----:B-1----:R-:W-:Y:S02]  /*d360*/  SEL R8, RZ, 0x4, P0 ;  /* 0x00000004ff087807 */ /* 0x002fe40000000000 */
[-C--:B------:R-:W-:Y:S02]  /*d370*/  ISETP.GE.AND P0, PT, R9, R28.reuse, PT ;  /* 0x0000001c0900720c */ /* 0x080fe40003f06270 */
[----:B------:R-:W-:Y:S02]  /*d380*/  LOP3.LUT R16, R17, 0xa, RZ, 0xfc, !PT ;  /* 0x0000000a11107812 */ /* 0x000fe400078efcff */
[----:B------:R-:W-:Y:S02]  /*d390*/  SEL R9, RZ, 0x4, P0 ;  /* 0x00000004ff097807 */ /* 0x000fe40000000000 */
[----:B------:R-:W-:Y:S01]  /*d3a0*/  ISETP.GE.AND P0, PT, R16, R28, PT ;  /* 0x0000001c1000720c */ /* 0x000fe20003f06270 */
[----:B--2---:R-:W-:Y:S01]  /*d3b0*/  HMMA.1688.F32.TF32 R20, R4, R22, R12 ;  /* 0x000000160414723c */ /* 0x004fe2000008100c */
[----:B------:R-:W2:Y:S04]  /*d3c0*/  LDL.LU.64 R14, [R1+0x610] ;  /* 0x00061000010e7983 */ /* 0x000ea80000300a00 */
[----:B------:R-:W2:-:S14]  /*d3d0*/  LDL.LU.64 R12, [R1+0x608] ;  /* 0x00060800010c7983 */ /* 0x000e9c0000300a00 */
[----:B------:R-:W-:Y:S04]  /*d3e0*/  STL.64 [R1+0x80], R20 ;  /* 0x0000801401007387 */ /* 0x000fe80000100a00 */
[----:B------:R1:W-:Y:S04]  /*d3f0*/  STL.64 [R1+0x88], R22 ;  /* 0x0000881601007387 */ /* 0x0003e80000100a00 */
[----:B-1----:R-:W2:Y:S04]  /*d400*/  LDL.LU.64 R22, [R1+0x600] ;  /* 0x0006000001167983 */ /* 0x002ea80000300a00 */
[----:B------:R-:W3:Y:S04]  /*d410*/  LDL R11, [R1+0x4b0] ;  /* 0x0004b000010b7983 */ /* 0x000ee80000100800 */
[----:B------:R-:W4:Y:S04]  /*d420*/  LDL.LU R16, [R1+0x230] ;  /* 0x0002300001107983 */ /* 0x000f280000300800 */
[----:B------:R-:W4:Y:S04]  /*d430*/  LDL.LU R17, [R1+0x234] ;  /* 0x0002340001117983 */ /* 0x000f280000300800 */
[----:B------:R-:W3:Y:S04]  /*d440*/  LDL.LU R18, [R1+0x238] ;  /* 0x0002380001127983 */ /* 0x000ee80000300800 */
[----:B------:R-:W3:Y:S01]  /*d450*/  LDL.LU R19, [R1+0x23c] ;  /* 0x00023c0001137983 */ /* 0x000ee20000300800 */
[----:B------:R-:W1:Y:S02]  /*d460*/  S2R R20, SR_TID.X ;  /* 0x0000000000147919 */ /* 0x000e640000002100 */
[----:B-1----:R-:W-:-:S04]  /*d470*/  SHF.R.U32.HI R20, RZ, 0x8, R20 ;  /* 0x00000008ff147819 */ /* 0x002fc80000011614 */
[----:B------:R-:W-:-:S04]  /*d480*/  SGXT.U32 R20, R20, 0x1 ;  /* 0x000000011414781a */ /* 0x000fc80000000000 */
[----:B------:R-:W-:Y:S02]  /*d490*/  LOP3.LUT R10, R20, 0xe, RZ, 0xfc, !PT ;  /* 0x0000000e140a7812 */ /* 0x000fe400078efcff */
[----:B--2---:R-:W-:Y:S01]  /*d4a0*/  HMMA.1688.F32.TF32 R20, R4, R22, R12 ;  /* 0x000000160414723c */ /* 0x004fe2000008100c */
[----:B---3--:R-:W-:Y:S04]  /*d4b0*/  STL.64 [R1+0x5e0], R18 ;  /* 0x0005e01201007387 */ /* 0x008fe80000100a00 */
[----:B----4-:R1:W-:Y:S04]  /*d4c0*/  STL.64 [R1+0x5d8], R16 ;  /* 0x0005d81001007387 */ /* 0x0103e80000100a00 */
[----:B-1----:R-:W2:Y:S04]  /*d4d0*/  LDL.LU R16, [R1+0x200] ;  /* 0x0002000001107983 */ /* 0x002ea80000300800 */
[----:B------:R-:W2:Y:S04]  /*d4e0*/  LDL.LU R17, [R1+0x204] ;  /* 0x0002040001117983 */ /* 0x000ea80000300800 */
[----:B------:R-:W2:Y:S04]  /*d4f0*/  LDL.LU R18, [R1+0x208] ;  /* 0x0002080001127983 */ /* 0x000ea80000300800 */
[----:B------:R-:W2:Y:S04]  /*d500*/  LDL.LU R19, [R1+0x20c] ;  /* 0x00020c0001137983 */ /* 0x000ea80000300800 */
[----:B------:R-:W3:Y:S04]  /*d510*/  LDL R24, [R1+0x474] ;  /* 0x0004740001187983 */ /* 0x000ee80000100800 */
[----:B------:R-:W4:Y:S01]  /*d520*/  LDL.LU R14, [R1+0x5f8] ;  /* 0x0005f800010e7983 */ /* 0x000f220000300800 */
[----:B------:R-:W-:-:S04]  /*d530*/  SEL R8, R8, RZ, !P1 ;  /* 0x000000ff08087207 */ /* 0x000fc80004800000 */
[----:B------:R-:W-:Y:S02]  /*d540*/  ISETP.NE.U32.AND P2, PT, R8, RZ, PT ;  /* 0x000000ff0800720c */ /* 0x000fe40003f45070 */
[----:B------:R-:W-:Y:S02]  /*d550*/  SEL R8, R9, RZ, !P1 ;  /* 0x000000ff09087207 */ /* 0x000fe40004800000 */
[----:B------:R-:W-:Y:S02]  /*d560*/  SEL R9, RZ, 0x4, P0 ;  /* 0x00000004ff097807 */ /* 0x000fe40000000000 */
[----:B------:R-:W-:Y:S02]  /*d570*/  ISETP.GE.AND P0, PT, R10, R28, PT ;  /* 0x0000001c0a00720c */ /* 0x000fe40003f06270 */
[----:B------:R-:W-:Y:S02]  /*d580*/  ISETP.NE.U32.AND P4, PT, R8, RZ, PT ;  /* 0x000000ff0800720c */ /* 0x000fe40003f85070 */
[----:B------:R-:W-:-:S02]  /*d590*/  SEL R10, RZ, 0x4, P0 ;  /* 0x00000004ff0a7807 */ /* 0x000fc40000000000 */
[----:B------:R-:W-:-:S04]  /*d5a0*/  SEL R9, R9, RZ, !P1 ;  /* 0x000000ff09097207 */ /* 0x000fc80004800000 */
[----:B------:R-:W-:Y:S02]  /*d5b0*/  ISETP.NE.U32.AND P3, PT, R9, RZ, PT ;  /* 0x000000ff0900720c */ /* 0x000fe40003f65070 */
[----:B------:R-:W-:Y:S01]  /*d5c0*/  SEL R10, R10, RZ, !P1 ;  /* 0x000000ff0a0a7207 */ /* 0x000fe20004800000 */
[----:B------:R-:W-:Y:S04]  /*d5d0*/  STL.64 [R1+0x70], R20 ;  /* 0x0000701401007387 */ /* 0x000fe80000100a00 */
[----:B------:R1:W-:Y:S04]  /*d5e0*/  STL.64 [R1+0x78], R22 ;  /* 0x0000781601007387 */ /* 0x0003e80000100a00 */
[----:B-1----:R-:W2:Y:S04]  /*d5f0*/  LDL.LU.64 R22, [R1+0x5f0] ;  /* 0x0005f00001167983 */ /* 0x002ea80000300a00 */
[----:B------:R-:W2:Y:S04]  /*d600*/  LDL.LU R21, [R1+0x5e8] ;  /* 0x0005e80001157983 */ /* 0x000ea80000300800 */
[----:B------:R-:W2:Y:S04]  /*d610*/  LDL R12, [R1+0x4d4] ;  /* 0x0004d400010c7983 */ /* 0x000ea80000100800 */
[----:B------:R-:W2:Y:S04]  /*d620*/  LDL R15, [R1+0x46c] ;  /* 0x00046c00010f7983 */ /* 0x000ea80000100800 */
[----:B------:R-:W2:Y:S01]  /*d630*/  LDL R13, [R1+0x4a4] ;  /* 0x0004a400010d7983 */ /* 0x000ea20000100800 */
[----:B----4-:R-:W-:-:S02]  /*d640*/  LEA R8, P0, R11, R14, 0x2 ;  /* 0x0000000e0b087211 */ /* 0x010fc400078010ff */
[----:B------:R-:W1:Y:S03]  /*d650*/  S2R R11, SR_TID.X ;  /* 0x00000000000b7919 */ /* 0x000e660000002100 */
[----:B---3--:R-:W-:Y:S01]  /*d660*/  IMAD.X R9, R0, 0x1, R24, P0 ;  /* 0x0000000100097824 */ /* 0x008fe200000e0618 */
[----:B------:R-:W-:Y:S02]  /*d670*/  ISETP.NE.U32.AND P0, PT, R10, RZ, PT ;  /* 0x000000ff0a00720c */ /* 0x000fe40003f05070 */
[----:B------:R-:W3:Y:S01]  /*d680*/  LDL R10, [R1+0x4a8] ;  /* 0x0004a800010a7983 */ /* 0x000ee20000100800 */
[----:B-1----:R-:W-:-:S04]  /*d690*/  SHF.R.U32.HI R25, RZ, 0x8, R11 ;  /* 0x00000008ff197819 */ /* 0x002fc8000001160b */
[----:B------:R-:W-:-:S04]  /*d6a0*/  SGXT.U32 R25, R25, 0x1 ;  /* 0x000000011919781a */ /* 0x000fc80000000000 */
[----:B------:R-:W-:-:S04]  /*d6b0*/  LOP3.LUT R25, R25, 0x12, RZ, 0xfc, !PT ;  /* 0x0000001219197812 */ /* 0x000fc800078efcff */
[----:B------:R-:W-:Y:S02]  /*d6c0*/  ISETP.GE.AND P5, PT, R25, R28, PT ;  /* 0x0000001c1900720c */ /* 0x000fe40003fa6270 */
[----:B--2---:R-:W-:Y:S01]  /*d6d0*/  HMMA.1688.F32.TF32 R24, R4, R26, R16 ;  /* 0x0000001a0418723c */ /* 0x004fe20000081010 */
[----:B------:R-:W2:Y:S04]  /*d6e0*/  LDL.LU.64 R18, [R1+0x5e0] ;  /* 0x0005e00001127983 */ /* 0x000ea80000300a00 */
[----:B------:R-:W2:-:S14]  /*d6f0*/  LDL.LU.64 R16, [R1+0x5d8] ;  /* 0x0005d80001107983 */ /* 0x000e9c0000300a00 */
[----:B------:R-:W-:Y:S04]  /*d700*/  STL.64 [R1+0x60], R24 ;  /* 0x0000601801007387 */ /* 0x000fe80000100a00 */
[----:B------:R1:W-:Y:S04]  /*d710*/  STL.64 [R1+0x68], R26 ;  /* 0x0000681a01007387 */ /* 0x0003e80000100a00 */
[----:B-1----:R-:W4:Y:S04]  /*d720*/  LDL.LU.64 R26, [R1+0x5d0] ;  /* 0x0005d000011a7983 */ /* 0x002f280000300a00 */
[----:B------:R-:W2:Y:S01]  /*d730*/  LDL.LU.64 R24, [R1+0x5c8] ;  /* 0x0005c80001187983 */ /* 0x000ea20000300a00 */
[----:B------:R-:W-:-:S02]  /*d740*/  SHF.R.S32.HI R20, RZ, 0x8, R11 ;  /* 0x00000008ff147819 */ /* 0x000fc4000001140b */
[----:B------:R-:W-:Y:S02]  /*d750*/  LOP3.LUT R11, R11, 0xff, RZ, 0xc0, !PT ;  /* 0x000000ff0b0b7812 */ /* 0x000fe400078ec0ff */
[----:B------:R-:W-:-:S03]  /*d760*/  SGXT R20, R20, 0x1 ;  /* 0x000000011414781a */ /* 0x000fc60000000200 */
[----:B------:R-:W-:-:S05]  /*d770*/  IMAD.SHL.U32 R11, R11, 0x4, RZ ;  /* 0x000000040b0b7824 */ /* 0x000fca00078e00ff */
[----:B------:R-:W-:-:S04]  /*d780*/  LOP3.LUT R11, R11, 0x420, R20, 0x78, !PT ;  /* 0x000004200b0b7812 */ /* 0x000fc800078e7814 */
[----:B------:R-:W-:-:S05]  /*d790*/  LOP3.LUT R11, R11, 0x40, RZ, 0x3c, !PT ;  /* 0x000000400b0b7812 */ /* 0x000fca00078e3cff */
[----:B------:R-:W-:-:S05]  /*d7a0*/  VIADD R20, R11, UR10 ;  /* 0x0000000a0b147c36 */ /* 0x000fca0008000000 */
[----:B------:R1:W-:Y:S02]  /*d7b0*/  LDGSTS.E [R20+0x800], desc[UR8][R8.64], P2 ;  /* 0x0080000008147fae */ /* 0x0003e400091a1008 */
[----:B-1----:R-:W1:Y:S01]  /*d7c0*/  S2R R9, SR_TID.X ;  /* 0x0000000000097919 */ /* 0x002e620000002100 */
[----:B------:R-:W-:Y:S02]  /*d7d0*/  SEL R11, RZ, 0x4, P5 ;  /* 0x00000004ff0b7807 */ /* 0x000fe40002800000 */
[----:B------:R-:W-:Y:S02]  /*d7e0*/  IADD3 R8, P6, PT, R12, R14, RZ ;  /* 0x0000000e0c087210 */ /* 0x000fe40007fde0ff */
[----:B-1----:R-:W-:-:S04]  /*d7f0*/  SHF.R.U32.HI R9, RZ, 0x8, R9 ;  /* 0x00000008ff097819 */ /* 0x002fc80000011609 */
[----:B------:R-:W-:-:S04]  /*d800*/  SGXT.U32 R9, R9, 0x1 ;  /* 0x000000010909781a */ /* 0x000fc80000000000 */
[----:B------:R-:W-:-:S04]  /*d810*/  LOP3.LUT R9, R9, 0x16, RZ, 0xfc, !PT ;  /* 0x0000001609097812 */ /* 0x000fc800078efcff */
[----:B------:R-:W-:Y:S02]  /*d820*/  ISETP.GE.AND P2, PT, R9, R28, PT ;  /* 0x0000001c0900720c */ /* 0x000fe40003f46270 */
[----:B------:R-:W-:Y:S02]  /*d830*/  SEL R9, R11, RZ, !P1 ;  /* 0x000000ff0b097207 */ /* 0x000fe40004800000 */
[----:B------:R-:W-:-:S04]  /*d840*/  SEL R12, RZ, 0x4, P2 ;  /* 0x00000004ff0c7807 */ /* 0x000fc80001000000 */
[----:B------:R-:W-:Y:S02]  /*d850*/  SEL R12, R12, RZ, !P1 ;  /* 0x000000ff0c0c7207 */ /* 0x000fe40004800000 */
[----:B------:R-:W-:Y:S01]  /*d860*/  ISETP.NE.U32.AND P2, PT, R9, RZ, PT ;  /* 0x000000ff0900720c */ /* 0x000fe20003f45070 */
[----:B------:R-:W-:Y:S01]  /*d870*/  IMAD.X R9, R0, 0x1, R13, P6 ;  /* 0x0000000100097824 */ /* 0x000fe200030e060d */
[----:B---3--:R-:W-:-:S05]  /*d880*/  LEA R10, P5, R10, R14, 0x2 ;  /* 0x0000000e0a0a7211 */ /* 0x008fca00078a10ff */
[----:B------:R-:W-:-:S05]  /*d890*/  IMAD.X R11, R0, 0x1, R15, P5 ;  /* 0x00000001000b7824 */ /* 0x000fca00028e060f */
[----:B------:R-:W-:Y:S01]  /*d8a0*/  LDGSTS.E [R20+0x1800], desc[UR8][R10.64], P4 ;  /* 0x018000000a147fae */ /* 0x000fe2000a1a1008 */
[----:B------:R-:W-:-:S03]  /*d8b0*/  ISETP.NE.U32.AND P4, PT, R12, RZ, PT ;  /* 0x000000ff0c00720c */ /* 0x000fc60003f85070 */
[----:B------:R1:W-:Y:S01]  /*d8c0*/  LDGSTS.E [R20+0x2800], desc[UR8][R8.64], P3 ;  /* 0x0280000008147fae */ /* 0x0003e200099a1008 */
[----:B----4-:R-:W-:-:S04]  /*d8d0*/  SHF.R.U32.HI R27, RZ, 0x8, R27 ;  /* 0x00000008ff1b7819 */ /* 0x010fc8000001161b */
[----:B------:R-:W-:-:S04]  /*d8e0*/  SGXT.U32 R27, R27, 0x1 ;  /* 0x000000011b1b781a */ /* 0x000fc80000000000 */
[----:B------:R-:W-:Y:S01]  /*d8f0*/  LOP3.LUT R14, R27, 0x1a, RZ, 0xfc, !PT ;  /* 0x0000001a1b0e7812 */ /* 0x000fe200078efcff */
[----:B--2---:R-:W-:-:S03]  /*d900*/  IMAD.MOV.U32 R15, RZ, RZ, R24 ;  /* 0x000000ffff0f7224 */ /* 0x004fc600078e0018 */
[----:B------:R-:W-:Y:S01]  /*d910*/  ISETP.GE.AND P5, PT, R14, R28, PT ;  /* 0x0000001c0e00720c */ /* 0x000fe20003fa6270 */
[----:B------:R-:W-:-:S07]  /*d920*/  IMAD.MOV.U32 R14, RZ, RZ, R26 ;  /* 0x000000ffff0e7224 */ /* 0x000fce00078e001a */
[----:B------:R-:W-:Y:S01]  /*d930*/  HMMA.1688.F32.TF32 R12, R4, R14, R16 ;  /* 0x0000000e040c723c */ /* 0x000fe20000081010 */
[----:B------:R-:W2:Y:S04]  /*d940*/  LDL.LU.64 R18, [R1+0x5c0] ;  /* 0x0005c00001127983 */ /* 0x000ea80000300a00 */
[----:B------:R-:W1:Y:S04]  /*d950*/  LDL R24, [R1+0x4cc] ;  /* 0x0004cc0001187983 */ /* 0x000e680000100800 */
[----:B------:R-:W3:Y:S04]  /*d960*/  LDL R17, [R1+0x49c] ;  /* 0x00049c0001117983 */ /* 0x000ee80000100800 */
[----:B------:R-:W4:Y:S06]  /*d970*/  LDL R16, [R1+0x4c4] ;  /* 0x0004c40001107983 */ /* 0x000f2c0000100800 */
[----:B------:R-:W-:Y:S04]  /*d980*/  STL [R1+0x544], R12 ;  /* 0x0005440c01007387 */ /* 0x000fe80000100800 */
[----:B------:R2:W-:Y:S04]  /*d990*/  STL [R1+0x540], R13 ;  /* 0x0005400d01007387 */ /* 0x0005e80000100800 */
[----:B--2---:R-:W1:Y:S04]  /*d9a0*/  LDL.LU R13, [R1+0x3b8] ;  /* 0x0003b800010d7983 */ /* 0x004e680000300800 */
[----:B------:R-:W-:Y:S04]  /*d9b0*/  STL [R1+0x53c], R14 ;  /* 0x00053c0e01007387 */ /* 0x000fe80000100800 */
[----:B------:R-:W-:Y:S04]  /*d9c0*/  STL [R1+0x538], R15 ;  /* 0x0005380f01007387 */ /* 0x000fe80000100800 */
[----:B------:R-:W-:Y:S04]  /*d9d0*/  STL.64 [R1+0x5b8], R22 ;  /* 0x0005b81601007387 */ /* 0x000fe80000100a00 */
[----:B------:R2:W-:Y:S04]  /*d9e0*/  STL.64 [R1+0x5b0], R20 ;  /* 0x0005b01401007387 */ /* 0x0005e80000100a00 */
[----:B--2---:R-:W2:Y:S04]  /*d9f0*/  LDL.LU R20, [R1+0x250] ;  /* 0x0002500001147983 */ /* 0x004ea80000300800 */
[----:B------:R-:W2:Y:S04]  /*da00*/  LDL.LU R21, [R1+0x254] ;  /* 0x0002540001157983 */ /* 0x000ea80000300800 */
[----:B------:R-:W2:Y:S04]  /*da10*/  LDL.LU R22, [R1+0x258] ;  /* 0x0002580001167983 */ /* 0x000ea80000300800 */
[----:B------:R-:W2:Y:S04]  /*da20*/  LDL.LU R23, [R1+0x25c] ;  /* 0x00025c0001177983 */ /* 0x000ea80000300800 */
[----:B------:R-:W2:Y:S04]  /*da30*/  LDL R14, [R1+0x494] ;  /* 0x00049400010e7983 */ /* 0x000ea80000100800 */
[----:B------:R-:W2:Y:S01]  /*da40*/  LDL R12, [R1+0x4b8] ;  /* 0x0004b800010c7983 */ /* 0x000ea20000100800 */
[----:B-1----:R-:W-:-:S05]  /*da50*/  IADD3 R8, P6, PT, R24, R13, RZ ;  /* 0x0000000d18087210 */ /* 0x002fca0007fde0ff */
[----:B---3--:R-:W-:Y:S01]  /*da60*/  IMAD.X R9, R0, 0x1, R17, P6 ;  /* 0x0000000100097824 */ /* 0x008fe200030e0611 */
[----:B----4-:R-:W-:Y:S02]  /*da70*/  IADD3 R24, P6, PT, R16, R13, RZ ;  /* 0x0000000d10187210 */ /* 0x010fe40007fde0ff */
[----:B--2---:R-:W-:Y:S01]  /*da80*/  HMMA.1688.F32.TF32 R16, R4, R18, R20 ;  /* 0x000000120410723c */ /* 0x004fe20000081014 */
[----:B------:R-:W2:Y:S04]  /*da90*/  LDL.LU.64 R22, [R1+0x5b8] ;  /* 0x0005b80001167983 */ /* 0x000ea80000300a00 */
[----:B------:R-:W3:Y:S01]  /*daa0*/  LDL.LU.64 R20, [R1+0x5b0] ;  /* 0x0005b00001147983 */ /* 0x000ee20000300a00 */
[----:B------:R-:W1:Y:S01]  /*dab0*/  S2R R27, SR_TID.X ;  /* 0x00000000001b7919 */ /* 0x000e620000002100 */
[----:B------:R-:W-:-:S02]  /*dac0*/  LOP3.LUT R11, R25, 0x1e, RZ, 0xfc, !PT ;  /* 0x0000001e190b7812 */ /* 0x000fc400078efcff */
[----:B------:R-:W-:Y:S01]  /*dad0*/  SEL R10, RZ, 0x4, P5 ;  /* 0x00000004ff0a7807 */ /* 0x000fe20002800000 */
[----:B------:R-:W4:Y:S01]  /*dae0*/  LDL R15, [R1+0x48c] ;  /* 0x00048c00010f7983 */ /* 0x000f220000100800 */
[----:B------:R-:W-:Y:S02]  /*daf0*/  ISETP.GE.AND P3, PT, R11, R28, PT ;  /* 0x0000001c0b00720c */ /* 0x000fe40003f66270 */
[----:B------:R-:W-:-:S06]  /*db00*/  SEL R10, R10, RZ, !P1 ;  /* 0x000000ff0a0a7207 */ /* 0x000fcc0004800000 */
[----:B------:R-:W-:Y:S01]  /*db10*/  STL [R1+0x554], R16 ;  /* 0x0005541001007387 */ /* 0x000fe20000100800 */
[----:B------:R-:W-:-:S03]  /*db20*/  IMAD.X R25, R0, 0x1, R14, P6 ;  /* 0x0000000100197824 */ /* 0x000fc600030e060e */
[----:B------:R-:W-:Y:S04]  /*db30*/  STL [R1+0x550], R17 ;  /* 0x0005501101007387 */ /* 0x000fe80000100800 */
[----:B------:R-:W-:Y:S01]  /*db40*/  STL [R1+0x54c], R18 ;  /* 0x00054c1201007387 */ /* 0x000fe20000100800 */
[----:B-1----:R-:W-:-:S04]  /*db50*/  LOP3.LUT R11, R27, 0x1f, RZ, 0xc0, !PT ;  /* 0x0000001f1b0b7812 */ /* 0x002fc800078ec0ff */
[----:B------:R-:W-:Y:S02]  /*db60*/  ISETP.GE.AND P5, PT, R11, R28, PT ;  /* 0x0000001c0b00720c */ /* 0x000fe40003fa6270 */
[----:B------:R-:W-:Y:S02]  /*db70*/  SEL R11, RZ, 0x4, P3 ;  /* 0x00000004ff0b7807 */ /* 0x000fe40001800000 */
[----:B------:R-:W-:Y:S02]  /*db80*/  ISETP.NE.U32.AND P3, PT, R10, RZ, PT ;  /* 0x000000ff0a00720c */ /* 0x000fe40003f65070 */
[----:B------:R-:W-:Y:S02]  /*db90*/  SEL R10, R11, RZ, !P1 ;  /* 0x000000ff0b0a7207 */ /* 0x000fe40004800000 */
[----:B------:R-:W-:Y:S01]  /*dba0*/  SEL R11, RZ, 0x4, P5 ;  /* 0x00000004ff0b7807 */ /* 0x000fe20002800000 */
[----:B------:R1:W-:Y:S01]  /*dbb0*/  STL [R1+0x548], R19 ;  /* 0x0005481301007387 */ /* 0x0003e20000100800 */
[----:B------:R-:W-:-:S02]  /*dbc0*/  ISETP.NE.U32.AND P5, PT, R10, RZ, PT ;  /* 0x000000ff0a00720c */ /* 0x000fc40003fa5070 */
[----:B------:R-:W-:Y:S02]  /*dbd0*/  SEL R10, R11, RZ, !P1 ;  /* 0x000000ff0b0a7207 */ /* 0x000fe40004800000 */
[----:B------:R-:W-:Y:S01]  /*dbe0*/  IADD3 R26, P1, PT, R12, R13, RZ ;  /* 0x0000000d0c1a7210 */ /* 0x000fe20007f3e0ff */
[----:B-1----:R-:W2:Y:S04]  /*dbf0*/  LDL.LU R19, [R1+0x444] ;  /* 0x0004440001137983 */ /* 0x002ea80000300800 */
[----:B------:R-:W2:Y:S04]  /*dc00*/  LDL R14, [R1+0x480] ;  /* 0x00048000010e7983 */ /* 0x000ea80000100800 */
[----:B------:R-:W2:Y:S04]  /*dc10*/  LDL R12, [R1+0x488] ;  /* 0x00048800010c7983 */ /* 0x000ea80000100800 */
[----:B------:R1:W-:Y:S04]  /*dc20*/  STL [R1+0x558], R13 ;  /* 0x0005580d01007387 */ /* 0x0003e80000100800 */
[----:B------:R-:W2:Y:S04]  /*dc30*/  LDL.LU R17, [R1+0x43c] ;  /* 0x00043c0001117983 */ /* 0x000ea80000300800 */
[----:B---3--:R2:W-:Y:S04]  /*dc40*/  LDGSTS.E [R20+0x3800], desc[UR8][R8.64], P0 ;  /* 0x0380000008147fae */ /* 0x0085e800081a1008 */
[----:B------:R-:W2:Y:S04]  /*dc50*/  LDL.LU R8, [R1+0x1e0] ;  /* 0x0001e00001087983 */ /* 0x000ea80000300800 */
[----:B------:R-:W2:Y:S01]  /*dc60*/  LDL.LU R9, [R1+0x1e4] ;  /* 0x0001e40001097983 */ /* 0x000ea20000300800 */
[----:B------:R-:W-:Y:S01]  /*dc70*/  ISETP.NE.U32.AND P0, PT, R10, RZ, PT ;  /* 0x000000ff0a00720c */ /* 0x000fe20003f05070 */
[----:B------:R-:W-:-:S02]  /*dc80*/  IMAD.MOV.U32 R10, RZ, RZ, R29 ;  /* 0x000000ffff0a7224 */ /* 0x000fc400078e001d */
[----:B------:R-:W-:Y:S01]  /*dc90*/  IMAD.MOV.U32 R11, RZ, RZ, R21 ;  /* 0x000000ffff0b7224 */ /* 0x000fe200078e0015 */
[----:B------:R-:W3:Y:S04]  /*dca0*/  LDL.LU R29, [R1+0x5a8] ;  /* 0x0005a800011d7983 */ /* 0x000ee80000300800 */
[----:B------:R-:W-:Y:S02]  /*dcb0*/  LDGSTS.E [R20+0x4800], desc[UR8][R24.64], P2 ;  /* 0x0480000018147fae */ /* 0x000fe400091a1008 */
[----:B--2---:R-:W-:-:S15]  /*dcc0*/  HMMA.1688.F32.TF32 R8, R4, R22, R8 ;  /* 0x000000160408723c */ /* 0x004fde0000081008 */
[----:B------:R-:W-:-:S04]  /*dcd0*/  NOP ;  /* 0x0000000000007918 */ /* 0x000fc80000000000 */
[----:B------:R2:W-:Y:S04]  /*dce0*/  STL [R1+0x568], R8 ;  /* 0x0005680801007387 */ /* 0x0005e80000100800 */
[----:B------:R-:W-:Y:S04]  /*dcf0*/  STL [R1+0x564], R9 ;  /* 0x0005640901007387 */ /* 0x000fe80000100800 */
[----:B------:R1:W-:Y:S04]  /*dd00*/  STL [R1+0x560], R10 ;  /* 0x0005600a01007387 */ /* 0x0003e80000100800 */
[----:B------:R-:W-:Y:S04]  /*dd10*/  STL [R1+0x55c], R11 ;  /* 0x00055c0b01007387 */ /* 0x000fe80000100800 */
[----:B------:R-:W2:Y:S04]  /*dd20*/  LDL R23, [R1+0x3a8] ;  /* 0x0003a80001177983 */ /* 0x000ea80000100800 */
[----:B------:R-:W-:Y:S04]  /*dd30*/  STL [R1+0x56c], R0 ;  /* 0x00056c0001007387 */ /* 0x000fe80000100800 */
[----:B------:R-:W2:Y:S04]  /*dd40*/  LDL.LU R24, [R1+0x438] ;  /* 0x0004380001187983 */ /* 0x000ea80000300800 */
[----:B------:R-:W2:Y:S01]  /*dd50*/  LDL.LU R25, [R1+0x440] ;  /* 0x0004400001197983 */ /* 0x000ea20000300800 */
[----:B------:R-:W2:Y:S01]  /*dd60*/  S2R R21, SR_TID.X ;  /* 0x0000000000157919 */ /* 0x000ea20000002100 */
[----:B----4-:R-:W-:-:S02]  /*dd70*/  IMAD.X R27, R0, 0x1, R15, P1 ;  /* 0x00000001001b7824 */ /* 0x010fc400008e060f */
[--C-:B------:R-:W-:Y:S01]  /*dd80*/  IMAD.WIDE R6, R14, 0x4, R2.reuse ;  /* 0x000000040e067825 */ /* 0x100fe200078e0202 */
[----:B-1----:R-:W4:Y:S03]  /*dd90*/  LDL.LU R13, [R1+0x434] ;  /* 0x00043400010d7983 */ /* 0x002f260000300800 */
[----:B------:R-:W-:Y:S01]  /*dda0*/  IMAD.WIDE R2, R12, 0x4, R2 ;  /* 0x000000040c027825 */ /* 0x000fe200078e0202 */
[----:B------:R-:W-:Y:S01]  /*ddb0*/  STL [R1+0x570], R19 ;  /* 0x0005701301007387 */ /* 0x000fe20000100800 */
[----:B---3--:R-:W-:-:S03]  /*ddc0*/  IADD3 R4, P1, PT, R29, R19, RZ ;  /* 0x000000131d047210 */ /* 0x008fc60007f3e0ff */
[----:B--2---:R-:W2:Y:S04]  /*ddd0*/  LDL.LU R8, [R1+0x448] ;  /* 0x0004480001087983 */ /* 0x004ea80000300800 */
[----:B------:R-:W3:Y:S04]  /*dde0*/  LDL.LU R10, [R1+0x42c] ;  /* 0x00042c00010a7983 */ /* 0x000ee80000300800 */
[----:B------:R-:W2:Y:S04]  /*ddf0*/  LDL.LU R15, [R1+0x424] ;  /* 0x00042400010f7983 */ /* 0x000ea80000300800 */
[----:B------:R-:W-:Y:S04]  /*de00*/  LDGSTS.E [R20+0x5800], desc[UR8][R26.64], P4 ;  /* 0x058000001a147fae */ /* 0x000fe8000a1a1008 */
[----:B------:R1:W-:Y:S01]  /*de10*/  LDGSTS.E [R20+0x6800], desc[UR8][R6.64], P3 ;  /* 0x0680000006147fae */ /* 0x0003e200099a1008 */
[----:B------:R-:W-:-:S03]  /*de20*/  LOP3.LUT R12, R21, 0x1ff, RZ, 0xc0, !PT ;  /* 0x000001ff150c7812 */ /* 0x000fc600078ec0ff */
[----:B------:R1:W-:Y:S01]  /*de30*/  LDGSTS.E [R20+0x7800], desc[UR8][R2.64], P5 ;  /* 0x0780000002147fae */ /* 0x0003e2000a9a1008 */
[----:B------:R-:W-:-:S03]  /*de40*/  SHF.R.U32.HI R21, RZ, 0x1, R21 ;  /* 0x00000001ff157819 */ /* 0x000fc60000011615 */
[----:B------:R-:W2:Y:S01]  /*de50*/  LDL.LU R26, [R1+0x428] ;  /* 0x00042800011a7983 */ /* 0x000ea20000300800 */
[----:B------:R-:W-:-:S03]  /*de60*/  IMAD.SHL.U32 R12, R12, 0x4, RZ ;  /* 0x000000040c0c7824 */ /* 0x000fc600078e00ff */
[----:B------:R-:W2:Y:S01]  /*de70*/  LDL.LU R27, [R1+0x430] ;  /* 0x00043000011b7983 */ /* 0x000ea20000300800 */
[----:B-1----:R-:W-:-:S03]  /*de80*/  IADD3 R6, P2, PT, R29, R17, RZ ;  /* 0x000000111d067210 */ /* 0x002fc60007f5e0ff */
[----:B------:R-:W-:Y:S01]  /*de90*/  STL [R1+0x574], R17 ;  /* 0x0005741101007387 */ /* 0x000fe20000100800 */
[----:B------:R-:W-:-:S03]  /*dea0*/  LOP3.LUT R12, R12, 0x70, R21, 0x78, !PT ;  /* 0x000000700c0c7812 */ /* 0x000fc600078e7815 */
[----:B------:R-:W0:Y:S02]  /*deb0*/  LDGDEPBAR ;  /* 0x00000000000079af */ /* 0x000e240000000000 */
[----:B------:R-:W-:Y:S02]  /*dec0*/  VIADD R2, R12, UR10 ;  /* 0x0000000a0c027c36 */ /* 0x000fe40008000000 */
[----:B------:R1:W-:Y:S01]  /*ded0*/  STL [R1+0x578], R25 ;  /* 0x0005781901007387 */ /* 0x0003e20000100800 */
[----:B------:R-:W-:-:S03]  /*dee0*/  IMAD.X R5, R25, 0x1, R23, P1 ;  /* 0x0000000119057824 */ /* 0x000fc600008e0617 */
[----:B------:R-:W2:Y:S01]  /*def0*/  LDL R22, [R1+0x414] ;  /* 0x0004140001167983 */ /* 0x000ea20000100800 */
[--C-:B------:R-:W-:Y:S01]  /*df00*/  IMAD.X R7, R24, 0x1, R23.reuse, P2 ;  /* 0x0000000118077824 */ /* 0x100fe200010e0617 */
[C---:B----4-:R-:W-:Y:S02]  /*df10*/  IADD3 R20, P1, PT, R29.reuse, R13, RZ ;  /* 0x0000000d1d147210 */ /* 0x050fe40007f3e0ff */
[----:B------:R3:W-:Y:S04]  /*df20*/  LDGSTS.E [R2+0x10000], desc[UR8][R4.64], P0 ;  /* 0x1000000004027fae */ /* 0x0007e800081a1008 */
[----:B-1----:R-:W4:Y:S04]  /*df30*/  LDL.LU R25, [R1+0x41c] ;  /* 0x00041c0001197983 */ /* 0x002f280000300800 */
[----:B------:R-:W4:Y:S04]  /*df40*/  LDL.LU R17, [R1+0x3e0] ;  /* 0x0003e00001117983 */ /* 0x000f280000300800 */
        /* <DEDUP_REMOVED lines=8> */
[----:B------:R-:W4:Y:S01]  /*dfd0*/  LDL R3, [R1+0x3ac] ;  /* 0x0003ac0001037983 */ /* 0x000f220000100800 */
[----:B---3--:R-:W-:Y:S01]  /*dfe0*/  IADD3 R4, P2, PT, R29, R10, RZ ;  /* 0x0000000a1d047210 */ /* 0x008fe20007f5e0ff */
[----:B--2---:R-:W-:-:S02]  /*dff0*/  IMAD.X R21, R27, 0x1, R23, P1 ;  /* 0x000000011b157824 */ /* 0x004fc400008e0617 */
[----:B------:R1:W-:Y:S02]  /*e000*/  LDGSTS.E [R2+0x10800], desc[UR8][R6.64], P0 ;  /* 0x1080000006027fae */ /* 0x0003e400081a1008 */
[----:B------:R-:W-:Y:S02]  /*e010*/  IMAD.X R5, R26, 0x1, R23, P2 ;  /* 0x000000011a057824 */ /* 0x000fe400010e0617 */
[----:B------:R4:W-:Y:S04]  /*e020*/  LDGSTS.E [R2+0x11000], desc[UR8][R20.64], P0 ;  /* 0x1100000014027fae */ /* 0x0009e800081a1008 */
[----:B------:R2:W-:Y:S01]  /*e030*/  LDGSTS.E [R2+0x11800], desc[UR8][R4.64], P0 ;  /* 0x1180000004027fae */ /* 0x0005e200081a1008 */
[----:B-1----:R-:W-:-:S05]  /*e040*/  IADD3 R6, P1, PT, R29, R8, RZ ;  /* 0x000000081d067210 */ /* 0x002fca0007f3e0ff */
[----:B------:R-:W-:-:S05]  /*e050*/  IMAD.X R7, R15, 0x1, R23, P1 ;  /* 0x000000010f077824 */ /* 0x000fca00008e0617 */
[----:B------:R1:W-:Y:S01]  /*e060*/  LDGSTS.E [R2+0x12000], desc[UR8][R6.64], P0 ;  /* 0x1200000006027fae */ /* 0x0003e200081a1008 */
[C---:B----4-:R-:W-:Y:S02]  /*e070*/  IADD3 R20, P2, PT, R29.reuse, R19, RZ ;  /* 0x000000131d147210 */ /* 0x050fe40007f5e0ff */
[----:B--2---:R-:W-:Y:S01]  /*e080*/  IADD3 R4, P1, PT, R29, R25, RZ ;  /* 0x000000191d047210 */ /* 0x004fe20007f3e0ff */
[----:B------:R-:W-:Y:S04]  /*e090*/  STL [R1+0x598], R3 ;  /* 0x0005980301007387 */ /* 0x000fe80000100800 */
[----:B------:R2:W-:Y:S04]  /*e0a0*/  STL [R1+0x57c], R13 ;  /* 0x00057c0d01007387 */ /* 0x0005e80000100800 */
[----:B--2---:R-:W2:Y:S04]  /*e0b0*/  LDL.LU R13, [R1+0x3d8] ;  /* 0x0003d800010d7983 */ /* 0x004ea80000300800 */
[----:B------:R-:W-:Y:S04]  /*e0c0*/  STL [R1+0x580], R24 ;  /* 0x0005801801007387 */ /* 0x000fe80000100800 */
[----:B------:R3:W-:Y:S04]  /*e0d0*/  STL [R1+0x584], R10 ;  /* 0x0005840a01007387 */ /* 0x0007e80000100800 */
[----:B---3--:R-:W3:Y:S04]  /*e0e0*/  LDL.LU R10, [R1+0x40c] ;  /* 0x00040c00010a7983 */ /* 0x008ee80000300800 */
[----:B------:R4:W-:Y:S01]  /*e0f0*/  STL [R1+0x588], R27 ;  /* 0x0005881b01007387 */ /* 0x0009e20000100800 */
[----:B------:R-:W-:-:S03]  /*e100*/  IMAD.X R21, R14, 0x1, R23, P2 ;  /* 0x000000010e157824 */ /* 0x000fc600010e0617 */
[----:B----4-:R-:W4:Y:S04]  /*e110*/  LDL.LU R27, [R1+0x404] ;  /* 0x00040400011b7983 */ /* 0x010f280000300800 */
[----:B------:R1:W-:Y:S02]  /*e120*/  STL [R1+0x58c], R8 ;  /* 0x00058c0801007387 */ /* 0x0003e40000100800 */
[C---:B-1----:R-:W-:Y:S02]  /*e130*/  IADD3 R6, P2, PT, R29.reuse, R22, RZ ;  /* 0x000000161d067210 */ /* 0x042fe40007f5e0ff */
[----:B------:R3:W-:Y:S04]  /*e140*/  LDGSTS.E [R2+0x12800], desc[UR8][R20.64], P0 ;  /* 0x1280000014027fae */ /* 0x0007e800081a1008 */
[----:B------:R-:W2:Y:S04]  /*e150*/  LDL.LU R8, [R1+0x3fc] ;  /* 0x0003fc0001087983 */ /* 0x000ea80000300800 */
[----:B------:R1:W-:Y:S04]  /*e160*/  STL [R1+0x590], R26 ;  /* 0x0005901a01007387 */ /* 0x0003e80000100800 */
[----:B-1----:R-:W2:Y:S04]  /*e170*/  LDL.LU R26, [R1+0x3f4] ;  /* 0x0003f400011a7983 */ /* 0x002ea80000300800 */
[----:B------:R-:W-:Y:S04]  /*e180*/  STL [R1+0x594], R19 ;  /* 0x0005941301007387 */ /* 0x000fe80000100800 */
[----:B------:R-:W-:Y:S04]  /*e190*/  STL [R1+0x59c], R15 ;  /* 0x00059c0f01007387 */ /* 0x000fe80000100800 */
[----:B------:R-:W-:Y:S04]  /*e1a0*/  STL [R1+0x5a0], R25 ;  /* 0x0005a01901007387 */ /* 0x000fe80000100800 */
[----:B------:R1:W-:Y:S04]  /*e1b0*/  STL [R1+0x5a4], R14 ;  /* 0x0005a40e01007387 */ /* 0x0003e80000100800 */
[----:B-1----:R-:W2:Y:S04]  /*e1c0*/  LDL R14, [R1+0x3a8] ;  /* 0x0003a800010e7983 */ /* 0x002ea80000100800 */
[----:B------:R-:W4:Y:S04]  /*e1d0*/  LDL.LU R25, [R1+0x3cc] ;  /* 0x0003cc0001197983 */ /* 0x000f280000300800 */
[----:B------:R-:W4:Y:S04]  /*e1e0*/  LDL.LU R15, [R1+0x3d4] ;  /* 0x0003d400010f7983 */ /* 0x000f280000300800 */
[----:B------:R-:W4:Y:S04]  /*e1f0*/  LDL.LU R3, [R1+0x3dc] ;  /* 0x0003dc0001037983 */ /* 0x000f280000300800 */
[----:B------:R-:W4:Y:S04]  /*e200*/  LDL.LU R19, [R1+0x3e4] ;  /* 0x0003e40001137983 */ /* 0x000f280000300800 */
[----:B------:R-:W4:Y:S01]  /*e210*/  LDL.LU R24, [R1+0x3d0] ;  /* 0x0003d00001187983 */ /* 0x000f220000300800 */
[--C-:B--2---:R-:W-:Y:S01]  /*e220*/  IMAD.X R5, R12, 0x1, R14.reuse, P1 ;  /* 0x000000010c057824 */ /* 0x104fe200008e060e */
[----:B---3--:R-:W-:Y:S01]  /*e230*/  IADD3 R20, P1, PT, R29, R10, RZ ;  /* 0x0000000a1d147210 */ /* 0x008fe20007f3e0ff */
[----:B------:R-:W-:-:S03]  /*e240*/  IMAD.X R7, R18, 0x1, R14, P2 ;  /* 0x0000000112077824 */ /* 0x000fc600010e060e */
[----:B------:R4:W-:Y:S01]  /*e250*/  LDGSTS.E [R2+0x13000], desc[UR8][R4.64], P0 ;  /* 0x1300000004027fae */ /* 0x0009e200081a1008 */
[----:B------:R-:W-:-:S03]  /*e260*/  IMAD.X R21, R16, 0x1, R14, P1 ;  /* 0x0000000110157824 */ /* 0x000fc600008e060e */
[----:B------:R1:W-:Y:S04]  /*e270*/  LDGSTS.E [R2+0x13800], desc[UR8][R6.64], P0 ;  /* 0x1380000006027fae */ /* 0x0003e800081a1008 */
[----:B------:R2:W-:Y:S01]  /*e280*/  LDGSTS.E [R2+0x14000], desc[UR8][R20.64], P0 ;  /* 0x1400000014027fae */ /* 0x0005e200081a1008 */
[C---:B----4-:R-:W-:Y:S02]  /*e290*/  IADD3 R4, P2, PT, R29.reuse, R27, RZ ;  /* 0x0000001b1d047210 */ /* 0x050fe40007f5e0ff */
[----:B-1----:R-:W-:-:S03]  /*e2a0*/  IADD3 R6, P1, PT, R29, R8, RZ ;  /* 0x000000081d067210 */ /* 0x002fc60007f3e0ff */
[--C-:B------:R-:W-:Y:S01]  /*e2b0*/  IMAD.X R5, R11, 0x1, R14.reuse, P2 ;  /* 0x000000010b057824 */ /* 0x100fe200010e060e */
[----:B--2---:R-:W-:Y:S01]  /*e2c0*/  IADD3 R20, P2, PT, R29, R26, RZ ;  /* 0x0000001a1d147210 */ /* 0x004fe20007f5e0ff */
[----:B------:R-:W-:-:S03]  /*e2d0*/  IMAD.X R7, R9, 0x1, R14, P1 ;  /* 0x0000000109077824 */ /* 0x000fc600008e060e */
[----:B------:R1:W-:Y:S01]  /*e2e0*/  LDGSTS.E [R2+0x14800], desc[UR8][R4.64], P0 ;  /* 0x1480000004027fae */ /* 0x0003e200081a1008 */
[----:B------:R-:W-:-:S03]  /*e2f0*/  IMAD.X R21, R0, 0x1, R14, P2 ;  /* 0x0000000100157824 */ /* 0x000fc600010e060e */
[----:B------:R2:W-:Y:S04]  /*e300*/  LDGSTS.E [R2+0x15000], desc[UR8][R6.64], P0 ;  /* 0x1500000006027fae */ /* 0x0005e800081a1008 */
[----:B------:R3:W-:Y:S01]  /*e310*/  LDGSTS.E [R2+0x15800], desc[UR8][R20.64], P0 ;  /* 0x1580000014027fae */ /* 0x0007e200081a1008 */
[----:B-1----:R-:W-:-:S05]  /*e320*/  IADD3 R4, P1, PT, R29, R19, RZ ;  /* 0x000000131d047210 */ /* 0x002fca0007f3e0ff */
[----:B------:R-:W-:-:S05]  /*e330*/  IMAD.X R5, R17, 0x1, R14, P1 ;  /* 0x0000000111057824 */ /* 0x000fca00008e060e */
[----:B------:R1:W-:Y:S04]  /*e340*/  LDGSTS.E [R2+0x16000], desc[UR8][R4.64], P0 ;  /* 0x1600000004027fae */ /* 0x0003e800081a1008 */
[----:B------:R-:W4:Y:S01]  /*e350*/  LDL.LU R4, [R1+0x3c8] ;  /* 0x0003c80001047983 */ /* 0x000f220000300800 */
[C---:B------:R-:W-:Y:S02]  /*e360*/  IADD3 R22, P2, PT, R29.reuse, R3, RZ ;  /* 0x000000031d167210 */ /* 0x040fe40007f5e0ff */
[C---:B--2---:R-:W-:Y:S01]  /*e370*/  IADD3 R6, P3, PT, R29.reuse, R15, RZ ;  /* 0x0000000f1d067210 */ /* 0x044fe20007f7e0ff */
[----:B------:R-:W2:Y:S01]  /*e380*/  LDL.LU R5, [R1+0x414] ;  /* 0x0004140001057983 */ /* 0x000ea20000300800 */
[----:B---3--:R-:W-:Y:S01]  /*e390*/  IADD3 R20, P1, PT, R29, R25, RZ ;  /* 0x000000191d147210 */ /* 0x008fe20007f3e0ff */
[----:B------:R-:W-:-:S02]  /*e3a0*/  IMAD.X R23, R13, 0x1, R14, P2 ;  /* 0x000000010d177824 */ /* 0x000fc400010e060e */
[----:B------:R-:W-:-:S03]  /*e3b0*/  IMAD.X R7, R24, 0x1, R14, P3 ;  /* 0x0000000118077824 */ /* 0x000fc600018e060e */
[----:B------:R3:W-:Y:S04]  /*e3c0*/  LDGSTS.E [R2+0x16800], desc[UR8][R22.64], P0 ;  /* 0x1680000016027fae */ /* 0x0007e800081a1008 */
[----:B------:R3:W-:Y:S01]  /*e3d0*/  LDGSTS.E [R2+0x17000], desc[UR8][R6.64], P0 ;  /* 0x1700000006027fae */ /* 0x0007e200081a1008 */
[----:B----4-:R-:W-:-:S03]  /*e3e0*/  IMAD.X R21, R4, 0x1, R14, P1 ;  /* 0x0000000104157824 */ /* 0x010fc600008e060e */
[----:B------:R-:W4:Y:S04]  /*e3f0*/  LDL.LU R14, [R1+0x5a4] ;  /* 0x0005a400010e7983 */ /* 0x000f280000300800 */
[----:B------:R-:W2:Y:S04]  /*e400*/  LDL R23, [R1+0x3b0] ;  /* 0x0003b00001177983 */ /* 0x000ea80000100800 */
[----:B------:R3:W-:Y:S01]  /*e410*/  LDGSTS.E [R2+0x17800], desc[UR8][R20.64], P0 ;  /* 0x1780000014027fae */ /* 0x0007e200081a1008 */
[----:B------:R-:W-:-:S03]  /*e420*/  UIADD3 UR4, UPT, UPT, UR4, 0x1, URZ ;  /* 0x0000000104047890 */ /* 0x000fc6000fffe0ff */
[----:B------:R-:W0:Y:S01]  /*e430*/  LDGDEPBAR ;  /* 0x00000000000079af */ /* 0x000e220000000000 */
[-C--:B--2---:R-:W-:Y:S02]  /*e440*/  IADD3 R25, P1, PT, R25, R23.reuse, RZ ;  /* 0x0000001719197210 */ /* 0x084fe40007f3e0ff */
[-C--:B------:R-:W-:Y:S02]  /*e450*/  IADD3 R15, P2, PT, R15, R23.reuse, RZ ;  /* 0x000000170f0f7210 */ /* 0x080fe40007f5e0ff */
[-C--:B------:R-:W-:Y:S01]  /*e460*/  IADD3 R3, P3, PT, R3, R23.reuse, RZ ;  /* 0x0000001703037210 */ /* 0x080fe20007f7e0ff */
[----:B------:R2:W-:Y:S04]  /*e470*/  STL [R1+0x3cc], R25 ;  /* 0x0003cc1901007387 */ /* 0x0005e80000100800 */
[----:B--2---:R-:W2:Y:S04]  /*e480*/  LDL.LU R25, [R1+0x5a0] ;  /* 0x0005a00001197983 */ /* 0x004ea80000300800 */
[----:B------:R1:W-:Y:S04]  /*e490*/  STL [R1+0x3d4], R15 ;  /* 0x0003d40f01007387 */ /* 0x0003e80000100800 */
[----:B-1----:R-:W2:Y:S04]  /*e4a0*/  LDL.LU R15, [R1+0x59c] ;  /* 0x00059c00010f7983 */ /* 0x002ea80000300800 */
[----:B------:R1:W-:Y:S04]  /*e4b0*/  STL [R1+0x3dc], R3 ;  /* 0x0003dc0301007387 */ /* 0x0003e80000100800 */
[----:B-1----:R-:W2:Y:S01]  /*e4c0*/  LDL.LU R3, [R1+0x598] ;  /* 0x0005980001037983 */ /* 0x002ea20000300800 */
[----:B------:R-:W-:-:S02]  /*e4d0*/  IADD3 R19, P4, PT, R19, R23, RZ ;  /* 0x0000001713137210 */ /* 0x000fc40007f9e0ff */
[-C--:B------:R-:W-:Y:S02]  /*e4e0*/  IADD3 R26, P5, PT, R26, R23.reuse, RZ ;  /* 0x000000171a1a7210 */ /* 0x080fe40007fbe0ff */
[-C--:B------:R-:W-:Y:S01]  /*e4f0*/  IADD3 R8, P6, PT, R8, R23.reuse, RZ ;  /* 0x0000001708087210 */ /* 0x080fe20007fde0ff */
[----:B------:R1:W-:Y:S01]  /*e500*/  STL [R1+0x3e4], R19 ;  /* 0x0003e41301007387 */ /* 0x0003e20000100800 */
[----:B------:R-:W-:-:S03]  /*e510*/  IADD3 R27, P0, PT, R27, R23, RZ ;  /* 0x000000171b1b7210 */ /* 0x000fc60007f1e0ff */
[----:B-1----:R-:W3:Y:S04]  /*e520*/  LDL.LU R19, [R1+0x594] ;  /* 0x0005940001137983 */ /* 0x002ee80000300800 */
[----:B------:R1:W-:Y:S04]  /*e530*/  STL [R1+0x3f4], R26 ;  /* 0x0003f41a01007387 */ /* 0x0003e80000100800 */
[----:B-1----:R-:W3:Y:S04]  /*e540*/  LDL.LU R26, [R1+0x590] ;  /* 0x00059000011a7983 */ /* 0x002ee80000300800 */
[----:B------:R1:W-:Y:S04]  /*e550*/  STL [R1+0x3fc], R8 ;  /* 0x0003fc0801007387 */ /* 0x0003e80000100800 */
[----:B-1----:R-:W3:Y:S04]  /*e560*/  LDL.LU R8, [R1+0x58c] ;  /* 0x00058c0001087983 */ /* 0x002ee80000300800 */
[----:B------:R1:W-:Y:S04]  /*e570*/  STL [R1+0x404], R27 ;  /* 0x0004041b01007387 */ /* 0x0003e80000100800 */
[----:B-1----:R-:W4:Y:S01]  /*e580*/  LDL.LU R27, [R1+0x588] ;  /* 0x00058800011b7983 */ /* 0x002f220000300800 */
[--C-:B--2---:R-:W-:Y:S01]  /*e590*/  IMAD.X R4, R4, 0x1, R3.reuse, P1 ;  /* 0x0000000104047824 */ /* 0x104fe200008e0603 */
[----:B------:R-:W-:Y:S01]  /*e5a0*/  IADD3 R10, P1, PT, R10, R23, RZ ;  /* 0x000000170a0a7210 */ /* 0x000fe20007f3e0ff */
[----:B------:R-:W-:-:S02]  /*e5b0*/  IMAD.X R24, R24, 0x1, R3, P2 ;  /* 0x0000000118187824 */ /* 0x000fc400010e0603 */
[----:B------:R-:W-:Y:S02]  /*e5c0*/  IMAD.X R13, R13, 0x1, R3, P3 ;  /* 0x000000010d0d7824 */ /* 0x000fe400018e0603 */
[----:B------:R1:W-:Y:S04]  /*e5d0*/  STL [R1+0x40c], R10 ;  /* 0x00040c0a01007387 */ /* 0x0003e80000100800 */
[----:B-1----:R-:W2:Y:S04]  /*e5e0*/  LDL.LU R10, [R1+0x584] ;  /* 0x00058400010a7983 */ /* 0x002ea80000300800 */
[----:B------:R-:W-:Y:S04]  /*e5f0*/  STL [R1+0x3c8], R4 ;  /* 0x0003c80401007387 */ /* 0x000fe80000100800 */
[----:B------:R1:W-:Y:S04]  /*e600*/  STL [R1+0x3d0], R24 ;  /* 0x0003d01801007387 */ /* 0x0003e80000100800 */
[----:B-1----:R-:W4:Y:S04]  /*e610*/  LDL.LU R24, [R1+0x580] ;  /* 0x0005800001187983 */ /* 0x002f280000300800 */
[----:B------:R1:W-:Y:S04]  /*e620*/  STL [R1+0x3d8], R13 ;  /* 0x0003d80d01007387 */ /* 0x0003e80000100800 */
[----:B-1----:R-:W4:Y:S01]  /*e630*/  LDL.LU R13, [R1+0x57c] ;  /* 0x00057c00010d7983 */ /* 0x002f220000300800 */
[----:B------:R-:W-:-:S02]  /*e640*/  IADD3 R5, P2, PT, R5, R23, RZ ;  /* 0x0000001705057210 */ /* 0x000fc40007f5e0ff */
[-C--:B------:R-:W-:Y:S01]  /*e650*/  IADD3 R25, P3, PT, R25, R23.reuse, RZ ;  /* 0x0000001719197210 */ /* 0x080fe20007f7e0ff */
[----:B------:R-:W-:Y:S02]  /*e660*/  IMAD.X R17, R17, 0x1, R3, P4 ;  /* 0x0000000111117824 */ /* 0x000fe400020e0603 */
[----:B------:R-:W-:Y:S01]  /*e670*/  STL [R1+0x414], R5 ;  /* 0x0004140501007387 */ /* 0x000fe20000100800 */
[----:B---3--:R-:W-:-:S03]  /*e680*/  IADD3 R19, P4, PT, R19, R23, RZ ;  /* 0x0000001713137210 */ /* 0x008fc60007f9e0ff */
[----:B------:R1:W-:Y:S01]  /*e690*/  STL [R1+0x41c], R25 ;  /* 0x00041c1901007387 */ /* 0x0003e20000100800 */
[--C-:B------:R-:W-:Y:S01]  /*e6a0*/  IMAD.X R0, R0, 0x1, R3.reuse, P5 ;  /* 0x0000000100007824 */ /* 0x100fe200028e0603 */
[----:B------:R-:W-:Y:S01]  /*e6b0*/  IADD3 R8, P5, PT, R8, R23, RZ ;  /* 0x0000001708087210 */ /* 0x000fe20007fbe0ff */
[--C-:B------:R-:W-:Y:S01]  /*e6c0*/  IMAD.X R9, R9, 0x1, R3.reuse, P6 ;  /* 0x0000000109097824 */ /* 0x100fe200030e0603 */
[----:B-1----:R-:W3:Y:S04]  /*e6d0*/  LDL.LU R25, [R1+0x578] ;  /* 0x0005780001197983 */ /* 0x002ee80000300800 */
[----:B------:R-:W3:Y:S04]  /*e6e0*/  LDL R5, [R1+0x454] ;  /* 0x0004540001057983 */ /* 0x000ee80000100800 */
[----:B------:R1:W-:Y:S01]  /*e6f0*/  STL [R1+0x3e0], R17 ;  /* 0x0003e01101007387 */ /* 0x0003e20000100800 */
[----:B------:R-:W-:-:S03]  /*e700*/  IMAD.X R11, R11, 0x1, R3, P0 ;  /* 0x000000010b0b7824 */ /* 0x000fc600000e0603 */
[----:B-1----:R-:W3:Y:S04]  /*e710*/  LDL.LU R17, [R1+0x574] ;  /* 0x0005740001117983 */ /* 0x002ee80000300800 */
[----:B------:R-:W3:Y:S04]  /*e720*/  LDL R4, [R1+0x458] ;  /* 0x0004580001047983 */ /* 0x000ee80000100800 */
[----:B------:R1:W-:Y:S04]  /*e730*/  STL [R1+0x44c], R19 ;  /* 0x00044c1301007387 */ /* 0x0003e80000100800 */
[----:B-1----:R-:W3:Y:S04]  /*e740*/  LDL.LU R19, [R1+0x570] ;  /* 0x0005700001137983 */ /* 0x002ee80000300800 */
[----:B------:R1:W-:Y:S04]  /*e750*/  STL [R1+0x3f0], R0 ;  /* 0x0003f00001007387 */ /* 0x0003e80000100800 */
[----:B-1----:R-:W3:Y:S04]  /*e760*/  LDL.LU R0, [R1+0x56c] ;  /* 0x00056c0001007983 */ /* 0x002ee80000300800 */
[----:B------:R1:W-:Y:S04]  /*e770*/  STL [R1+0x448], R8 ;  /* 0x0004480801007387 */ /* 0x0003e80000100800 */
[----:B-1----:R1:W5:Y:S04]  /*e780*/  LDL.LU R8, [R1+0x568] ;  /* 0x0005680001087983 */ /* 0x0023680000300800 */
[----:B------:R1:W-:Y:S04]  /*e790*/  STL [R1+0x3f8], R9 ;  /* 0x0003f80901007387 */ /* 0x0003e80000100800 */
[----:B-1----:R1:W5:Y:S04]  /*e7a0*/  LDL.LU R9, [R1+0x564] ;  /* 0x0005640001097983 */ /* 0x0023680000300800 */
[----:B------:R-:W3:Y:S01]  /*e7b0*/  LDL R2, [R1+0x464] ;  /* 0x0004640001027983 */ /* 0x000ee20000100800 */
[----:B--2---:R-:W-:-:S05]  /*e7c0*/  IADD3 R10, P6, PT, R10, R23, RZ ;  /* 0x000000170a0a7210 */ /* 0x004fca0007fde0ff */
[----:B------:R2:W-:Y:S04]  /*e7d0*/  STL [R1+0x42c], R10 ;  /* 0x00042c0a01007387 */ /* 0x0005e80000100800 */
[----:B--2---:R1:W5:Y:S04]  /*e7e0*/  LDL.LU R10, [R1+0x560] ;  /* 0x00056000010a7983 */ /* 0x0043680000300800 */
[----:B------:R2:W-:Y:S04]  /*e7f0*/  STL [R1+0x400], R11 ;  /* 0x0004000b01007387 */ /* 0x0005e80000100800 */
[----:B--2---:R1:W5:Y:S01]  /*e800*/  LDL.LU R11, [R1+0x55c] ;  /* 0x00055c00010b7983 */ /* 0x0043620000300800 */
[----:B----4-:R-:W-:-:S05]  /*e810*/  IADD3 R13, P0, PT, R13, R23, RZ ;  /* 0x000000170d0d7210 */ /* 0x010fca0007f1e0ff */
[----:B------:R2:W-:Y:S04]  /*e820*/  STL [R1+0x434], R13 ;  /* 0x0004340d01007387 */ /* 0x0005e80000100800 */
[----:B--2---:R-:W2:Y:S01]  /*e830*/  LDL.LU R13, [R1+0x558] ;  /* 0x00055800010d7983 */ /* 0x004ea20000300800 */
[--C-:B------:R-:W-:Y:S02]  /*e840*/  IMAD.X R16, R16, 0x1, R3.reuse, P1 ;  /* 0x0000000110107824 */ /* 0x100fe400008e0603 */
[----:B------:R-:W-:-:S03]  /*e850*/  IMAD.X R18, R18, 0x1, R3, P2 ;  /* 0x0000000112127824 */ /* 0x000fc600010e0603 */
[----:B------:R4:W-:Y:S01]  /*e860*/  STL [R1+0x408], R16 ;  /* 0x0004081001007387 */ /* 0x0009e20000100800 */
[--C-:B------:R-:W-:Y:S02]  /*e870*/  IMAD.X R12, R12, 0x1, R3.reuse, P3 ;  /* 0x000000010c0c7824 */ /* 0x100fe400018e0603 */
[----:B------:R-:W-:Y:S01]  /*e880*/  IMAD.X R14, R14, 0x1, R3, P4 ;  /* 0x000000010e0e7824 */ /* 0x000fe200020e0603 */
[----:B----4-:R1:W5:Y:S01]  /*e890*/  LDL.LU R16, [R1+0x554] ;  /* 0x0005540001107983 */ /* 0x0103620000300800 */
[----:B---3--:R-:W-:-:S05]  /*e8a0*/  IADD3 R17, P1, PT, R17, R23, RZ ;  /* 0x0000001711117210 */ /* 0x008fca0007f3e0ff */
[----:B------:R3:W-:Y:S01]  /*e8b0*/  STL [R1+0x43c], R17 ;  /* 0x00043c1101007387 */ /* 0x0007e20000100800 */
[----:B------:R-:W-:-:S03]  /*e8c0*/  IMAD.X R15, R15, 0x1, R3, P5 ;  /* 0x000000010f0f7824 */ /* 0x000fc600028e0603 */
[----:B---3--:R1:W5:Y:S01]  /*e8d0*/  LDL.LU R17, [R1+0x550] ;  /* 0x0005500001117983 */ /* 0x0083620000300800 */
[----:B------:R-:W-:-:S03]  /*e8e0*/  IADD3 R19, P2, PT, R19, R23, RZ ;  /* 0x0000001713137210 */ /* 0x000fc60007f5e0ff */
[----:B------:R3:W-:Y:S01]  /*e8f0*/  STL [R1+0x410], R18 ;  /* 0x0004101201007387 */ /* 0x0007e20000100800 */
[--C-:B------:R-:W-:Y:S02]  /*e900*/  IMAD.X R26, R26, 0x1, R3.reuse, P6 ;  /* 0x000000011a1a7824 */ /* 0x100fe400030e0603 */
[--C-:B------:R-:W-:Y:S01]  /*e910*/  IMAD.X R27, R27, 0x1, R3.reuse, P0 ;  /* 0x000000011b1b7824 */ /* 0x100fe200000e0603 */
[----:B---3--:R1:W5:Y:S04]  /*e920*/  LDL.LU R18, [R1+0x54c] ;  /* 0x00054c0001127983 */ /* 0x0083680000300800 */
[----:B------:R3:W-:Y:S01]  /*e930*/  STL [R1+0x444], R19 ;  /* 0x0004441301007387 */ /* 0x0007e20000100800 */
[----:B------:R-:W-:-:S03]  /*e940*/  IMAD.X R24, R24, 0x1, R3, P1 ;  /* 0x0000000118187824 */ /* 0x000fc600008e0603 */
[----:B---3--:R1:W5:Y:S04]  /*e950*/  LDL.LU R19, [R1+0x548] ;  /* 0x0005480001137983 */ /* 0x0083680000300800 */
[----:B------:R3:W-:Y:S01]  /*e960*/  STL [R1+0x418], R12 ;  /* 0x0004180c01007387 */ /* 0x0007e20000100800 */
[----:B------:R-:W-:-:S03]  /*e970*/  IMAD.X R25, R25, 0x1, R3, P2 ;  /* 0x0000000119197824 */ /* 0x000fc600010e0603 */
[----:B---3--:R1:W5:Y:S01]  /*e980*/  LDL.LU R12, [R1+0x544] ;  /* 0x00054400010c7983 */ /* 0x0083620000300800 */
[----:B------:R-:W-:Y:S01]  /*e990*/  ISETP.NE.U32.AND P4, PT, R4, UR4, PT ;  /* 0x0000000404007c0c */ /* 0x000fe2000bf85070 */
[----:B------:R-:W-:Y:S01]  /*e9a0*/  VIADD R28, R28, 0xffffffe0 ;  /* 0xffffffe01c1c7836 */ /* 0x000fe20000000000 */
[----:B--2---:R-:W-:-:S05]  /*e9b0*/  LEA R13, P3, R5, R13, 0x2 ;  /* 0x0000000d050d7211 */ /* 0x004fca00078610ff */
[----:B------:R2:W-:Y:S01]  /*e9c0*/  STL [R1+0x3b8], R13 ;  /* 0x0003b80d01007387 */ /* 0x0005e20000100800 */
[----:B------:R-:W-:-:S03]  /*e9d0*/  IMAD.X R0, R0, 0x1, R2, P3 ;  /* 0x0000000100007824 */ /* 0x000fc600018e0602 */
[----:B--2---:R1:W5:Y:S04]  /*e9e0*/  LDL.LU R13, [R1+0x540] ;  /* 0x00054000010d7983 */ /* 0x0043680000300800 */
[----:B------:R2:W-:Y:S04]  /*e9f0*/  STL [R1+0x420], R14 ;  /* 0x0004200e01007387 */ /* 0x0005e80000100800 */
[----:B--2---:R1:W5:Y:S04]  /*ea00*/  LDL.LU R14, [R1+0x53c] ;  /* 0x00053c00010e7983 */ /* 0x0043680000300800 */
[----:B------:R2:W-:Y:S04]  /*ea10*/  STL [R1+0x424], R15 ;  /* 0x0004240f01007387 */ /* 0x0005e80000100800 */
[----:B--2---:R1:W5:Y:S04]  /*ea20*/  LDL.LU R15, [R1+0x538] ;  /* 0x00053800010f7983 */ /* 0x0043680000300800 */
[----:B------:R-:W-:Y:S04]  /*ea30*/  STL [R1+0x428], R26 ;  /* 0x0004281a01007387 */ /* 0x000fe80000100800 */
[----:B------:R-:W-:Y:S04]  /*ea40*/  STL [R1+0x430], R27 ;  /* 0x0004301b01007387 */ /* 0x000fe80000100800 */
[----:B------:R2:W-:Y:S04]  /*ea50*/  STL [R1+0x3b4], R0 ;  /* 0x0003b40001007387 */ /* 0x0005e80000100800 */
[----:B------:R1:W-:Y:S04]  /*ea60*/  STL [R1+0x438], R24 ;  /* 0x0004381801007387 */ /* 0x0003e80000100800 */
[----:B--2---:R1:W5:Y:S04]  /*ea70*/  LDL.LU R0, [R1+0x534] ;  /* 0x0005340001007983 */ /* 0x0043680000300800 */
[----:B------:R1:W-:Y:S01]  /*ea80*/  STL [R1+0x440], R25 ;  /* 0x0004401901007387 */ /* 0x0003e20000100800 */
[----:B------:R-:W-:Y:S05]  /*ea90*/  @P4 BRA `(.L_x_2) ;  /* 0xffffff7400504947 */ /* 0x000fea000383ffff */
.L_x_1:
[----:B------:R-:W3:Y:S01]  /*eaa0*/  LDL.LU R2, [R1+0x4e0] ;  /* 0x0004e00001027983 */ /* 0x000ee20000300800 */
[----:B------:R-:W4:Y:S01]  /*eab0*/  LDCU UR4, c[0x0][0x39c] ;  /* 0x00007380ff0477ac */ /* 0x000f220008000800 */
[----:B------:R-:W-:-:S04]  /*eac0*/  DEPBAR.LE SB0, 0x0 ;  /* 0x000080000000791a */ /* 0x000fc80000000000 */
[----:B--2---:R-:W2:Y:S01]  /*ead0*/  LDL.LU R4, [R1+0xa0] ;  /* 0x0000a00001047983 */ /* 0x004ea20000300800 */
[----:B------:R-:W1:Y:S03]  /*eae0*/  LDCU.64 UR6, c[0x0][0x390] ;  /* 0x00007200ff0677ac */ /* 0x000e660008000a00 */
[----:B------:R-:W2:Y:S01]  /*eaf0*/  LDL.LU R5, [R1+0xa4] ;  /* 0x0000a40001057983 */ /* 0x000ea20000300800 */
[----:B------:R-:W1:Y:S03]  /*eb00*/  LDCU UR10, c[0x0][0x39c] ;  /* 0x00007380ff0a77ac */ /* 0x000e660008000800 */
[----:B------:R-:W2:Y:S01]  /*eb10*/  LDL.LU R6, [R1+0xa8] ;  /* 0x0000a80001067983 */ /* 0x000ea20000300800 */
[----:B------:R-:W1:Y:S03]  /*eb20*/  LDCU UR11, c[0x0][0x39c] ;  /* 0x00007380ff0b77ac */ /* 0x000e660008000800 */
[----:B------:R-:W2:Y:S04]  /*eb30*/  LDL.LU R7, [R1+0xac] ;  /* 0x0000ac0001077983 */ /* 0x000ea80000300800 */
[----:B------:R-:W2:Y:S04]  /*eb40*/  LDL.LU R20, [R1+0x130] ;  /* 0x0001300001147983 */ /* 0x000ea80000300800 */
[----:B------:R-:W2:Y:S04]  /*eb50*/  LDL.LU R21, [R1+0x134] ;  /* 0x0001340001157983 */ /* 0x000ea80000300800 */
[----:B------:R-:W2:Y:S04]  /*eb60*/  LDL.LU R22, [R1+0x138] ;  /* 0x0001380001167983 */ /* 0x000ea80000300800 */
[----:B------:R-:W2:Y:S04]  /*eb70*/  LDL.LU R23, [R1+0x13c] ;  /* 0x00013c0001177983 */ /* 0x000ea80000300800 */
[----:B-----5:R-:W-:Y:S04]  /*eb80*/  STL.64 [R1+0x5a8], R14 ;  /* 0x0005a80e01007387 */ /* 0x020fe80000100a00 */
[----:B------:R1:W-:Y:S04]  /*eb90*/  STL.64 [R1+0x5a0], R12 ;  /* 0x0005a00c01007387 */ /* 0x0003e80000100a00 */
[----:B-1----:R-:W2:Y:S04]  /*eba0*/  LDL.LU R12, [R1+0x1b0] ;  /* 0x0001b000010c7983 */ /* 0x002ea80000300800 */
[----:B------:R-:W2:Y:S04]  /*ebb0*/  LDL.LU R13, [R1+0x1b4] ;  /* 0x0001b400010d7983 */ /* 0x000ea80000300800 */
[----:B------:R-:W2:Y:S04]  /*ebc0*/  LDL.LU R14, [R1+0x1b8] ;  /* 0x0001b800010e7983 */ /* 0x000ea80000300800 */
[----:B------:R-:W2:Y:S04]  /*ebd0*/  LDL.LU R15, [R1+0x1bc] ;  /* 0x0001bc00010f7983 */ /* 0x000ea80000300800 */
[----:B------:R-:W2:Y:S04]  /*ebe0*/  LDL.LU R25, [R1+0x4e8] ;  /* 0x0004e80001197983 */ /* 0x000ea80000300800 */
[----:B------:R-:W-:Y:S04]  /*ebf0*/  STL.64 [R1+0x588], R18 ;  /* 0x0005881201007387 */ /* 0x000fe80000100a00 */
[----:B------:R1:W-:Y:S04]  /*ec00*/  STL.64 [R1+0x580], R16 ;  /* 0x0005801001007387 */ /* 0x0003e80000100a00 */
[----:B-1----:R-:W2:Y:S04]  /*ec10*/  LDL.LU R16, [R1+0x2a0] ;  /* 0x0002a00001107983 */ /* 0x002ea80000300800 */
[----:B------:R-:W2:Y:S04]  /*ec20*/  LDL.LU R17, [R1+0x2a4] ;  /* 0x0002a40001117983 */ /* 0x000ea80000300800 */
[----:B------:R-:W2:Y:S04]  /*ec30*/  LDL.LU R18, [R1+0x2a8] ;  /* 0x0002a80001127983 */ /* 0x000ea80000300800 */
[----:B------:R-:W2:Y:S04]  /*ec40*/  LDL.LU R19, [R1+0x2ac] ;  /* 0x0002ac0001137983 */ /* 0x000ea80000300800 */
[----:B------:R1:W-:Y:S01]  /*ec50*/  STL [R1+0x548], R11 ;  /* 0x0005480b01007387 */ /* 0x0003e20000100800 */
[----:B------:R-:W4:Y:S03]  /*ec60*/  S2R R24, SR_TID.X ;  /* 0x0000000000187919 */ /* 0x000f260000002100 */
[----:B-1----:R-:W3:Y:S04]  /*ec70*/  LDL.LU R11, [R1+0x4ec] ;  /* 0x0004ec00010b7983 */ /* 0x002ee80000300800 */
[----:B------:R-:W2:Y:S01]  /*ec80*/  LDL R28, [R1+0x3c4] ;  /* 0x0003c400011c7983 */ /* 0x000ea20000100800 */
[----:B----4-:R-:W-:-:S04]  /*ec90*/  SHF.R.U32.HI R29, RZ, 0x8, R24 ;  /* 0x00000008ff1d7819 */ /* 0x010fc80000011618 */
[----:B------:R-:W-:Y:S02]  /*eca0*/  SGXT.U32 R29, R29, 0x1 ;  /* 0x000000011d1d781a */ /* 0x000fe40000000000 */
[----:B------:R-:W-:Y:S01]  /*ecb0*/  LOP3.LUT R24, R24, 0x1ff, RZ, 0xc0, !PT ;  /* 0x000001ff18187812 */ /* 0x000fe200078ec0ff */
[----:B------:R-:W-:Y:S01]  /*ecc0*/  BAR.SYNC.DEFER_BLOCKING 0x0 ;  /* 0x0000000000007b1d */ /* 0x000fe20000010000 */
[----:B---3--:R-:W-:-:S05]  /*ecd0*/  ISETP.GE.AND P0, PT, R11, R2, PT ;  /* 0x000000020b00720c */ /* 0x008fca0003f06270 */
[----:B------:R-:W1:Y:S01]  /*ece0*/  S2R R2, SR_TID.X ;  /* 0x0000000000027919 */ /* 0x000e620000002100 */
[----:B--2---:R-:W-:-:S04]  /*ecf0*/  LOP3.LUT R0, R28, 0xfe, R29, 0xfe, !PT ;  /* 0x000000fe1c007812 */ /* 0x004fc800078efe1d */
[----:B------:R-:W-:Y:S01]  /*ed00*/  ISETP.LT.AND P1, PT, R0, UR4, !P0 ;  /* 0x0000000400007c0c */ /* 0x000fe2000c721270 */
[----:B------:R-:W-:Y:S01]  /*ed10*/  STL.64 [R1+0x558], R10 ;  /* 0x0005580a01007387 */ /* 0x000fe20000100a00 */
[----:B------:R-:W2:Y:S01]  /*ed20*/  LDCU UR4, c[0x0][0x3b4] ;  /* 0x00007680ff0477ac */ /* 0x000ea20008000800 */
[C---:B-1----:R-:W-:Y:S02]  /*ed30*/  IMAD.SHL.U32 R3, R2.reuse, 0x200, RZ ;  /* 0x0000020002037824 */ /* 0x042fe400078e00ff */
[----:B------:R-:W-:-:S03]  /*ed40*/  IMAD.SHL.U32 R0, R2, 0x8, RZ ;  /* 0x0000000802007824 */ /* 0x000fc600078e00ff */
[----:B------:R-:W-:Y:S02]  /*ed50*/  LOP3.LUT R3, R3, 0x1000, RZ, 0xc0, !PT ;  /* 0x0000100003037812 */ /* 0x000fe400078ec0ff */
[----:B------:R-:W-:-:S04]  /*ed60*/  LOP3.LUT R0, R0, 0x80, RZ, 0xc0, !PT ;  /* 0x0000008000007812 */ /* 0x000fc800078ec0ff */
[----:B------:R-:W-:Y:S01]  /*ed70*/  IADD3 R0, PT, PT, R0, UR5, R3 ;  /* 0x0000000500007c10 */ /* 0x000fe2000fffe003 */
[C---:B------:R-:W-:Y:S02]  /*ed80*/  IMAD.SHL.U32 R3, R2.reuse, 0x100, RZ ;  /* 0x0000010002037824 */ /* 0x040fe400078e00ff */
[----:B------:R-:W-:-:S03]  /*ed90*/  IMAD.SHL.U32 R2, R2, 0x10, RZ ;  /* 0x0000001002027824 */ /* 0x000fc600078e00ff */
[----:B------:R-:W-:Y:S02]  /*eda0*/  LOP3.LUT R3, R3, 0x6000, RZ, 0xc0, !PT ;  /* 0x0000600003037812 */ /* 0x000fe400078ec0ff */
[----:B------:R-:W-:-:S04]  /*edb0*/  LOP3.LUT R2, R2, 0x70, RZ, 0xc0, !PT ;  /* 0x0000007002027812 */ /* 0x000fc800078ec0ff */
[----:B------:R-:W-:Y:S02]  /*edc0*/  IADD3 R0, PT, PT, R2, R0, R3 ;  /* 0x0000000002007210 */ /* 0x000fe40007ffe003 */
[----:B------:R-:W-:-:S05]  /*edd0*/  LOP3.LUT R2, R25, 0x300, RZ, 0xc0, !PT ;  /* 0x0000030019027812 */ /* 0x000fca00078ec0ff */
[----:B------:R-:W-:-:S05]  /*ede0*/  IMAD.IADD R0, R2, 0x1, R0 ;  /* 0x0000000102007824 */ /* 0x000fca00078e0200 */
[----:B------:R1:W-:Y:S04]  /*edf0*/  STSM.16.M88.4 [R0], R16 ;  /* 0x0000001000007844 */ /* 0x0003e80000000200 */
[----:B------:R-:W-:Y:S04]  /*ee00*/  STSM.16.M88.4 [R0+0x400], R12 ;  /* 0x0004000c00007844 */ /* 0x000fe80000000200 */
[----:B------:R-:W-:Y:S04]  /*ee10*/  STSM.16.M88.4 [R0+0x800], R20 ;  /* 0x0008001400007844 */ /* 0x000fe80000000200 */
[----:B------:R-:W-:Y:S01]  /*ee20*/  STSM.16.M88.4 [R0+0xc00], R4 ;  /* 0x000c000400007844 */ /* 0x000fe20000000200 */
[----:B------:R-:W-:Y:S01]  /*ee30*/  LEA R2, R24, UR5, 0x4 ;  /* 0x0000000518027c11 */ /* 0x000fe2000f8e20ff */
[----:B------:R-:W3:Y:S01]  /*ee40*/  LDCU UR5, c[0x0][0x3b8] ;  /* 0x00007700ff0577ac */ /* 0x000ee20008000800 */
[----:B------:R-:W-:Y:S06]  /*ee50*/  BAR.SYNC.DEFER_BLOCKING 0x0 ;  /* 0x0000000000007b1d */ /* 0x000fec0000010000 */
[----:B------:R-:W4:Y:S04]  /*ee60*/  LDS.128 R4, [R2] ;  /* 0x0000000002047984 */ /* 0x000f280000000c00 */
[----:B------:R2:W-:Y:S04]  /*ee70*/  STL.64 [R1+0x550], R8 ;  /* 0x0005500801007387 */ /* 0x0005e80000100a00 */
[----:B------:R-:W-:Y:S04]  /*ee80*/  STL [R1+0x1e0], R2 ;  /* 0x0001e00201007387 */ /* 0x000fe80000100800 */
[----:B-1----:R-:W2:Y:S04]  /*ee90*/  LDL.LU R16, [R1+0x80] ;  /* 0x0000800001107983 */ /* 0x002ea80000300800 */
[----:B----4-:R1:W-:Y:S04]  /*eea0*/  STL.64 [R1+0x10], R4 ;  /* 0x0000100401007387 */ /* 0x0103e80000100a00 */
[----:B------:R4:W-:Y:S04]  /*eeb0*/  STL.64 [R1+0x18], R6 ;  /* 0x0000180601007387 */ /* 0x0009e80000100a00 */
[----:B------:R-:W2:Y:S04]  /*eec0*/  LDL.LU R17, [R1+0x84] ;  /* 0x0000840001117983 */ /* 0x000ea80000300800 */
[----:B------:R-:W2:Y:S04]  /*eed0*/  LDL.LU R18, [R1+0x88] ;  /* 0x0000880001127983 */ /* 0x000ea80000300800 */
[----:B------:R-:W2:Y:S04]  /*eee0*/  LDL.LU R19, [R1+0x8c] ;  /* 0x00008c0001137983 */ /* 0x000ea80000300800 */
[----:B--2---:R-:W-:Y:S04]  /*eef0*/  STL.64 [R1+0x5d8], R18 ;  /* 0x0005d81201007387 */ /* 0x004fe80000100a00 */
[----:B------:R-:W-:Y:S04]  /*ef00*/  STL.64 [R1+0x5d0], R16 ;  /* 0x0005d01001007387 */ /* 0x000fe80000100a00 */
[----:B------:R-:W2:Y:S04]  /*ef10*/  LDL.LU R8, [R1+0x110] ;  /* 0x0001100001087983 */ /* 0x000ea80000300800 */
[----:B------:R-:W2:Y:S04]  /*ef20*/  LDL.LU R9, [R1+0x114] ;  /* 0x0001140001097983 */ /* 0x000ea80000300800 */
[----:B------:R-:W2:Y:S04]  /*ef30*/  LDL.LU R10, [R1+0x118] ;  /* 0x00011800010a7983 */ /* 0x000ea80000300800 */
[----:B------:R-:W2:Y:S04]  /*ef40*/  LDL.LU R11, [R1+0x11c] ;  /* 0x00011c00010b7983 */ /* 0x000ea80000300800 */
[----:B-1----:R-:W2:Y:S04]  /*ef50*/  LDL.LU R4, [R1+0x120] ;  /* 0x0001200001047983 */ /* 0x002ea80000300800 */
[----:B------:R-:W2:Y:S04]  /*ef60*/  LDL.LU R5, [R1+0x124] ;  /* 0x0001240001057983 */ /* 0x000ea80000300800 */
[----:B----4-:R-:W4:Y:S04]  /*ef70*/  LDL.LU R6, [R1+0x128] ;  /* 0x0001280001067983 */ /* 0x010f280000300800 */
[----:B------:R-:W4:Y:S04]  /*ef80*/  LDL.LU R7, [R1+0x12c] ;  /* 0x00012c0001077983 */ /* 0x000f280000300800 */
[----:B----4-:R-:W-:Y:S04]  /*ef90*/  STL.64 [R1+0x608], R6 ;  /* 0x0006080601007387 */ /* 0x010fe80000100a00 */
[----:B--2---:R1:W-:Y:S04]  /*efa0*/  STL.64 [R1+0x600], R4 ;  /* 0x0006000401007387 */ /* 0x0043e80000100a00 */
        /* <DEDUP_REMOVED lines=11> */
[----:B--2---:R-:W-:Y:S04]  /*f060*/  STL.64 [R1+0x620], R4 ;  /* 0x0006200401007387 */ /* 0x004fe80000100a00 */
[----:B------:R-:W-:Y:S04]  /*f070*/  STL.64 [R1+0x5e8], R10 ;  /* 0x0005e80a01007387 */ /* 0x000fe80000100a00 */
[----:B------:R-:W-:Y:S04]  /*f080*/  STL.64 [R1+0x5e0], R8 ;  /* 0x0005e00801007387 */ /* 0x000fe80000100a00 */
[----:B------:R-:W2:Y:S04]  /*f090*/  LDL.LU R16, [R1+0x190] ;  /* 0x0001900001107983 */ /* 0x000ea80000300800 */
[----:B------:R-:W2:Y:S04]  /*f0a0*/  LDL.LU R17, [R1+0x194] ;  /* 0x0001940001117983 */ /* 0x000ea80000300800 */
[----:B------:R-:W4:Y:S04]  /*f0b0*/  LDL.LU R18, [R1+0x198] ;  /* 0x0001980001127983 */ /* 0x000f280000300800 */
[----:B------:R-:W4:Y:S04]  /*f0c0*/  LDL.LU R19, [R1+0x19c] ;  /* 0x00019c0001137983 */ /* 0x000f280000300800 */
[----:B------:R-:W1:Y:S04]  /*f0d0*/  LDS.128 R4, [R2+0x2000] ;  /* 0x0020000002047984 */ /* 0x000e680000000c00 */
[----:B----4-:R-:W-:Y:S04]  /*f0e0*/  STL.64 [R1+0x5f8], R18 ;  /* 0x0005f81201007387 */ /* 0x010fe80000100a00 */
[----:B--2---:R2:W-:Y:S04]  /*f0f0*/  STL.64 [R1+0x5f0], R16 ;  /* 0x0005f01001007387 */ /* 0x0045e80000100a00 */
[----:B--2---:R-:W2:Y:S04]  /*f100*/  LDL.LU R16, [R1+0x90] ;  /* 0x0000900001107983 */ /* 0x004ea80000300800 */
[----:B------:R-:W2:Y:S04]  /*f110*/  LDL.LU R17, [R1+0x94] ;  /* 0x0000940001117983 */ /* 0x000ea80000300800 */
[----:B------:R-:W2:Y:S04]  /*f120*/  LDL.LU R18, [R1+0x98] ;  /* 0x0000980001127983 */ /* 0x000ea80000300800 */
[----:B------:R-:W2:Y:S04]  /*f130*/  LDL.LU R19, [R1+0x9c] ;  /* 0x00009c0001137983 */ /* 0x000ea80000300800 */
[----:B------:R-:W4:Y:S04]  /*f140*/  LDL.LU R8, [R1+0x280] ;  /* 0x0002800001087983 */ /* 0x000f280000300800 */
[----:B------:R-:W4:Y:S04]  /*f150*/  LDL.LU R9, [R1+0x284] ;  /* 0x0002840001097983 */ /* 0x000f280000300800 */
[----:B------:R-:W4:Y:S04]  /*f160*/  LDL.LU R10, [R1+0x288] ;  /* 0x00028800010a7983 */ /* 0x000f280000300800 */
[----:B------:R-:W4:Y:S04]  /*f170*/  LDL.LU R11, [R1+0x28c] ;  /* 0x00028c00010b7983 */ /* 0x000f280000300800 */
        /* <DEDUP_REMOVED lines=12> */
[----:B-1----:R-:W-:Y:S04]  /*f240*/  STL.64 [R1+0x20], R4 ;  /* 0x0000200401007387 */ /* 0x002fe80000100a00 */
[----:B------:R-:W-:Y:S04]  /*f250*/  STL.64 [R1+0x28], R6 ;  /* 0x0000280601007387 */ /* 0x000fe80000100a00 */
[----:B------:R-:W1:Y:S04]  /*f260*/  LDS.128 R4, [R2+0x4000] ;  /* 0x0040000002047984 */ /* 0x000e680000000c00 */
[----:B-1----:R-:W-:Y:S04]  /*f270*/  STL.64 [R1+0x30], R4 ;  /* 0x0000300401007387 */ /* 0x002fe80000100a00 */
[----:B------:R-:W-:Y:S04]  /*f280*/  STL.64 [R1+0x38], R6 ;  /* 0x0000380601007387 */ /* 0x000fe80000100a00 */
[----:B------:R-:W1:Y:S04]  /*f290*/  LDS.128 R4, [R2+0x6000] ;  /* 0x0060000002047984 */ /* 0x000e680000000c00 */
[----:B-1----:R-:W-:Y:S04]  /*f2a0*/  STL.64 [R1+0x40], R4 ;  /* 0x0000400401007387 */ /* 0x002fe80000100a00 */
[----:B------:R1:W-:Y:S04]  /*f2b0*/  STL.64 [R1+0x48], R6 ;  /* 0x0000480601007387 */ /* 0x0003e80000100a00 */
[----:B-1----:R-:W2:Y:S04]  /*f2c0*/  LDL.LU.64 R6, [R1+0x628] ;  /* 0x0006280001067983 */ /* 0x002ea80000300a00 */
[----:B------:R-:W2:Y:S01]  /*f2d0*/  LDL.LU.64 R4, [R1+0x620] ;  /* 0x0006200001047983 */ /* 0x000ea20000300a00 */
[----:B------:R-:W-:Y:S06]  /*f2e0*/  BAR.SYNC.DEFER_BLOCKING 0x0 ;  /* 0x0000000000007b1d */ /* 0x000fec0000010000 */
[----:B--2---:R1:W-:Y:S04]  /*f2f0*/  STSM.16.M88.4 [R0], R4 ;  /* 0x0000000400007844 */ /* 0x0043e80000000200 */
[----:B-1----:R-:W2:Y:S04]  /*f300*/  LDL.LU.64 R6, [R1+0x618] ;  /* 0x0006180001067983 */ /* 0x002ea80000300a00 */
[----:B------:R-:W2:Y:S04]  /*f310*/  LDL.LU.64 R4, [R1+0x610] ;  /* 0x0006100001047983 */ /* 0x000ea80000300a00 */
[----:B--2---:R1:W-:Y:S04]  /*f320*/  STSM.16.M88.4 [R0+0x400], R4 ;  /* 0x0004000400007844 */ /* 0x0043e80000000200 */
[----:B-1----:R-:W2:Y:S04]  /*f330*/  LDL.LU.64 R6, [R1+0x608] ;  /* 0x0006080001067983 */ /* 0x002ea80000300a00 */
[----:B------:R-:W2:Y:S04]  /*f340*/  LDL.LU.64 R4, [R1+0x600] ;  /* 0x0006000001047983 */ /* 0x000ea80000300a00 */
[----:B--2---:R1:W-:Y:S04]  /*f350*/  STSM.16.M88.4 [R0+0x800], R4 ;  /* 0x0008000400007844 */ /* 0x0043e80000000200 */
[----:B------:R-:W-:Y:S01]  /*f360*/  STSM.16.M88.4 [R0+0xc00], R16 ;  /* 0x000c001000007844 */ /* 0x000fe20000000200 */
[----:B------:R-:W-:Y:S06]  /*f370*/  BAR.SYNC.DEFER_BLOCKING 0x0 ;  /* 0x0000000000007b1d */ /* 0x000fec0000010000 */
[----:B-1----:R-:W2:Y:S04]  /*f380*/  LDL.LU R4, [R1+0x70] ;  /* 0x0000700001047983 */ /* 0x002ea80000300800 */
[----:B------:R-:W2:Y:S04]  /*f390*/  LDL.LU R5, [R1+0x74] ;  /* 0x0000740001057983 */ /* 0x000ea80000300800 */
[----:B------:R-:W2:Y:S04]  /*f3a0*/  LDL.LU R6, [R1+0x78] ;  /* 0x0000780001067983 */ /* 0x000ea80000300800 */
[----:B------:R-:W2:Y:S04]  /*f3b0*/  LDL.LU R7, [R1+0x7c] ;  /* 0x00007c0001077983 */ /* 0x000ea80000300800 */
[----:B------:R-:W1:Y:S04]  /*f3c0*/  LDS.128 R16, [R2] ;  /* 0x0000000002107984 */ /* 0x000e680000000c00 */
[----:B-1----:R-:W-:Y:S04]  /*f3d0*/  STL.64 [R1+0x50], R16 ;  /* 0x0000501001007387 */ /* 0x002fe80000100a00 */
[----:B------:R-:W-:Y:S04]  /*f3e0*/  STL.64 [R1+0x58], R18 ;  /* 0x0000581201007387 */ /* 0x000fe80000100a00 */
[----:B------:R-:W1:Y:S04]  /*f3f0*/  LDS.128 R16, [R2+0x2000] ;  /* 0x0020000002107984 */ /* 0x000e680000000c00 */
[----:B-1----:R-:W-:Y:S04]  /*f400*/  STL.64 [R1+0x90], R16 ;  /* 0x0000901001007387 */ /* 0x002fe80000100a00 */
[----:B------:R-:W-:Y:S04]  /*f410*/  STL.64 [R1+0x98], R18 ;  /* 0x0000981201007387 */ /* 0x000fe80000100a00 */
[----:B------:R-:W1:Y:S04]  /*f420*/  LDS.128 R16, [R2+0x4000] ;  /* 0x0040000002107984 */ /* 0x000e680000000c00 */
[----:B-1----:R-:W-:Y:S04]  /*f430*/  STL.64 [R1+0xa0], R16 ;  /* 0x0000a01001007387 */ /* 0x002fe80000100a00 */
[----:B------:R-:W-:Y:S04]  /*f440*/  STL.64 [R1+0xa8], R18 ;  /* 0x0000a81201007387 */ /* 0x000fe80000100a00 */
[----:B------:R-:W1:Y:S01]  /*f450*/  LDS.128 R16, [R2+0x6000] ;  /* 0x0060000002107984 */ /* 0x000e620000000c00 */
[----:B------:R-:W-:Y:S06]  /*f460*/  BAR.SYNC.DEFER_BLOCKING 0x0 ;  /* 0x0000000000007b1d */ /* 0x000fec0000010000 */
[----:B-1----:R-:W-:Y:S04]  /*f470*/  STL.64 [R1+0x120], R16 ;  /* 0x0001201001007387 */ /* 0x002fe80000100a00 */
[----:B------:R1:W-:Y:S04]  /*f480*/  STL.64 [R1+0x128], R18 ;  /* 0x0001281201007387 */ /* 0x0003e80000100a00 */
[----:B-1----:R-:W2:Y:S04]  /*f490*/  LDL.LU.64 R18, [R1+0x5f8] ;  /* 0x0005f80001127983 */ /* 0x002ea80000300a00 */
[----:B------:R-:W2:Y:S04]  /*f4a0*/  LDL.LU.64 R16, [R1+0x5f0] ;  /* 0x0005f00001107983 */ /* 0x000ea80000300a00 */
[----:B----4-:R1:W-:Y:S04]  /*f4b0*/  STSM.16.M88.4 [R0], R8 ;  /* 0x0000000800007844 */ /* 0x0103e80000000200 */
[----:B-1----:R-:W4:Y:S04]  /*f4c0*/  LDL.LU.64 R10, [R1+0x5e8] ;  /* 0x0005e800010a7983 */ /* 0x002f280000300a00 */
[----:B------:R-:W4:Y:S04]  /*f4d0*/  LDL.LU.64 R8, [R1+0x5e0] ;  /* 0x0005e00001087983 */ /* 0x000f280000300a00 */
[----:B--2---:R1:W-:Y:S04]  /*f4e0*/  STSM.16.M88.4 [R0+0x400], R16 ;  /* 0x0004001000007844 */ /* 0x0043e80000000200 */
[----:B-1----:R-:W2:Y:S04]  /*f4f0*/  LDL.LU.64 R18, [R1+0x5d8] ;  /* 0x0005d80001127983 */ /* 0x002ea80000300a00 */
[----:B------:R-:W2:Y:S04]  /*f500*/  LDL.LU.64 R16, [R1+0x5d0] ;  /* 0x0005d00001107983 */ /* 0x000ea80000300a00 */
[----:B----4-:R-:W-:Y:S04]  /*f510*/  STSM.16.M88.4 [R0+0x800], R8 ;  /* 0x0008000800007844 */ /* 0x010fe80000000200 */
[----:B--2---:R-:W-:Y:S01]  /*f520*/  STSM.16.M88.4 [R0+0xc00], R16 ;  /* 0x000c001000007844 */ /* 0x004fe20000000200 */
[----:B------:R-:W-:Y:S06]  /*f530*/  BAR.SYNC.DEFER_BLOCKING 0x0 ;  /* 0x0000000000007b1d */ /* 0x000fec0000010000 */
[----:B------:R-:W1:Y:S04]  /*f540*/  LDS.128 R16, [R2] ;  /* 0x0000000002107984 */ /* 0x000e680000000c00 */
[----:B------:R-:W2:Y:S04]  /*f550*/  LDS.128 R8, [R2+0x2000] ;  /* 0x0020000002087984 */ /* 0x000ea80000000c00 */
[----:B-1----:R-:W-:Y:S04]  /*f560*/  STL.64 [R1+0x80], R16 ;  /* 0x0000801001007387 */ /* 0x002fe80000100a00 */
[----:B------:R-:W-:Y:S04]  /*f570*/  STL.64 [R1+0x88], R18 ;  /* 0x0000881201007387 */ /* 0x000fe80000100a00 */
[----:B------:R-:W1:Y:S04]  /*f580*/  LDS.128 R16, [R2+0x4000] ;  /* 0x0040000002107984 */ /* 0x000e680000000c00 */
[----:B--2---:R-:W-:Y:S04]  /*f590*/  STL.64 [R1+0x110], R8 ;  /* 0x0001100801007387 */ /* 0x004fe80000100a00 */
[----:B------:R-:W-:Y:S04]  /*f5a0*/  STL.64 [R1+0x118], R10 ;  /* 0x0001180a01007387 */ /* 0x000fe80000100a00 */
[----:B------:R-:W2:Y:S01]  /*f5b0*/  LDS.128 R8, [R2+0x6000] ;  /* 0x0060000002087984 */ /* 0x000ea20000000c00 */
[----:B------:R-:W-:Y:S06]  /*f5c0*/  BAR.SYNC.DEFER_BLOCKING 0x0 ;  /* 0x0000000000007b1d */ /* 0x000fec0000010000 */
[----:B-1----:R-:W-:Y:S04]  /*f5d0*/  STL.64 [R1+0x130], R16 ;  /* 0x0001301001007387 */ /* 0x002fe80000100a00 */
[----:B------:R-:W-:Y:S04]  /*f5e0*/  STL.64 [R1+0x138], R18 ;  /* 0x0001381201007387 */ /* 0x000fe80000100a00 */
[----:B--2---:R1:W-:Y:S04]  /*f5f0*/  STL.64 [R1], R8 ;  /* 0x0000000801007387 */ /* 0x0043e80000100a00 */
[----:B------:R2:W-:Y:S04]  /*f600*/  STL.64 [R1+0x8], R10 ;  /* 0x0000080a01007387 */ /* 0x0005e80000100a00 */
[----:B-1----:R-:W4:Y:S04]  /*f610*/  LDL.LU R8, [R1+0xf0] ;  /* 0x0000f00001087983 */ /* 0x002f280000300800 */
[----:B------:R-:W4:Y:S04]  /*f620*/  LDL.LU R9, [R1+0xf4] ;  /* 0x0000f40001097983 */ /* 0x000f280000300800 */
[----:B--2---:R-:W2:Y:S04]  /*f630*/  LDL.LU R10, [R1+0xf8] ;  /* 0x0000f800010a7983 */ /* 0x004ea80000300800 */
[----:B------:R-:W2:Y:S04]  /*f640*/  LDL.LU R11, [R1+0xfc] ;  /* 0x0000fc00010b7983 */ /* 0x000ea80000300800 */
[----:B------:R1:W-:Y:S04]  /*f650*/  STSM.16.M88.4 [R0], R12 ;  /* 0x0000000c00007844 */ /* 0x0003e80000000200 */
[----:B------:R-:W-:Y:S04]  /*f660*/  STSM.16.M88.4 [R0+0x400], R24 ;  /* 0x0004001800007844 */ /* 0x000fe80000000200 */
[----:B------:R-:W-:Y:S04]  /*f670*/  STSM.16.M88.4 [R0+0x800], R20 ;  /* 0x0008001400007844 */ /* 0x000fe80000000200 */
[----:B------:R-:W-:Y:S01]  /*f680*/  STSM.16.M88.4 [R0+0xc00], R4 ;  /* 0x000c000400007844 */ /* 0x000fe20000000200 */
[----:B------:R-:W-:Y:S06]  /*f690*/  BAR.SYNC.DEFER_BLOCKING 0x0 ;  /* 0x0000000000007b1d */ /* 0x000fec0000010000 */
[----:B------:R-:W1:Y:S04]  /*f6a0*/  LDS.128 R24, [R2] ;  /* 0x0000000002187984 */ /* 0x000e680000000c00 */
[----:B------:R-:W1:Y:S04]  /*f6b0*/  LDS.128 R20, [R2+0x2000] ;  /* 0x0020000002147984 */ /* 0x000e680000000c00 */
[----:B------:R-:W1:Y:S04]  /*f6c0*/  LDS.128 R4, [R2+0x4000] ;  /* 0x0040000002047984 */ /* 0x000e680000000c00 */
[----:B--2---:R-:W-:Y:S04]  /*f6d0*/  STL.64 [R1+0x5c8], R10 ;  /* 0x0005c80a01007387 */ /* 0x004fe80000100a00 */
[----:B----4-:R-:W-:Y:S04]  /*f6e0*/  STL.64 [R1+0x5c0], R8 ;  /* 0x0005c00801007387 */ /* 0x010fe80000100a00 */
[----:B------:R-:W2:Y:S04]  /*f6f0*/  LDL.LU R16, [R1+0x60] ;  /* 0x0000600001107983 */ /* 0x000ea80000300800 */
[----:B------:R-:W2:Y:S04]  /*f700*/  LDL.LU R17, [R1+0x64] ;  /* 0x0000640001117983 */ /* 0x000ea80000300800 */
[----:B------:R-:W2:Y:S04]  /*f710*/  LDL.LU R18, [R1+0x68] ;  /* 0x0000680001127983 */ /* 0x000ea80000300800 */
[----:B------:R-:W2:Y:S04]  /*f720*/  LDL.LU R19, [R1+0x6c] ;  /* 0x00006c0001137983 */ /* 0x000ea80000300800 */
[----:B-1----:R-:W4:Y:S04]  /*f730*/  LDL.LU R12, [R1+0x150] ;  /* 0x00015000010c7983 */ /* 0x002f280000300800 */
[----:B------:R-:W4:Y:S04]  /*f740*/  LDL.LU R13, [R1+0x154] ;  /* 0x00015400010d7983 */ /* 0x000f280000300800 */
[----:B------:R-:W2:Y:S04]  /*f750*/  LDL.LU R14, [R1+0x158] ;  /* 0x00015800010e7983 */ /* 0x000ea80000300800 */
[----:B------:R-:W2:Y:S04]  /*f760*/  LDL.LU R15, [R1+0x15c] ;  /* 0x00015c00010f7983 */ /* 0x000ea80000300800 */
[----:B------:R-:W1:Y:S01]  /*f770*/  LDS.128 R8, [R2+0x6000] ;  /* 0x0060000002087984 */ /* 0x000e620000000c00 */
[----:B------:R-:W-:Y:S06]  /*f780*/  BAR.SYNC.DEFER_BLOCKING 0x0 ;  /* 0x0000000000007b1d */ /* 0x000fec0000010000 */
[----:B--2---:R-:W-:Y:S04]  /*f790*/  STL.64 [R1+0x5b8], R14 ;  /* 0x0005b80e01007387 */ /* 0x004fe80000100a00 */
[----:B----4-:R2:W-:Y:S04]  /*f7a0*/  STL.64 [R1+0x5b0], R12 ;  /* 0x0005b00c01007387 */ /* 0x0105e80000100a00 */
[----:B--2---:R-:W2:Y:S04]  /*f7b0*/  LDL.LU R12, [R1+0x1d0] ;  /* 0x0001d000010c7983 */ /* 0x004ea80000300800 */
[----:B------:R-:W2:Y:S04]  /*f7c0*/  LDL.LU R13, [R1+0x1d4] ;  /* 0x0001d400010d7983 */ /* 0x000ea80000300800 */
[----:B------:R-:W2:Y:S04]  /*f7d0*/  LDL.LU R14, [R1+0x1d8] ;  /* 0x0001d800010e7983 */ /* 0x000ea80000300800 */
[----:B------:R-:W2:Y:S04]  /*f7e0*/  LDL.LU R15, [R1+0x1dc] ;  /* 0x0001dc00010f7983 */ /* 0x000ea80000300800 */
[----:B------:R-:W-:Y:S04]  /*f7f0*/  STL.64 [R1+0x568], R26 ;  /* 0x0005681a01007387 */ /* 0x000fe80000100a00 */
[----:B------:R4:W-:Y:S04]  /*f800*/  STL.64 [R1+0x560], R24 ;  /* 0x0005601801007387 */ /* 0x0009e80000100a00 */
[----:B----4-:R-:W4:Y:S04]  /*f810*/  LDL.LU R24, [R1+0x170] ;  /* 0x0001700001187983 */ /* 0x010f280000300800 */
[----:B------:R-:W4:Y:S04]  /*f820*/  LDL.LU R25, [R1+0x174] ;  /* 0x0001740001197983 */ /* 0x000f280000300800 */
[----:B------:R-:W4:Y:S04]  /*f830*/  LDL.LU R26, [R1+0x178] ;  /* 0x00017800011a7983 */ /* 0x000f280000300800 */
[----:B------:R-:W4:Y:S04]  /*f840*/  LDL.LU R27, [R1+0x17c] ;  /* 0x00017c00011b7983 */ /* 0x000f280000300800 */
[----:B------:R-:W-:Y:S04]  /*f850*/  STL.64 [R1+0x578], R22 ;  /* 0x0005781601007387 */ /* 0x000fe80000100a00 */
[----:B------:R1:W-:Y:S04]  /*f860*/  STL.64 [R1+0x570], R20 ;  /* 0x0005701401007387 */ /* 0x0003e80000100a00 */
[----:B-1----:R-:W2:Y:S04]  /*f870*/  LDL.LU R20, [R1+0x260] ;  /* 0x0002600001147983 */ /* 0x002ea80000300800 */
[----:B------:R-:W2:Y:S04]  /*f880*/  LDL.LU R21, [R1+0x264] ;  /* 0x0002640001157983 */ /* 0x000ea80000300800 */
[----:B------:R-:W2:Y:S04]  /*f890*/  LDL.LU R22, [R1+0x268] ;  /* 0x0002680001167983 */ /* 0x000ea80000300800 */
[----:B------:R-:W2:Y:S04]  /*f8a0*/  LDL.LU R23, [R1+0x26c] ;  /* 0x00026c0001177983 */ /* 0x000ea80000300800 */
[----:B------:R-:W-:Y:S04]  /*f8b0*/  STL.64 [R1+0x598], R6 ;  /* 0x0005980601007387 */ /* 0x000fe80000100a00 */
[----:B------:R1:W-:Y:S04]  /*f8c0*/  STL.64 [R1+0x590], R4 ;  /* 0x0005900401007387 */ /* 0x0003e80000100a00 */
[----:B-1----:R-:W3:Y:S04]  /*f8d0*/  LDL.LU R4, [R1+0xd0] ;  /* 0x0000d00001047983 */ /* 0x002ee80000300800 */
[----:B------:R-:W3:Y:S04]  /*f8e0*/  LDL.LU R5, [R1+0xd4] ;  /* 0x0000d40001057983 */ /* 0x000ee80000300800 */
[----:B------:R-:W3:Y:S04]  /*f8f0*/  LDL.LU R6, [R1+0xd8] ;  /* 0x0000d80001067983 */ /* 0x000ee80000300800 */
[----:B------:R-:W3:Y:S04]  /*f900*/  LDL.LU R7, [R1+0xdc] ;  /* 0x0000dc0001077983 */ /* 0x000ee80000300800 */
[----:B------:R-:W-:Y:S04]  /*f910*/  STL.64 [R1+0x70], R8 ;  /* 0x0000700801007387 */ /* 0x000fe80000100a00 */
[----:B------:R1:W-:Y:S04]  /*f920*/  STL.64 [R1+0x78], R10 ;  /* 0x0000780a01007387 */ /* 0x0003e80000100a00 */
[----:B-1----:R-:W3:Y:S04]  /*f930*/  LDL.LU.64 R10, [R1+0x5c8] ;  /* 0x0005c800010a7983 */ /* 0x002ee80000300a00 */
[----:B------:R-:W3:Y:S04]  /*f940*/  LDL.LU.64 R8, [R1+0x5c0] ;  /* 0x0005c00001087983 */ /* 0x000ee80000300a00 */
[----:B--2---:R-:W-:Y:S04]  /*f950*/  STSM.16.M88.4 [R0], R20 ;  /* 0x0000001400007844 */ /* 0x004fe80000000200 */
[----:B----4-:R-:W-:Y:S04]  /*f960*/  STSM.16.M88.4 [R0+0x400], R24 ;  /* 0x0004001800007844 */ /* 0x010fe80000000200 */
[----:B---3--:R-:W-:Y:S04]  /*f970*/  STSM.16.M88.4 [R0+0x800], R8 ;  /* 0x0008000800007844 */ /* 0x008fe80000000200 */
[----:B------:R1:W-:Y:S01]  /*f980*/  STSM.16.M88.4 [R0+0xc00], R16 ;  /* 0x000c001000007844 */ /* 0x0003e20000000200 */
[----:B------:R-:W-:Y:S06]  /*f990*/  BAR.SYNC.DEFER_BLOCKING 0x0 ;  /* 0x0000000000007b1d */ /* 0x000fec0000010000 */
[----:B-1----:R-:W2:Y:S04]  /*f9a0*/  LDL.LU R16, [R1+0x1c0] ;  /* 0x0001c00001107983 */ /* 0x002ea80000300800 */
[----:B------:R-:W2:Y:S04]  /*f9b0*/  LDL.LU R17, [R1+0x1c4] ;  /* 0x0001c40001117983 */ /* 0x000ea80000300800 */
[----:B------:R-:W2:Y:S04]  /*f9c0*/  LDL.LU R18, [R1+0x1c8] ;  /* 0x0001c80001127983 */ /* 0x000ea80000300800 */
[----:B------:R-:W1:Y:S04]  /*f9d0*/  LDS.128 R24, [R2] ;  /* 0x0000000002187984 */ /* 0x000e680000000c00 */
[----:B------:R-:W3:Y:S04]  /*f9e0*/  LDS.128 R8, [R2+0x2000] ;  /* 0x0020000002087984 */ /* 0x000ee80000000c00 */
[----:B------:R-:W2:Y:S04]  /*f9f0*/  LDL.LU R19, [R1+0x1cc] ;  /* 0x0001cc0001137983 */ /* 0x000ea80000300800 */
[----:B------:R-:W4:Y:S04]  /*fa00*/  LDL.LU R20, [R1+0xc0] ;  /* 0x0000c00001147983 */ /* 0x000f280000300800 */
[----:B------:R-:W4:Y:S04]  /*fa10*/  LDL.LU R21, [R1+0xc4] ;  /* 0x0000c40001157983 */ /* 0x000f280000300800 */
[----:B------:R-:W4:Y:S04]  /*fa20*/  LDL.LU R22, [R1+0xc8] ;  /* 0x0000c80001167983 */ /* 0x000f280000300800 */
[----:B------:R-:W4:Y:S04]  /*fa30*/  LDL.LU R23, [R1+0xcc] ;  /* 0x0000cc0001177983 */ /* 0x000f280000300800 */
[----:B-1----:R-:W-:Y:S04]  /*fa40*/  STL.64 [R1+0x60], R24 ;  /* 0x0000601801007387 */ /* 0x002fe80000100a00 */
[----:B------:R-:W-:Y:S04]  /*fa50*/  STL.64 [R1+0x68], R26 ;  /* 0x0000681a01007387 */ /* 0x000fe80000100a00 */
[----:B------:R-:W1:Y:S04]  /*fa60*/  LDS.128 R24, [R2+0x4000] ;  /* 0x0040000002187984 */ /* 0x000e680000000c00 */
[----:B---3--:R-:W-:Y:S04]  /*fa70*/  STL.64 [R1+0xf0], R8 ;  /* 0x0000f00801007387 */ /* 0x008fe80000100a00 */
[----:B------:R-:W-:Y:S04]  /*fa80*/  STL.64 [R1+0xf8], R10 ;  /* 0x0000f80a01007387 */ /* 0x000fe80000100a00 */
[----:B------:R-:W3:Y:S01]  /*fa90*/  LDS.128 R8, [R2+0x6000] ;  /* 0x0060000002087984 */ /* 0x000ee20000000c00 */
[----:B------:R-:W-:Y:S06]  /*faa0*/  BAR.SYNC.DEFER_BLOCKING 0x0 ;  /* 0x0000000000007b1d */ /* 0x000fec0000010000 */
[----:B-1----:R1:W-:Y:S04]  /*fab0*/  STL.64 [R1+0x170], R24 ;  /* 0x0001701801007387 */ /* 0x0023e80000100a00 */
[----:B------:R3:W-:Y:S04]  /*fac0*/  STL.64 [R1+0x178], R26 ;  /* 0x0001781a01007387 */ /* 0x0007e80000100a00 */
[----:B-1----:R-:W2:Y:S04]  /*fad0*/  LDL.LU R24, [R1+0x160] ;  /* 0x0001600001187983 */ /* 0x002ea80000300800 */
[----:B---3--:R1:W-:Y:S04]  /*fae0*/  STL.64 [R1+0x180], R8 ;  /* 0x0001800801007387 */ /* 0x0083e80000100a00 */
[----:B------:R3:W-:Y:S04]  /*faf0*/  STL.64 [R1+0x188], R10 ;  /* 0x0001880a01007387 */ /* 0x0007e80000100a00 */
[----:B------:R-:W2:Y:S04]  /*fb00*/  LDL.LU R25, [R1+0x164] ;  /* 0x0001640001197983 */ /* 0x000ea80000300800 */
[----:B------:R-:W2:Y:S04]  /*fb10*/  LDL.LU R26, [R1+0x168] ;  /* 0x00016800011a7983 */ /* 0x000ea80000300800 */
[----:B------:R-:W2:Y:S04]  /*fb20*/  LDL.LU R27, [R1+0x16c] ;  /* 0x00016c00011b7983 */ /* 0x000ea80000300800 */
[----:B-1----:R-:W2:Y:S04]  /*fb30*/  LDL.LU R8, [R1+0xe0] ;  /* 0x0000e00001087983 */ /* 0x002ea80000300800 */
[----:B------:R-:W2:Y:S04]  /*fb40*/  LDL.LU R9, [R1+0xe4] ;  /* 0x0000e40001097983 */ /* 0x000ea80000300800 */
[----:B---3--:R-:W3:Y:S04]  /*fb50*/  LDL.LU R10, [R1+0xe8] ;  /* 0x0000e800010a7983 */ /* 0x008ee80000300800 */
[----:B------:R-:W3:Y:S04]  /*fb60*/  LDL.LU R11, [R1+0xec] ;  /* 0x0000ec00010b7983 */ /* 0x000ee80000300800 */
[----:B------:R1:W-:Y:S04]  /*fb70*/  STSM.16.M88.4 [R0], R12 ;  /* 0x0000000c00007844 */ /* 0x0003e80000000200 */
[----:B-1----:R-:W2:Y:S04]  /*fb80*/  LDL.LU.64 R14, [R1+0x5b8] ;  /* 0x0005b800010e7983 */ /* 0x002ea80000300a00 */
[----:B------:R-:W2:Y:S04]  /*fb90*/  LDL.LU.64 R12, [R1+0x5b0] ;  /* 0x0005b000010c7983 */ /* 0x000ea80000300a00 */
[----:B--2---:R1:W-:Y:S04]  /*fba0*/  STSM.16.M88.4 [R0+0x400], R12 ;  /* 0x0004000c00007844 */ /* 0x0043e80000000200 */
[----:B-1----:R-:W2:Y:S04]  /*fbb0*/  LDL.LU.64 R14, [R1+0x5a8] ;  /* 0x0005a800010e7983 */ /* 0x002ea80000300a00 */
[----:B------:R-:W2:Y:S04]  /*fbc0*/  LDL.LU.64 R12, [R1+0x5a0] ;  /* 0x0005a000010c7983 */ /* 0x000ea80000300a00 */
[----:B------:R-:W-:Y:S04]  /*fbd0*/  STSM.16.M88.4 [R0+0x800], R4 ;  /* 0x0008000400007844 */ /* 0x000fe80000000200 */
[----:B--2---:R1:W-:Y:S01]  /*fbe0*/  STSM.16.M88.4 [R0+0xc00], R12 ;  /* 0x000c000c00007844 */ /* 0x0043e20000000200 */
[----:B------:R-:W-:Y:S06]  /*fbf0*/  BAR.SYNC.DEFER_BLOCKING 0x0 ;  /* 0x0000000000007b1d */ /* 0x000fec0000010000 */
[----:B-1----:R-:W2:Y:S04]  /*fc00*/  LDL.LU R12, [R1+0x140] ;  /* 0x00014000010c7983 */ /* 0x002ea80000300800 */
[----:B------:R-:W2:Y:S04]  /*fc10*/  LDL.LU R13, [R1+0x144] ;  /* 0x00014400010d7983 */ /* 0x000ea80000300800 */
[----:B------:R-:W2:Y:S04]  /*fc20*/  LDL.LU R14, [R1+0x148] ;  /* 0x00014800010e7983 */ /* 0x000ea80000300800 */
[----:B------:R-:W1:Y:S04]  /*fc30*/  LDS.128 R4, [R2] ;  /* 0x0000000002047984 */ /* 0x000e680000000c00 */
        /* <DEDUP_REMOVED lines=11> */
[----:B------:R-:W-:Y:S04]  /*fcf0*/  STSM.16.M88.4 [R0], R16 ;  /* 0x0000001000007844 */ /* 0x000fe80000000200 */
[----:B-1----:R-:W-:Y:S04]  /*fd00*/  STL.64 [R1+0x1b0], R4 ;  /* 0x0001b00401007387 */ /* 0x002fe80000100a00 */
[----:B------:R1:W-:Y:S04]  /*fd10*/  STL.64 [R1+0x1b8], R6 ;  /* 0x0001b80601007387 */ /* 0x0003e80000100a00 */
[----:B-1----:R-:W3:Y:S04]  /*fd20*/  LDL.LU.64 R6, [R1+0x598] ;  /* 0x0005980001067983 */ /* 0x002ee80000300a00 */
[----:B------:R-:W3:Y:S04]  /*fd30*/  LDL.LU.64 R4, [R1+0x590] ;  /* 0x0005900001047983 */ /* 0x000ee80000300a00 */
[----:B------:R-:W3:Y:S04]  /*fd40*/  LDL.LU.64 R18, [R1+0x588] ;  /* 0x0005880001127983 */ /* 0x000ee80000300a00 */
[----:B------:R-:W3:Y:S04]  /*fd50*/  LDL.LU.64 R16, [R1+0x580] ;  /* 0x0005800001107983 */ /* 0x000ee80000300a00 */
[----:B--2---:R1:W-:Y:S04]  /*fd60*/  STSM.16.M88.4 [R0+0x400], R12 ;  /* 0x0004000c00007844 */ /* 0x0043e80000000200 */
[----:B----4-:R-:W-:Y:S04]  /*fd70*/  STSM.16.M88.4 [R0+0x800], R20 ;  /* 0x0008001400007844 */ /* 0x010fe80000000200 */
[----:B-1----:R-:W2:Y:S04]  /*fd80*/  LDL.LU R13, [R1+0x4e4] ;  /* 0x0004e400010d7983 */ /* 0x002ea80000300800 */
[----:B---3--:R1:W-:Y:S01]  /*fd90*/  STSM.16.M88.4 [R0+0xc00], R16 ;  /* 0x000c001000007844 */ /* 0x0083e20000000200 */
[----:B------:R-:W-:Y:S06]  /*fda0*/  BAR.SYNC.DEFER_BLOCKING 0x0 ;  /* 0x0000000000007b1d */ /* 0x000fec0000010000 */
[----:B-1----:R-:W3:Y:S04]  /*fdb0*/  LDL.LU R16, [R1+0xb0] ;  /* 0x0000b00001107983 */ /* 0x002ee80000300800 */
[----:B------:R-:W3:Y:S04]  /*fdc0*/  LDL.LU R17, [R1+0xb4] ;  /* 0x0000b40001117983 */ /* 0x000ee80000300800 */
[----:B------:R-:W3:Y:S04]  /*fdd0*/  LDL.LU R18, [R1+0xb8] ;  /* 0x0000b80001127983 */ /* 0x000ee80000300800 */
[----:B------:R-:W1:Y:S04]  /*fde0*/  LDS.128 R20, [R2] ;  /* 0x0000000002147984 */ /* 0x000e680000000c00 */
[----:B------:R-:W3:Y:S04]  /*fdf0*/  LDL.LU R19, [R1+0xbc] ;  /* 0x0000bc0001137983 */ /* 0x000ee80000300800 */
        /* <DEDUP_REMOVED lines=11> */
[----:B------:R-:W-:Y:S04]  /*feb0*/  STSM.16.M88.4 [R0+0x400], R8 ;  /* 0x0004000800007844 */ /* 0x000fe80000000200 */
[----:B-1----:R-:W-:Y:S04]  /*fec0*/  STL.64 [R1+0xc0], R20 ;  /* 0x0000c01401007387 */ /* 0x002fe80000100a00 */
[----:B------:R1:W-:Y:S04]  /*fed0*/  STL.64 [R1+0xc8], R22 ;  /* 0x0000c81601007387 */ /* 0x0003e80000100a00 */
[----:B-1----:R-:W4:Y:S04]  /*fee0*/  LDL.LU.64 R22, [R1+0x578] ;  /* 0x0005780001167983 */ /* 0x002f280000300a00 */
[----:B------:R-:W2:Y:S04]  /*fef0*/  LDL.LU.64 R20, [R1+0x570] ;  /* 0x0005700001147983 */ /* 0x000ea80000300a00 */
[----:B------:R-:W2:Y:S04]  /*ff00*/  LDL.LU.64 R26, [R1+0x568] ;  /* 0x00056800011a7983 */ /* 0x000ea80000300a00 */
[----:B------:R-:W2:Y:S04]  /*ff10*/  LDL.LU.64 R24, [R1+0x560] ;  /* 0x0005600001187983 */ /* 0x000ea80000300a00 */
[----:B------:R-:W2:Y:S04]  /*ff20*/  LDL.LU.64 R10, [R1+0x558] ;  /* 0x00055800010a7983 */ /* 0x000ea80000300a00 */
[----:B------:R-:W4:Y:S01]  /*ff30*/  LDL.LU.64 R8, [R1+0x550] ;  /* 0x0005500001087983 */ /* 0x000f220000300a00 */
[----:B--2---:R-:W-:-:S03]  /*ff40*/  IMAD R2, R11, UR4, RZ ;  /* 0x000000040b027c24 */ /* 0x004fc6000f8e02ff */
[----:B---3--:R1:W-:Y:S01]  /*ff50*/  STSM.16.M88.4 [R0+0x800], R16 ;  /* 0x0008001000007844 */ /* 0x0083e20000000200 */
[----:B------:R-:W2:Y:S03]  /*ff60*/  LDCU UR4, c[0x0][0x39c] ;  /* 0x00007380ff0477ac */ /* 0x000ea60008000800 */
[----:B------:R-:W4:Y:S04]  /*ff70*/  LDL.LU R11, [R1+0x548] ;  /* 0x00054800010b7983 */ /* 0x000f280000300800 */
[----:B-1----:R-:W3:Y:S04]  /*ff80*/  LDL.LU R16, [R1+0x1c] ;  /* 0x00001c0001107983 */ /* 0x002ee80000300800 */
[----:B------:R-:W2:Y:S04]  /*ff90*/  LDL.LU R14, [R1+0x20] ;  /* 0x00002000010e7983 */ /* 0x000ea80000300800 */
[----:B------:R-:W2:Y:S04]  /*ffa0*/  LDL.LU R17, [R1+0x24] ;  /* 0x0000240001117983 */ /* 0x000ea80000300800 */
[----:B------:R-:W2:Y:S04]  /*ffb0*/  LDL.LU R18, [R1+0x28] ;  /* 0x0000280001127983 */ /* 0x000ea80000300800 */
[----:B------:R-:W2:Y:S04]  /*ffc0*/  LDL.LU R19, [R1+0x2c] ;  /* 0x00002c0001137983 */ /* 0x000ea80000300800 */
[----:B----4-:R1:W-:Y:S04]  /*ffd0*/  STSM.16.M88.4 [R0+0xc00], R8 ;  /* 0x000c000800007844 */ /* 0x0103e80000000200 */
[----:B-1----:R-:W4:Y:S01]  /*ffe0*/  LDL.LU R11, [R1+0x10] ;  /* 0x00001000010b7983 */ /* 0x002f220000300800 */
[----:B------:R-:W-:Y:S01]  /*fff0*/  LOP3.LUT R12, R28, R29, RZ, 0xfc, !PT ;  /* 0x0000001d1c0c7212 */ /* 0x000fe200078efcff */
[----:B------:R-:W-:Y:S01]  /*10000*/  BAR.SYNC.DEFER_BLOCKING 0x0 ;  /* 0x0000000000007b1d */ /* 0x000fe20000010000 */
[----:B------:R-:W-:-:S03]  /*10010*/  LEA R3, P3, R2, UR6, 0x2 ;  /* 0x0000000602037c11 */ /* 0x000fc6000f8610ff */
[C---:B------:R-:W-:Y:S01]  /*10020*/  IMAD R15, R12.reuse, UR5, RZ ;  /* 0x000000050c0f7c24 */ /* 0x040fe2000f8e02ff */
[----:B------:R-:W-:Y:S02]  /*10030*/  ISETP.LT.AND P2, PT, R12, R13, !P0 ;  /* 0x0000000d0c00720c */ /* 0x000fe40004741270 */
[----:B------:R-:W-:Y:S01]  /*10040*/  LEA.HI.X.SX32 R2, R2, UR7, 0x2, P3 ;  /* 0x0000000702027c11 */ /* 0x000fe200098f16ff */
[----:B------:R-:W1:Y:S01]  /*10050*/  LDCU UR7, c[0x0][0x39c] ;  /* 0x00007380ff0777ac */ /* 0x000e620008000800 */
[CC--:B------:R-:W-:Y:S02]  /*10060*/  LEA R12, P3, R15.reuse, R3.reuse, 0x2 ;  /* 0x000000030f0c7211 */ /* 0x0c0fe400078610ff */
[--C-:B------:R-:W-:Y:S01]  /*10070*/  LOP3.LUT R0, R28, 0x2, R29.reuse, 0xfe, !PT ;  /* 0x000000021c007812 */ /* 0x100fe200078efe1d */
[----:B------:R-:W1:Y:S01]  /*10080*/  LDCU UR6, c[0x0][0x39c] ;  /* 0x00007380ff0677ac */ /* 0x000e620008000800 */
[----:B------:R-:W-:Y:S02]  /*10090*/  LEA.HI.X.SX32 R13, R15, R2, 0x2, P3 ;  /* 0x000000020f0d7211 */ /* 0x000fe400018f16ff */
[C---:B--2---:R-:W-:Y:S01]  /*100a0*/  ISETP.LT.AND P6, PT, R0.reuse, UR4, !P0 ;  /* 0x0000000400007c0c */ /* 0x044fe2000c7c1270 */
[----:B------:R-:W-:Y:S01]  /*100b0*/  IMAD R0, R0, UR5, RZ ;  /* 0x0000000500007c24 */ /* 0x000fe2000f8e02ff */
[----:B------:R-:W-:Y:S01]  /*100c0*/  LOP3.LUT R9, R28, 0x4, R29, 0xfe, !PT ;  /* 0x000000041c097812 */ /* 0x000fe200078efe1d */
[----:B------:R-:W2:Y:S01]  /*100d0*/  LDCU UR4, c[0x0][0x39c] ;  /* 0x00007380ff0477ac */ /* 0x000ea20008000800 */
[----:B----4-:R4:W-:Y:S02]  /*100e0*/  @P2 STG.E desc[UR8][R12.64], R11 ;  /* 0x0000000b0c002986 */ /* 0x0109e4000c101908 */
[----:B------:R-:W-:-:S02]  /*100f0*/  LEA R10, P2, R0, R3, 0x2 ;  /* 0x00000003000a7211 */ /* 0x000fc400078410ff */
[--C-:B----4-:R-:W-:Y:S02]  /*10100*/  LOP3.LUT R12, R28, 0x6, R29.reuse, 0xfe, !PT ;  /* 0x000000061c0c7812 */ /* 0x110fe400078efe1d */
[----:B------:R-:W-:Y:S02]  /*10110*/  LEA.HI.X.SX32 R11, R0, R2, 0x2, P2 ;  /* 0x00000002000b7211 */ /* 0x000fe400010f16ff */
[C---:B-1----:R-:W-:Y:S01]  /*10120*/  ISETP.LT.AND P3, PT, R12.reuse, UR7, !P0 ;  /* 0x000000070c007c0c */ /* 0x042fe2000c761270 */
[----:B------:R-:W-:Y:S01]  /*10130*/  IMAD R0, R12, UR5, RZ ;  /* 0x000000050c007c24 */ /* 0x000fe2000f8e02ff */
[----:B------:R-:W-:Y:S01]  /*10140*/  LOP3.LUT R8, R28, 0x8, R29, 0xfe, !PT ;  /* 0x000000081c087812 */ /* 0x000fe200078efe1d */
[----:B------:R-:W4:Y:S01]  /*10150*/  LDL.LU R12, [R1+0x14] ;  /* 0x00001400010c7983 */ /* 0x000f220000300800 */
[C---:B------:R-:W-:Y:S01]  /*10160*/  ISETP.LT.AND P4, PT, R9.reuse, UR6, !P0 ;  /* 0x0000000609007c0c */ /* 0x040fe2000c781270 */
[----:B------:R-:W-:Y:S01]  /*10170*/  IMAD R9, R9, UR5, RZ ;  /* 0x0000000509097c24 */ /* 0x000fe2000f8e02ff */
[C---:B------:R-:W-:Y:S01]  /*10180*/  ISETP.LT.AND P2, PT, R8.reuse, UR10, !P0 ;  /* 0x0000000a08007c0c */ /* 0x040fe2000c741270 */
[----:B------:R-:W-:Y:S01]  /*10190*/  IMAD R13, R8, UR5, RZ ;  /* 0x00000005080d7c24 */ /* 0x000fe2000f8e02ff */
[----:B------:R-:W1:Y:S01]  /*101a0*/  LDCU UR6, c[0x0][0x39c] ;  /* 0x00007380ff0677ac */ /* 0x000e620008000800 */
[----:B------:R-:W1:Y:S01]  /*101b0*/  LDCU UR7, c[0x0][0x39c] ;  /* 0x00007380ff0777ac */ /* 0x000e620008000800 */
[----:B----4-:R4:W-:Y:S01]  /*101c0*/  @P6 STG.E desc[UR8][R10.64], R12 ;  /* 0x0000000c0a006986 */ /* 0x0109e2000c101908 */
[----:B------:R-:W1:Y:S01]  /*101d0*/  LDCU UR10, c[0x0][0x39c] ;  /* 0x00007380ff0a77ac */ /* 0x000e620008000800 */
[----:B----4-:R-:W-:-:S04]  /*101e0*/  LEA R10, P6, R0, R3, 0x2 ;  /* 0x00000003000a7211 */ /* 0x010fc800078c10ff */
[----:B------:R-:W-:Y:S02]  /*101f0*/  LEA.HI.X.SX32 R11, R0, R2, 0x2, P6 ;  /* 0x00000002000b7211 */ /* 0x000fe400030f16ff */
[----:B------:R-:W4:Y:S01]  /*10200*/  LDL.LU R0, [R1+0x18] ;  /* 0x0000180001007983 */ /* 0x000f220000300800 */
[----:B------:R-:W-:-:S04]  /*10210*/  LEA R8, P5, R9, R3, 0x2 ;  /* 0x0000000309087211 */ /* 0x000fc800078a10ff */
[----:B------:R-:W-:Y:S02]  /*10220*/  LEA.HI.X.SX32 R9, R9, R2, 0x2, P5 ;  /* 0x0000000209097211 */ /* 0x000fe400028f16ff */
[----:B------:R-:W-:-:S04]  /*10230*/  LEA R12, P5, R13, R3, 0x2 ;  /* 0x000000030d0c7211 */ /* 0x000fc800078a10ff */
[----:B------:R-:W-:Y:S01]  /*10240*/  LEA.HI.X.SX32 R13, R13, R2, 0x2, P5 ;  /* 0x000000020d0d7211 */ /* 0x000fe200028f16ff */
[----:B----4-:R4:W-:Y:S04]  /*10250*/  @P4 STG.E desc[UR8][R8.64], R0 ;  /* 0x0000000008004986 */ /* 0x0109e8000c101908 */
[----:B---3--:R3:W-:Y:S01]  /*10260*/  @P3 STG.E desc[UR8][R10.64], R16 ;  /* 0x000000100a003986 */ /* 0x0087e2000c101908 */
[C-C-:B----4-:R-:W-:Y:S02]  /*10270*/  LOP3.LUT R0, R28.reuse, 0xa, R29.reuse, 0xfe, !PT ;  /* 0x0000000a1c007812 */ /* 0x150fe400078efe1d */
[C-C-:B------:R-:W-:Y:S02]  /*10280*/  LOP3.LUT R8, R28.reuse, 0xc, R29.reuse, 0xfe, !PT ;  /* 0x0000000c1c087812 */ /* 0x140fe400078efe1d */
[----:B---3--:R-:W-:Y:S01]  /*10290*/  LOP3.LUT R10, R28, 0xe, R29, 0xfe, !PT ;  /* 0x0000000e1c0a7812 */ /* 0x008fe200078efe1d */
[C---:B------:R-:W-:Y:S01]  /*102a0*/  IMAD R9, R0.reuse, UR5, RZ ;  /* 0x0000000500097c24 */ /* 0x040fe2000f8e02ff */
[----:B--2---:R-:W-:Y:S01]  /*102b0*/  ISETP.LT.AND P5, PT, R0, UR4, !P0 ;  /* 0x0000000400007c0c */ /* 0x004fe2000c7a1270 */
[----:B------:R2:W-:Y:S01]  /*102c0*/  @P2 STG.E desc[UR8][R12.64], R14 ;  /* 0x0000000e0c002986 */ /* 0x0005e2000c101908 */
[C---:B-1----:R-:W-:Y:S01]  /*102d0*/  ISETP.LT.AND P3, PT, R8.reuse, UR6, !P0 ;  /* 0x0000000608007c0c */ /* 0x042fe2000c761270 */
[----:B------:R-:W-:Y:S01]  /*102e0*/  IMAD R0, R8, UR5, RZ ;  /* 0x0000000508007c24 */ /* 0x000fe2000f8e02ff */
[----:B------:R-:W-:Y:S01]  /*102f0*/  LEA R8, P4, R9, R3, 0x2 ;  /* 0x0000000309087211 */ /* 0x000fe200078810ff */
[----:B------:R-:W1:Y:S01]  /*10300*/  LDCU UR4, c[0x0][0x39c] ;  /* 0x00007380ff0477ac */ /* 0x000e620008000800 */
[----:B------:R-:W-:-:S02]  /*10310*/  ISETP.LT.AND P2, PT, R10, UR7, !P0 ;  /* 0x000000070a007c0c */ /* 0x000fc4000c741270 */
[-C--:B------:R-:W-:Y:S01]  /*10320*/  LEA.HI.X.SX32 R9, R9, R2.reuse, 0x2, P4 ;  /* 0x0000000209097211 */ /* 0x080fe200020f16ff */
[----:B------:R-:W3:Y:S01]  /*10330*/  LDCU UR6, c[0x0][0x39c] ;  /* 0x00007380ff0677ac */ /* 0x000ee20008000800 */
[----:B--2---:R-:W-:Y:S01]  /*10340*/  IMAD R13, R10, UR5, RZ ;  /* 0x000000050a0d7c24 */ /* 0x004fe2000f8e02ff */
[-C--:B------:R-:W-:Y:S01]  /*10350*/  LEA R10, P6, R0, R3.reuse, 0x2 ;  /* 0x00000003000a7211 */ /* 0x080fe200078c10ff */
[----:B------:R-:W2:Y:S03]  /*10360*/  LDCU UR7, c[0x0][0x39c] ;  /* 0x00007380ff0777ac */ /* 0x000ea60008000800 */
[----:B------:R-:W-:Y:S02]  /*10370*/  LEA R12, P4, R13, R3, 0x2 ;  /* 0x000000030d0c7211 */ /* 0x000fe400078810ff */
[----:B------:R-:W-:Y:S02]  /*10380*/  LOP3.LUT R14, R28, 0x10, R29, 0xfe, !PT ;  /* 0x000000101c0e7812 */ /* 0x000fe400078efe1d */
[----:B------:R-:W-:-:S02]  /*10390*/  LEA.HI.X.SX32 R11, R0, R2, 0x2, P6 ;  /* 0x00000002000b7211 */ /* 0x000fc400030f16ff */
[----:B------:R-:W-:Y:S01]  /*103a0*/  LEA.HI.X.SX32 R13, R13, R2, 0x2, P4 ;  /* 0x000000020d0d7211 */ /* 0x000fe200020f16ff */
[----:B------:R-:W-:Y:S01]  /*103b0*/  @P5 STG.E desc[UR8][R8.64], R17 ;  /* 0x0000001108005986 */ /* 0x000fe2000c101908 */
[C---:B------:R-:W-:Y:S01]  /*103c0*/  ISETP.LT.AND P5, PT, R14.reuse, UR10, !P0 ;  /* 0x0000000a0e007c0c */ /* 0x040fe2000c7a1270 */
[----:B------:R-:W-:Y:S01]  /*103d0*/  IMAD R0, R14, UR5, RZ ;  /* 0x000000050e007c24 */ /* 0x000fe2000f8e02ff */
[----:B------:R-:W4:Y:S01]  /*103e0*/  LDCU UR10, c[0x0][0x39c] ;  /* 0x00007380ff0a77ac */ /* 0x000f220008000800 */
[----:B------:R-:W-:Y:S04]  /*103f0*/  @P3 STG.E desc[UR8][R10.64], R18 ;  /* 0x000000120a003986 */ /* 0x000fe8000c101908 */
[----:B------:R-:W2:Y:S04]  /*10400*/  LDL.LU R14, [R1+0x38] ;  /* 0x00003800010e7983 */ /* 0x000ea80000300800 */
[----:B------:R1:W-:Y:S04]  /*10410*/  @P2 STG.E desc[UR8][R12.64], R19 ;  /* 0x000000130c002986 */ /* 0x0003e8000c101908 */
[----:B-1----:R-:W2:Y:S04]  /*10420*/  LDL.LU R12, [R1+0x30] ;  /* 0x00003000010c7983 */ /* 0x002ea80000300800 */
[----:B------:R-:W4:Y:S04]  /*10430*/  LDL.LU R13, [R1+0x34] ;  /* 0x00003400010d7983 */ /* 0x000f280000300800 */
[----:B------:R-:W4:Y:S04]  /*10440*/  LDL.LU R19, [R1+0x3c] ;  /* 0x00003c0001137983 */ /* 0x000f280000300800 */
[----:B------:R-:W4:Y:S04]  /*10450*/  LDL.LU R16, [R1+0x40] ;  /* 0x0000400001107983 */ /* 0x000f280000300800 */
[----:B------:R-:W4:Y:S04]  /*10460*/  LDL.LU R17, [R1+0x44] ;  /* 0x0000440001117983 */ /* 0x000f280000300800 */
[----:B------:R-:W4:Y:S01]  /*10470*/  LDL.LU R18, [R1+0x48] ;  /* 0x0000480001127983 */ /* 0x000f220000300800 */
[----:B------:R-:W-:-:S02]  /*10480*/  LEA R8, P2, R0, R3, 0x2 ;  /* 0x0000000300087211 */ /* 0x000fc400078410ff */
[--C-:B------:R-:W-:Y:S02]  /*10490*/  LOP3.LUT R10, R28, 0x12, R29.reuse, 0xfe, !PT ;  /* 0x000000121c0a7812 */ /* 0x100fe400078efe1d */
[----:B------:R-:W-:Y:S02]  /*104a0*/  LEA.HI.X.SX32 R9, R0, R2, 0x2, P2 ;  /* 0x0000000200097211 */ /* 0x000fe400010f16ff */
[----:B------:R-:W-:Y:S01]  /*104b0*/  LOP3.LUT R11, R28, 0x14, R29, 0xfe, !PT ;  /* 0x000000141c0b7812 */ /* 0x000fe200078efe1d */
[C---:B------:R-:W-:Y:S01]  /*104c0*/  IMAD R0, R10.reuse, UR5, RZ ;  /* 0x000000050a007c24 */ /* 0x040fe2000f8e02ff */
[----:B------:R-:W-:Y:S01]  /*104d0*/  ISETP.LT.AND P4, PT, R10, UR4, !P0 ;  /* 0x000000040a007c0c */ /* 0x000fe2000c781270 */
[----:B------:R-:W1:Y:S01]  /*104e0*/  LDCU UR4, c[0x0][0x3b8] ;  /* 0x00007700ff0477ac */ /* 0x000e620008000800 */
[C---:B---3--:R-:W-:Y:S01]  /*104f0*/  ISETP.LT.AND P2, PT, R11.reuse, UR6, !P0 ;  /* 0x000000060b007c0c */ /* 0x048fe2000c741270 */
[----:B------:R-:W-:Y:S01]  /*10500*/  IMAD R11, R11, UR5, RZ ;  /* 0x000000050b0b7c24 */ /* 0x000fe2000f8e02ff */
[----:B------:R-:W3:Y:S01]  /*10510*/  LDCU UR6, c[0x0][0x39c] ;  /* 0x00007380ff0677ac */ /* 0x000ee20008000800 */
[----:B--2---:R2:W-:Y:S03]  /*10520*/  @P5 STG.E desc[UR8][R8.64], R12 ;  /* 0x0000000c08005986 */ /* 0x0045e6000c101908 */
[----:B------:R-:W-:-:S02]  /*10530*/  LEA R10, P5, R11, R3, 0x2 ;  /* 0x000000030b0a7211 */ /* 0x000fc400078a10ff */
[----:B--2---:R-:W-:-:S04]  /*10540*/  LEA R8, P3, R0, R3, 0x2 ;  /* 0x0000000300087211 */ /* 0x004fc800078610ff */
[-C--:B------:R-:W-:Y:S02]  /*10550*/  LEA.HI.X.SX32 R9, R0, R2.reuse, 0x2, P3 ;  /* 0x0000000200097211 */ /* 0x080fe400018f16ff */
[--C-:B------:R-:W-:Y:S02]  /*10560*/  LOP3.LUT R0, R28, 0x16, R29.reuse, 0xfe, !PT ;  /* 0x000000161c007812 */ /* 0x100fe400078efe1d */
[----:B------:R-:W-:Y:S01]  /*10570*/  LEA.HI.X.SX32 R11, R11, R2, 0x2, P5 ;  /* 0x000000020b0b7211 */ /* 0x000fe200028f16ff */
[----:B----4-:R2:W-:Y:S01]  /*10580*/  @P4 STG.E desc[UR8][R8.64], R13 ;  /* 0x0000000d08004986 */ /* 0x0105e2000c101908 */
[C---:B------:R-:W-:Y:S01]  /*10590*/  ISETP.LT.AND P4, PT, R0.reuse, UR7, !P0 ;  /* 0x0000000700007c0c */ /* 0x040fe2000c781270 */
[----:B------:R-:W4:Y:S02]  /*105a0*/  LDCU UR7, c[0x0][0x39c] ;  /* 0x00007380ff0777ac */ /* 0x000f240008000800 */
[----:B------:R1:W-:Y:S01]  /*105b0*/  @P2 STG.E desc[UR8][R10.64], R14 ;  /* 0x0000000e0a002986 */ /* 0x0003e2000c101908 */
[----:B--2---:R-:W-:Y:S01]  /*105c0*/  IMAD R9, R0, UR5, RZ ;  /* 0x0000000500097c24 */ /* 0x004fe2000f8e02ff */
[----:B------:R-:W-:Y:S01]  /*105d0*/  LOP3.LUT R12, R28, 0x20, R29, 0xfe, !PT ;  /* 0x000000201c0c7812 */ /* 0x000fe200078efe1d */
[----:B------:R-:W2:Y:S03]  /*105e0*/  LDC R13, c[0x0][0x3b8] ;  /* 0x0000ee00ff0d7b82 */ /* 0x000ea60000000800 */
[----:B------:R-:W-:-:S04]  /*105f0*/  LEA R8, P2, R9, R3, 0x2 ;  /* 0x0000000309087211 */ /* 0x000fc800078410ff */
[----:B------:R-:W-:Y:S01]  /*10600*/  LEA.HI.X.SX32 R9, R9, R2, 0x2, P2 ;  /* 0x0000000209097211 */ /* 0x000fe200010f16ff */
[----:B-1----:R-:W1:Y:S04]  /*10610*/  LDC R14, c[0x0][0x3b8] ;  /* 0x0000ee00ff0e7b82 */ /* 0x002e680000000800 */
[----:B------:R3:W-:Y:S04]  /*10620*/  @P4 STG.E desc[UR8][R8.64], R19 ;  /* 0x0000001308004986 */ /* 0x0007e8000c101908 */
[----:B---3--:R-:W3:Y:S01]  /*10630*/  LDL.LU R19, [R1+0x4c] ;  /* 0x00004c0001137983 */ /* 0x008ee20000300800 */
[----:B------:R-:W-:Y:S01]  /*10640*/  ISETP.LT.AND P3, PT, R12, UR11, !P0 ;  /* 0x0000000b0c007c0c */ /* 0x000fe2000c761270 */
[----:B------:R-:W4:Y:S01]  /*10650*/  LDCU UR11, c[0x0][0x39c] ;  /* 0x00007380ff0b77ac */ /* 0x000f220008000800 */
[----:B------:R-:W-:-:S02]  /*10660*/  LOP3.LUT R0, R28, 0x18, R29, 0xfe, !PT ;  /* 0x000000181c007812 */ /* 0x000fc400078efe1d */
[----:B------:R-:W-:Y:S02]  /*10670*/  LOP3.LUT R10, R28, 0x1a, R29, 0xfe, !PT ;  /* 0x0000001a1c0a7812 */ /* 0x000fe400078efe1d */
[C---:B------:R-:W-:Y:S01]  /*10680*/  ISETP.LT.AND P5, PT, R0.reuse, UR6, !P0 ;  /* 0x0000000600007c0c */ /* 0x040fe2000c7a1270 */
[----:B------:R-:W-:Y:S01]  /*10690*/  IMAD R0, R0, UR5, RZ ;  /* 0x0000000500007c24 */ /* 0x000fe2000f8e02ff */
[C---:B------:R-:W-:Y:S01]  /*106a0*/  ISETP.LT.AND P2, PT, R10.reuse, UR10, !P0 ;  /* 0x0000000a0a007c0c */ /* 0x040fe2000c741270 */
[----:B------:R-:W-:Y:S01]  /*106b0*/  IMAD R12, R10, UR5, RZ ;  /* 0x000000050a0c7c24 */ /* 0x000fe2000f8e02ff */
[----:B------:R-:W1:Y:S02]  /*106c0*/  LDCU UR10, c[0x0][0x39c] ;  /* 0x00007380ff0a77ac */ /* 0x000e640008000800 */
[-C--:B------:R-:W-:Y:S02]  /*106d0*/  LEA R10, P6, R0, R3.reuse, 0x2 ;  /* 0x00000003000a7211 */ /* 0x080fe400078c10ff */
[----:B------:R-:W-:Y:S01]  /*106e0*/  LEA R8, P4, R12, R3, 0x2 ;  /* 0x000000030c087211 */ /* 0x000fe200078810ff */
[----:B------:R-:W1:Y:S01]  /*106f0*/  LDCU UR6, c[0x0][0x39c] ;  /* 0x00007380ff0677ac */ /* 0x000e620008000800 */
[----:B------:R-:W-:-:S02]  /*10700*/  LEA.HI.X.SX32 R11, R0, R2, 0x2, P6 ;  /* 0x00000002000b7211 */ /* 0x000fc400030f16ff */
[----:B------:R-:W-:Y:S02]  /*10710*/  LOP3.LUT R0, R28, 0x1c, R29, 0xfe, !PT ;  /* 0x0000001c1c007812 */ /* 0x000fe400078efe1d */
[-C--:B------:R-:W-:Y:S02]  /*10720*/  LEA.HI.X.SX32 R9, R12, R2.reuse, 0x2, P4 ;  /* 0x000000020c097211 */ /* 0x080fe400020f16ff */
[C---:B----4-:R-:W-:Y:S01]  /*10730*/  ISETP.LT.AND P4, PT, R0.reuse, UR11, !P0 ;  /* 0x0000000b00007c0c */ /* 0x050fe2000c781270 */
[----:B------:R-:W-:Y:S01]  /*10740*/  IMAD R0, R0, UR5, RZ ;  /* 0x0000000500007c24 */ /* 0x000fe2000f8e02ff */
[----:B------:R4:W-:Y:S01]  /*10750*/  @P5 STG.E desc[UR8][R10.64], R16 ;  /* 0x000000100a005986 */ /* 0x0009e2000c101908 */
[----:B------:R-:W1:Y:S03]  /*10760*/  LDCU UR5, c[0x0][0x39c] ;  /* 0x00007380ff0577ac */ /* 0x000e660008000800 */
[----:B------:R1:W-:Y:S01]  /*10770*/  @P2 STG.E desc[UR8][R8.64], R17 ;  /* 0x0000001108002986 */ /* 0x0003e2000c101908 */
[C---:B----4-:R-:W-:Y:S01]  /*10780*/  LEA R10, P2, R0.reuse, R3, 0x2 ;  /* 0x00000003000a7211 */ /* 0x050fe200078410ff */
[----:B------:R-:W4:Y:S03]  /*10790*/  LDC R16, c[0x0][0x3b8] ;  /* 0x0000ee00ff107b82 */ /* 0x000f260000000800 */
[----:B------:R-:W-:-:S02]  /*107a0*/  LEA.HI.X.SX32 R11, R0, R2, 0x2, P2 ;  /* 0x00000002000b7211 */ /* 0x000fc400010f16ff */
[----:B------:R-:W-:-:S03]  /*107b0*/  LOP3.LUT R0, R28, 0x24, R29, 0xfe, !PT ;  /* 0x000000241c007812 */ /* 0x000fc600078efe1d */
[----:B------:R2:W-:Y:S01]  /*107c0*/  @P4 STG.E desc[UR8][R10.64], R18 ;  /* 0x000000120a004986 */ /* 0x0005e2000c101908 */
[----:B-1----:R-:W-:Y:S01]  /*107d0*/  ISETP.LT.AND P4, PT, R0, UR10, !P0 ;  /* 0x0000000a00007c0c */ /* 0x002fe2000c781270 */
[----:B--2---:R-:W-:Y:S02]  /*107e0*/  IMAD R0, R13, 0x20, R15 ;  /* 0x000000200d007824 */ /* 0x004fe400078e020f */
[----:B------:R-:W2:Y:S04]  /*107f0*/  LDL.LU R15, [R1+0x50] ;  /* 0x00005000010f7983 */ /* 0x000ea80000300800 */
[----:B------:R-:W2:Y:S01]  /*10800*/  LDL.LU R13, [R1+0x54] ;  /* 0x00005400010d7983 */ /* 0x000ea20000300800 */
[C-C-:B------:R-:W-:Y:S02]  /*10810*/  LOP3.LUT R9, R28.reuse, 0x1e, R29.reuse, 0xfe, !PT ;  /* 0x0000001e1c097812 */ /* 0x140fe400078efe1d */
[--C-:B------:R-:W-:Y:S01]  /*10820*/  LOP3.LUT R8, R28, 0x22, R29.reuse, 0xfe, !PT ;  /* 0x000000221c087812 */ /* 0x100fe200078efe1d */
[----:B------:R-:W2:Y:S01]  /*10830*/  LDL.LU R17, [R1+0x94] ;  /* 0x0000940001117983 */ /* 0x000ea20000300800 */
[C---:B------:R-:W-:Y:S01]  /*10840*/  ISETP.LT.AND P5, PT, R9.reuse, UR6, !P0 ;  /* 0x0000000609007c0c */ /* 0x040fe2000c7a1270 */
[----:B------:R-:W-:Y:S01]  /*10850*/  IMAD R9, R9, UR4, RZ ;  /* 0x0000000409097c24 */ /* 0x000fe2000f8e02ff */
[----:B------:R-:W-:Y:S01]  /*10860*/  ISETP.LT.AND P2, PT, R8, UR7, !P0 ;  /* 0x0000000708007c0c */ /* 0x000fe2000c741270 */
[----:B------:R-:W2:Y:S01]  /*10870*/  LDL.LU R18, [R1+0x98] ;  /* 0x0000980001127983 */ /* 0x000ea20000300800 */
[----:B------:R-:W-:Y:S01]  /*10880*/  LOP3.LUT R12, R28, 0x26, R29, 0xfe, !PT ;  /* 0x000000261c0c7812 */ /* 0x000fe200078efe1d */
[----:B------:R-:W1:Y:S01]  /*10890*/  LDCU UR4, c[0x0][0x39c] ;  /* 0x00007380ff0477ac */ /* 0x000e620008000800 */
[C---:B------:R-:W-:Y:S01]  /*108a0*/  LEA R8, P6, R9.reuse, R3, 0x2 ;  /* 0x0000000309087211 */ /* 0x040fe200078c10ff */
[----:B------:R-:W1:Y:S03]  /*108b0*/  LDCU UR6, c[0x0][0x39c] ;  /* 0x00007380ff0677ac */ /* 0x000e660008000800 */
[----:B------:R-:W-:-:S02]  /*108c0*/  LEA.HI.X.SX32 R9, R9, R2, 0x2, P6 ;  /* 0x0000000209097211 */ /* 0x000fc400030f16ff */
[CC--:B------:R-:W-:Y:S01]  /*108d0*/  LEA R10, P6, R0.reuse, R3.reuse, 0x2 ;  /* 0x00000003000a7211 */ /* 0x0c0fe200078c10ff */
[----:B------:R-:W1:Y:S03]  /*108e0*/  LDCU UR7, c[0x0][0x39c] ;  /* 0x00007380ff0777ac */ /* 0x000e660008000800 */
[----:B------:R-:W-:Y:S01]  /*108f0*/  LEA.HI.X.SX32 R11, R0, R2, 0x2, P6 ;  /* 0x00000002000b7211 */ /* 0x000fe200030f16ff */
[----:B------:R-:W-:Y:S02]  /*10900*/  IMAD R0, R14, 0x2, R0 ;  /* 0x000000020e007824 */ /* 0x000fe400078e0200 */
[----:B------:R-:W1:Y:S01]  /*10910*/  LDC R14, c[0x0][0x3b8] ;  /* 0x0000ee00ff0e7b82 */ /* 0x000e620000000800 */
[----:B---3--:R3:W-:Y:S01]  /*10920*/  @P5 STG.E desc[UR8][R8.64], R19 ;  /* 0x0000001308005986 */ /* 0x0087e2000c101908 */
[----:B------:R-:W-:Y:S01]  /*10930*/  ISETP.LT.AND P5, PT, R12, UR5, !P0 ;  /* 0x000000050c007c0c */ /* 0x000fe2000c7a1270 */
[----:B----4-:R-:W-:Y:S01]  /*10940*/  IMAD R12, R16, 0x2, R0 ;  /* 0x00000002100c7824 */ /* 0x010fe200078e0200 */
[----:B------:R-:W4:Y:S01]  /*10950*/  LDCU UR5, c[0x0][0x39c] ;  /* 0x00007380ff0577ac */ /* 0x000f220008000800 */
[----:B---3--:R-:W3:Y:S04]  /*10960*/  LDL.LU R19, [R1+0x9c] ;  /* 0x00009c0001137983 */ /* 0x008ee80000300800 */
[----:B------:R-:W3:Y:S04]  /*10970*/  LDL.LU R16, [R1+0x58] ;  /* 0x0000580001107983 */ /* 0x000ee80000300800 */
[----:B--2---:R2:W-:Y:S01]  /*10980*/  @P3 STG.E desc[UR8][R10.64], R15 ;  /* 0x0000000f0a003986 */ /* 0x0045e2000c101908 */
[----:B------:R-:W-:-:S04]  /*10990*/  LEA R8, P3, R0, R3, 0x2 ;  /* 0x0000000300087211 */ /* 0x000fc800078610ff */
[----:B------:R-:W-:-:S05]  /*109a0*/  LEA.HI.X.SX32 R9, R0, R2, 0x2, P3 ;  /* 0x0000000200097211 */ /* 0x000fca00018f16ff */
[----:B------:R1:W-:Y:S01]  /*109b0*/  @P2 STG.E desc[UR8][R8.64], R13 ;  /* 0x0000000d08002986 */ /* 0x0003e2000c101908 */
[----:B--2---:R-:W2:Y:S08]  /*109c0*/  LDC R15, c[0x0][0x3b8] ;  /* 0x0000ee00ff0f7b82 */ /* 0x004eb00000000800 */
[----:B-1----:R-:W1:Y:S01]  /*109d0*/  LDC R13, c[0x0][0x3b8] ;  /* 0x0000ee00ff0d7b82 */ /* 0x002e620000000800 */
[----:B------:R-:W-:-:S02]  /*109e0*/  LOP3.LUT R11, R28, 0x28, R29, 0xfe, !PT ;  /* 0x000000281c0b7812 */ /* 0x000fc400078efe1d */
[----:B------:R-:W-:Y:S02]  /*109f0*/  LOP3.LUT R0, R28, 0x2a, R29, 0xfe, !PT ;  /* 0x0000002a1c007812 */ /* 0x000fe400078efe1d */
[----:B------:R-:W-:Y:S02]  /*10a00*/  LEA R10, P6, R12, R3, 0x2 ;  /* 0x000000030c0a7211 */ /* 0x000fe400078c10ff */
[----:B------:R-:W-:Y:S01]  /*10a10*/  ISETP.LT.AND P3, PT, R11, UR4, !P0 ;  /* 0x000000040b007c0c */ /* 0x000fe2000c761270 */
[----:B------:R-:W1:Y:S01]  /*10a20*/  LDCU UR4, c[0x0][0x39c] ;  /* 0x00007380ff0477ac */ /* 0x000e620008000800 */
[----:B----4-:R-:W-:Y:S02]  /*10a30*/  ISETP.LT.AND P2, PT, R0, UR5, !P0 ;  /* 0x0000000500007c0c */ /* 0x010fe4000c741270 */
[----:B------:R-:W-:Y:S01]  /*10a40*/  LEA.HI.X.SX32 R11, R12, R2, 0x2, P6 ;  /* 0x000000020c0b7211 */ /* 0x000fe200030f16ff */
[----:B------:R-:W4:Y:S01]  /*10a50*/  LDCU UR5, c[0x0][0x39c] ;  /* 0x00007380ff0577ac */ /* 0x000f220008000800 */
[----:B-1----:R-:W-:-:S02]  /*10a60*/  IMAD R0, R13, 0x2, R12 ;  /* 0x000000020d007824 */ /* 0x002fc400078e020c */
[----:B------:R-:W2:Y:S01]  /*10a70*/  LDL.LU R12, [R1+0x5c] ;  /* 0x00005c00010c7983 */ /* 0x000ea20000300800 */
[----:B------:R-:W1:Y:S03]  /*10a80*/  LDC R13, c[0x0][0x3b8] ;  /* 0x0000ee00ff0d7b82 */ /* 0x000e660000000800 */
[----:B---3--:R3:W-:Y:S02]  /*10a90*/  @P4 STG.E desc[UR8][R10.64], R16 ;  /* 0x000000100a004986 */ /* 0x0087e4000c101908 */
[----:B---3--:R-:W-:-:S03]  /*10aa0*/  IMAD R11, R14, 0x2, R0 ;  /* 0x000000020e0b7824 */ /* 0x008fc600078e0200 */
[----:B------:R-:W3:Y:S01]  /*10ab0*/  LDC R16, c[0x0][0x3b8] ;  /* 0x0000ee00ff107b82 */ /* 0x000ee20000000800 */
[----:B------:R-:W3:Y:S01]  /*10ac0*/  LDL.LU R14, [R1+0x90] ;  /* 0x00009000010e7983 */ /* 0x000ee20000300800 */
[-C--:B------:R-:W-:Y:S02]  /*10ad0*/  LEA R8, P4, R0, R3.reuse, 0x2 ;  /* 0x0000000300087211 */ /* 0x080fe400078810ff */
[--C-:B------:R-:W-:Y:S02]  /*10ae0*/  LOP3.LUT R10, R28, 0x2c, R29.reuse, 0xfe, !PT ;  /* 0x0000002c1c0a7812 */ /* 0x100fe400078efe1d */
[-C--:B------:R-:W-:Y:S02]  /*10af0*/  LEA.HI.X.SX32 R9, R0, R2.reuse, 0x2, P4 ;  /* 0x0000000200097211 */ /* 0x080fe400020f16ff */
[----:B------:R-:W-:Y:S02]  /*10b00*/  LOP3.LUT R0, R28, 0x2e, R29, 0xfe, !PT ;  /* 0x0000002e1c007812 */ /* 0x000fe400078efe1d */
[----:B------:R-:W-:Y:S01]  /*10b10*/  ISETP.LT.AND P4, PT, R10, UR6, !P0 ;  /* 0x000000060a007c0c */ /* 0x000fe2000c781270 */
[----:B------:R-:W1:Y:S01]  /*10b20*/  LDCU UR6, c[0x0][0x39c] ;  /* 0x00007380ff0677ac */ /* 0x000e620008000800 */
[----:B------:R-:W-:Y:S01]  /*10b30*/  LEA R10, P6, R11, R3, 0x2 ;  /* 0x000000030b0a7211 */ /* 0x000fe200078c10ff */
[----:B--2---:R2:W-:Y:S01]  /*10b40*/  @P5 STG.E desc[UR8][R8.64], R12 ;  /* 0x0000000c08005986 */ /* 0x0045e2000c101908 */
[----:B------:R-:W-:Y:S01]  /*10b50*/  ISETP.LT.AND P5, PT, R0, UR4, !P0 ;  /* 0x0000000400007c0c */ /* 0x000fe2000c7a1270 */
[----:B------:R-:W-:Y:S01]  /*10b60*/  IMAD R0, R15, 0x2, R11 ;  /* 0x000000020f007824 */ /* 0x000fe200078e020b */
[----:B------:R-:W-:Y:S01]  /*10b70*/  LEA.HI.X.SX32 R11, R11, R2, 0x2, P6 ;  /* 0x000000020b0b7211 */ /* 0x000fe200030f16ff */
[----:B------:R-:W3:Y:S01]  /*10b80*/  LDC R15, c[0x0][0x3b8] ;  /* 0x0000ee00ff0f7b82 */ /* 0x000ee20000000800 */
[----:B------:R-:W3:Y:S01]  /*10b90*/  LDCU UR4, c[0x0][0x39c] ;  /* 0x00007380ff0477ac */ /* 0x000ee20008000800 */
[----:B--2---:R-:W-:-:S02]  /*10ba0*/  LOP3.LUT R12, R28, 0x30, R29, 0xfe, !PT ;  /* 0x000000301c0c7812 */ /* 0x004fc400078efe1d */
[----:B------:R-:W-:-:S04]  /*10bb0*/  LEA R8, P6, R0, R3, 0x2 ;  /* 0x0000000300087211 */ /* 0x000fc800078c10ff */
[----:B------:R-:W-:Y:S01]  /*10bc0*/  LEA.HI.X.SX32 R9, R0, R2, 0x2, P6 ;  /* 0x0000000200097211 */ /* 0x000fe200030f16ff */
[----:B-1----:R-:W-:Y:S02]  /*10bd0*/  IMAD R0, R13, 0x2, R0 ;  /* 0x000000020d007824 */ /* 0x002fe400078e0200 */
[----:B------:R-:W1:Y:S01]  /*10be0*/  LDC R13, c[0x0][0x3b8] ;  /* 0x0000ee00ff0d7b82 */ /* 0x000e620000000800 */
[----:B---3--:R2:W-:Y:S01]  /*10bf0*/  @P3 STG.E desc[UR8][R10.64], R14 ;  /* 0x0000000e0a003986 */ /* 0x0085e2000c101908 */
[----:B----4-:R-:W-:Y:S01]  /*10c00*/  ISETP.LT.AND P3, PT, R12, UR5, !P0 ;  /* 0x000000050c007c0c */ /* 0x010fe2000c761270 */
[----:B------:R-:W3:Y:S02]  /*10c10*/  LDCU UR5, c[0x0][0x39c] ;  /* 0x00007380ff0577ac */ /* 0x000ee40008000800 */
[----:B------:R4:W-:Y:S01]  /*10c20*/  @P2 STG.E desc[UR8][R8.64], R17 ;  /* 0x0000001108002986 */ /* 0x0009e2000c101908 */
[----:B------:R-:W-:Y:S02]  /*10c30*/  IMAD R12, R16, 0x2, R0 ;  /* 0x00000002100c7824 */ /* 0x000fe400078e0200 */
[----:B------:R-:W1:Y:S08]  /*10c40*/  LDC R16, c[0x0][0x3b8] ;  /* 0x0000ee00ff107b82 */ /* 0x000e700000000800 */
[----:B--2---:R-:W2:Y:S01]  /*10c50*/  LDC R14, c[0x0][0x3b8] ;  /* 0x0000ee00ff0e7b82 */ /* 0x004ea20000000800 */
[----:B----4-:R-:W-:-:S02]  /*10c60*/  LEA R8, P2, R0, R3, 0x2 ;  /* 0x0000000300087211 */ /* 0x010fc400078410ff */
[--C-:B------:R-:W-:Y:S02]  /*10c70*/  LOP3.LUT R11, R28, 0x32, R29.reuse, 0xfe, !PT ;  /* 0x000000321c0b7812 */ /* 0x100fe400078efe1d */
[-C--:B------:R-:W-:Y:S02]  /*10c80*/  LEA.HI.X.SX32 R9, R0, R2.reuse, 0x2, P2 ;  /* 0x0000000200097211 */ /* 0x080fe400010f16ff */
[----:B------:R-:W-:Y:S01]  /*10c90*/  LOP3.LUT R0, R28, 0x34, R29, 0xfe, !PT ;  /* 0x000000341c007812 */ /* 0x000fe200078efe1d */
[----:B------:R-:W4:Y:S01]  /*10ca0*/  LDC R17, c[0x0][0x3b8] ;  /* 0x0000ee00ff117b82 */ /* 0x000f220000000800 */
[----:B------:R-:W-:Y:S01]  /*10cb0*/  LEA R10, P6, R12, R3, 0x2 ;  /* 0x000000030c0a7211 */ /* 0x000fe200078c10ff */
[----:B------:R3:W-:Y:S01]  /*10cc0*/  @P4 STG.E desc[UR8][R8.64], R18 ;  /* 0x0000001208004986 */ /* 0x0007e2000c101908 */
[----:B------:R-:W-:Y:S01]  /*10cd0*/  ISETP.LT.AND P2, PT, R11, UR4, !P0 ;  /* 0x000000040b007c0c */ /* 0x000fe2000c741270 */
[----:B------:R-:W1:Y:S01]  /*10ce0*/  LDCU UR4, c[0x0][0x39c] ;  /* 0x00007380ff0477ac */ /* 0x000e620008000800 */
[----:B---3--:R-:W-:Y:S01]  /*10cf0*/  ISETP.LT.AND P4, PT, R0, UR5, !P0 ;  /* 0x0000000500007c0c */ /* 0x008fe2000c781270 */
[----:B------:R-:W-:Y:S01]  /*10d00*/  IMAD R0, R15, 0x2, R12 ;  /* 0x000000020f007824 */ /* 0x000fe200078e020c */
[----:B------:R-:W-:Y:S01]  /*10d10*/  LEA.HI.X.SX32 R11, R12, R2, 0x2, P6 ;  /* 0x000000020c0b7211 */ /* 0x000fe200030f16ff */
[----:B------:R-:W3:Y:S01]  /*10d20*/  LDCU UR5, c[0x0][0x39c] ;  /* 0x00007380ff0577ac */ /* 0x000ee20008000800 */
[----:B------:R-:W3:Y:S01]  /*10d30*/  LDL.LU R12, [R1+0xa0] ;  /* 0x0000a000010c7983 */ /* 0x000ee20000300800 */
[----:B------:R-:W1:Y:S03]  /*10d40*/  LDC R15, c[0x0][0x3b8] ;  /* 0x0000ee00ff0f7b82 */ /* 0x000e660000000800 */
[----:B------:R2:W-:Y:S04]  /*10d50*/  @P5 STG.E desc[UR8][R10.64], R19 ;  /* 0x000000130a005986 */ /* 0x0005e8000c101908 */
[----:B------:R-:W4:Y:S04]  /*10d60*/  LDL.LU R18, [R1+0x128] ;  /* 0x0001280001127983 */ /* 0x000f280000300800 */
[----:B--2---:R-:W2:Y:S01]  /*10d70*/  LDL.LU R19, [R1+0x12c] ;  /* 0x00012c0001137983 */ /* 0x004ea20000300800 */
[----:B------:R-:W-:-:S03]  /*10d80*/  IMAD R11, R14, 0x2, R0 ;  /* 0x000000020e0b7824 */ /* 0x000fc600078e0200 */
[----:B------:R-:W2:Y:S01]  /*10d90*/  LDL.LU R14, [R1+0xa4] ;  /* 0x0000a400010e7983 */ /* 0x000ea20000300800 */
[-C--:B------:R-:W-:Y:S02]  /*10da0*/  LEA R8, P5, R0, R3.reuse, 0x2 ;  /* 0x0000000300087211 */ /* 0x080fe400078a10ff */
[--C-:B------:R-:W-:Y:S02]  /*10db0*/  LOP3.LUT R10, R28, 0x36, R29.reuse, 0xfe, !PT ;  /* 0x000000361c0a7812 */ /* 0x100fe400078efe1d */
[-C--:B------:R-:W-:Y:S02]  /*10dc0*/  LEA.HI.X.SX32 R9, R0, R2.reuse, 0x2, P5 ;  /* 0x0000000200097211 */ /* 0x080fe400028f16ff */
[----:B------:R-:W-:Y:S02]  /*10dd0*/  LOP3.LUT R0, R28, 0x38, R29, 0xfe, !PT ;  /* 0x000000381c007812 */ /* 0x000fe400078efe1d */
[----:B------:R-:W-:Y:S01]  /*10de0*/  ISETP.LT.AND P5, PT, R10, UR6, !P0 ;  /* 0x000000060a007c0c */ /* 0x000fe2000c7a1270 */
[----:B------:R-:W1:Y:S01]  /*10df0*/  LDCU UR6, c[0x0][0x39c] ;  /* 0x00007380ff0677ac */ /* 0x000e620008000800 */
[-C--:B------:R-:W-:Y:S01]  /*10e00*/  LEA R10, P6, R11, R3.reuse, 0x2 ;  /* 0x000000030b0a7211 */ /* 0x080fe200078c10ff */
[----:B---3--:R3:W-:Y:S01]  /*10e10*/  @P3 STG.E desc[UR8][R8.64], R12 ;  /* 0x0000000c08003986 */ /* 0x0087e2000c101908 */
[----:B-1----:R-:W-:Y:S01]  /*10e20*/  ISETP.LT.AND P3, PT, R0, UR4, !P0 ;  /* 0x0000000400007c0c */ /* 0x002fe2000c761270 */
[----:B----4-:R-:W-:Y:S01]  /*10e30*/  IMAD R0, R17, 0x2, R11 ;  /* 0x0000000211007824 */ /* 0x010fe200078e020b */
[----:B------:R-:W-:Y:S01]  /*10e40*/  LEA.HI.X.SX32 R11, R11, R2, 0x2, P6 ;  /* 0x000000020b0b7211 */ /* 0x000fe200030f16ff */
[----:B------:R-:W4:Y:S01]  /*10e50*/  LDL.LU R17, [R1+0xa8] ;  /* 0x0000a80001117983 */ /* 0x000f220000300800 */
[----:B------:R-:W1:Y:S02]  /*10e60*/  LDCU UR4, c[0x0][0x39c] ;  /* 0x00007380ff0477ac */ /* 0x000e640008000800 */
[----:B---3--:R-:W-:-:S02]  /*10e70*/  LEA R8, P6, R0, R3, 0x2 ;  /* 0x0000000300087211 */ /* 0x008fc400078c10ff */
[--C-:B------:R-:W-:Y:S02]  /*10e80*/  LOP3.LUT R12, R28, 0x3a, R29.reuse, 0xfe, !PT ;  /* 0x0000003a1c0c7812 */ /* 0x100fe400078efe1d */
[----:B------:R-:W-:Y:S01]  /*10e90*/  LEA.HI.X.SX32 R9, R0, R2, 0x2, P6 ;  /* 0x0000000200097211 */ /* 0x000fe200030f16ff */
[----:B------:R-:W-:Y:S02]  /*10ea0*/  IMAD R0, R13, 0x2, R0 ;  /* 0x000000020d007824 */ /* 0x000fe400078e0200 */
[----:B------:R-:W3:Y:S04]  /*10eb0*/  LDL.LU R13, [R1+0x120] ;  /* 0x00012000010d7983 */ /* 0x000ee80000300800 */
[----:B--2---:R2:W-:Y:S01]  /*10ec0*/  @P2 STG.E desc[UR8][R10.64], R14 ;  /* 0x0000000e0a002986 */ /* 0x0045e2000c101908 */
[----:B------:R-:W-:Y:S01]  /*10ed0*/  ISETP.LT.AND P2, PT, R12, UR5, !P0 ;  /* 0x000000050c007c0c */ /* 0x000fe2000c741270 */
[----:B------:R-:W-:Y:S01]  /*10ee0*/  IMAD R12, R16, 0x2, R0 ;  /* 0x00000002100c7824 */ /* 0x000fe200078e0200 */
[----:B------:R-:W1:Y:S01]  /*10ef0*/  LDCU UR5, c[0x0][0x39c] ;  /* 0x00007380ff0577ac */ /* 0x000e620008000800 */
[----:B------:R-:W3:Y:S01]  /*10f00*/  LDL.LU R16, [R1+0xac] ;  /* 0x0000ac0001107983 */ /* 0x000ee20000300800 */
[----:B--2---:R-:W-:Y:S01]  /*10f10*/  LOP3.LUT R11, R28, 0x3c, R29, 0xfe, !PT ;  /* 0x0000003c1c0b7812 */ /* 0x004fe200078efe1d */
[----:B------:R-:W2:Y:S01]  /*10f20*/  LDC R14, c[0x0][0x3b8] ;  /* 0x0000ee00ff0e7b82 */ /* 0x000ea20000000800 */
[-C--:B------:R-:W-:Y:S01]  /*10f30*/  LEA R10, P6, R12, R3.reuse, 0x2 ;  /* 0x000000030c0a7211 */ /* 0x080fe200078c10ff */
[----:B----4-:R4:W-:Y:S02]  /*10f40*/  @P4 STG.E desc[UR8][R8.64], R17 ;  /* 0x0000001108004986 */ /* 0x0109e4000c101908 */
[----:B----4-:R-:W-:-:S04]  /*10f50*/  LEA R8, P4, R0, R3, 0x2 ;  /* 0x0000000300087211 */ /* 0x010fc800078810ff */
[----:B------:R-:W4:Y:S01]  /*10f60*/  LDC R17, c[0x0][0x3b8] ;  /* 0x0000ee00ff117b82 */ /* 0x000f220000000800 */
[-C--:B------:R-:W-:Y:S02]  /*10f70*/  LEA.HI.X.SX32 R9, R0, R2.reuse, 0x2, P4 ;  /* 0x0000000200097211 */ /* 0x080fe400020f16ff */
[----:B------:R-:W-:Y:S02]  /*10f80*/  LOP3.LUT R0, R28, 0x3e, R29, 0xfe, !PT ;  /* 0x0000003e1c007812 */ /* 0x000fe400078efe1d */
[----:B-1----:R-:W-:Y:S01]  /*10f90*/  ISETP.LT.AND P4, PT, R11, UR4, !P0 ;  /* 0x000000040b007c0c */ /* 0x002fe2000c781270 */
[----:B------:R-:W1:Y:S01]  /*10fa0*/  LDCU UR4, c[0x0][0x39c] ;  /* 0x00007380ff0477ac */ /* 0x000e620008000800 */
[----:B---3--:R2:W-:Y:S01]  /*10fb0*/  @P5 STG.E desc[UR8][R8.64], R16 ;  /* 0x0000001008005986 */ /* 0x0085e2000c101908 */
[----:B------:R-:W-:Y:S01]  /*10fc0*/  ISETP.LT.AND P5, PT, R0, UR5, !P0 ;  /* 0x0000000500007c0c */ /* 0x000fe2000c7a1270 */
[----:B------:R-:W-:Y:S01]  /*10fd0*/  IMAD R0, R15, 0x2, R12 ;  /* 0x000000020f007824 */ /* 0x000fe200078e020c */
[----:B------:R-:W-:Y:S01]  /*10fe0*/  LEA.HI.X.SX32 R11, R12, R2, 0x2, P6 ;  /* 0x000000020c0b7211 */ /* 0x000fe200030f16ff */
[----:B------:R-:W3:Y:S01]  /*10ff0*/  LDCU UR5, c[0x0][0x39c] ;  /* 0x00007380ff0577ac */ /* 0x000ee20008000800 */
[----:B------:R-:W3:Y:S01]  /*11000*/  LDL.LU R12, [R1+0x124] ;  /* 0x00012400010c7983 */ /* 0x000ee20000300800 */
[----:B------:R-:W1:Y:S03]  /*11010*/  LDC R15, c[0x0][0x3b8] ;  /* 0x0000ee00ff0f7b82 */ /* 0x000e660000000800 */
[----:B------:R2:W-:Y:S02]  /*11020*/  @P3 STG.E desc[UR8][R10.64], R13 ;  /* 0x0000000d0a003986 */ /* 0x0005e4000c101908 */
[----:B--2---:R-:W-:-:S03]  /*11030*/  IMAD R9, R14, 0x2, R0 ;  /* 0x000000020e097824 */ /* 0x004fc600078e0200 */
[----:B------:R-:W2:Y:S01]  /*11040*/  LDC R16, c[0x0][0x3b8] ;  /* 0x0000ee00ff107b82 */ /* 0x000ea20000000800 */
[----:B------:R-:W-:Y:S02]  /*11050*/  LOP3.LUT R8, R28, 0x40, R29, 0xfe, !PT ;  /* 0x000000401c087812 */ /* 0x000fe400078efe1d */
[----:B------:R-:W-:-:S05]  /*11060*/  LEA R10, P3, R0, R3, 0x2 ;  /* 0x00000003000a7211 */ /* 0x000fca00078610ff */
[----:B------:R-:W1:Y:S01]  /*11070*/  LDC R13, c[0x0][0x3b8] ;  /* 0x0000ee00ff0d7b82 */ /* 0x000e620000000800 */
[----:B------:R-:W-:Y:S02]  /*11080*/  LEA.HI.X.SX32 R11, R0, R2, 0x2, P3 ;  /* 0x00000002000b7211 */ /* 0x000fe400018f16ff */
[----:B------:R-:W-:Y:S02]  /*11090*/  LOP3.LUT R0, R28, 0x42, R29, 0xfe, !PT ;  /* 0x000000421c007812 */ /* 0x000fe400078efe1d */
[----:B------:R-:W-:-:S03]  /*110a0*/  ISETP.LT.AND P3, PT, R8, UR6, !P0 ;  /* 0x0000000608007c0c */ /* 0x000fc6000c761270 */
[----:B------:R-:W1:Y:S01]  /*110b0*/  LDC R14, c[0x0][0x3b8] ;  /* 0x0000ee00ff0e7b82 */ /* 0x000e620000000800 */
[-C--:B------:R-:W-:Y:S01]  /*110c0*/  LEA R8, P6, R9, R3.reuse, 0x2 ;  /* 0x0000000309087211 */ /* 0x080fe200078c10ff */
[----:B------:R-:W1:Y:S01]  /*110d0*/  LDCU UR6, c[0x0][0x39c] ;  /* 0x00007380ff0677ac */ /* 0x000e620008000800 */
[----:B---3--:R3:W-:Y:S01]  /*110e0*/  @P2 STG.E desc[UR8][R10.64], R12 ;  /* 0x0000000c0a002986 */ /* 0x0087e2000c101908 */
[----:B-1----:R-:W-:Y:S01]  /*110f0*/  ISETP.LT.AND P2, PT, R0, UR4, !P0 ;  /* 0x0000000400007c0c */ /* 0x002fe2000c741270 */
[----:B----4-:R-:W-:Y:S01]  /*11100*/  IMAD R0, R17, 0x2, R9 ;  /* 0x0000000211007824 */ /* 0x010fe200078e0209 */
[----:B------:R-:W-:Y:S01]  /*11110*/  LEA.HI.X.SX32 R9, R9, R2, 0x2, P6 ;  /* 0x0000000209097211 */ /* 0x000fe200030f16ff */
[----:B------:R-:W1:Y:S01]  /*11120*/  LDCU UR4, c[0x0][0x39c] ;  /* 0x00007380ff0477ac */ /* 0x000e620008000800 */
[----:B------:R-:W4:Y:S02]  /*11130*/  LDC R17, c[0x0][0x3b8] ;  /* 0x0000ee00ff117b82 */ /* 0x000f240000000800 */
[----:B---3--:R-:W-:-:S02]  /*11140*/  LEA R10, P6, R0, R3, 0x2 ;  /* 0x00000003000a7211 */ /* 0x008fc400078c10ff */
[----:B------:R-:W-:Y:S02]  /*11150*/  LOP3.LUT R12, R28, 0x44, R29, 0xfe, !PT ;  /* 0x000000441c0c7812 */ /* 0x000fe400078efe1d */
[----:B------:R-:W-:Y:S01]  /*11160*/  LEA.HI.X.SX32 R11, R0, R2, 0x2, P6 ;  /* 0x00000002000b7211 */ /* 0x000fe200030f16ff */
[----:B------:R-:W-:Y:S01]  /*11170*/  IMAD R0, R13, 0x2, R0 ;  /* 0x000000020d007824 */ /* 0x000fe200078e0200 */
[----:B------:R-:W-:Y:S01]  /*11180*/  @P4 STG.E desc[UR8][R8.64], R18 ;  /* 0x0000001208004986 */ /* 0x000fe2000c101908 */
[----:B------:R-:W-:Y:S01]  /*11190*/  ISETP.LT.AND P4, PT, R12, UR5, !P0 ;  /* 0x000000050c007c0c */ /* 0x000fe2000c781270 */
[----:B------:R-:W3:Y:S02]  /*111a0*/  LDCU UR5, c[0x0][0x39c] ;  /* 0x00007380ff0577ac */ /* 0x000ee40008000800 */
[----:B------:R-:W3:Y:S01]  /*111b0*/  LDL.LU R13, [R1+0x84] ;  /* 0x00008400010d7983 */ /* 0x000ee20000300800 */
[----:B--2---:R-:W-:-:S03]  /*111c0*/  IMAD R12, R16, 0x2, R0 ;  /* 0x00000002100c7824 */ /* 0x004fc600078e0200 */
[----:B------:R2:W-:Y:S04]  /*111d0*/  @P5 STG.E desc[UR8][R10.64], R19 ;  /* 0x000000130a005986 */ /* 0x0005e8000c101908 */
[----:B--2---:R-:W2:Y:S04]  /*111e0*/  LDL.LU R19, [R1+0x8c] ;  /* 0x00008c0001137983 */ /* 0x004ea80000300800 */
[----:B------:R-:W2:Y:S04]  /*111f0*/  LDL.LU R18, [R1+0x118] ;  /* 0x0001180001127983 */ /* 0x000ea80000300800 */
[----:B------:R-:W2:Y:S01]  /*11200*/  LDL.LU R16, [R1+0x80] ;  /* 0x0000800001107983 */ /* 0x000ea20000300800 */
[----:B------:R-:W-:-:S02]  /*11210*/  LEA R8, P5, R0, R3, 0x2 ;  /* 0x0000000300087211 */ /* 0x000fc400078a10ff */
[--C-:B------:R-:W-:Y:S02]  /*11220*/  LOP3.LUT R11, R28, 0x46, R29.reuse, 0xfe, !PT ;  /* 0x000000461c0b7812 */ /* 0x100fe400078efe1d */
[-C--:B------:R-:W-:Y:S02]  /*11230*/  LEA.HI.X.SX32 R9, R0, R2.reuse, 0x2, P5 ;  /* 0x0000000200097211 */ /* 0x080fe400028f16ff */
[--C-:B------:R-:W-:Y:S02]  /*11240*/  LOP3.LUT R0, R28, 0x48, R29.reuse, 0xfe, !PT ;  /* 0x000000481c007812 */ /* 0x100fe400078efe1d */
[C---:B------:R-:W-:Y:S02]  /*11250*/  LEA R10, P6, R12.reuse, R3, 0x2 ;  /* 0x000000030c0a7211 */ /* 0x040fe400078c10ff */
[----:B-1----:R-:W-:Y:S01]  /*11260*/  ISETP.LT.AND P5, PT, R11, UR4, !P0 ;  /* 0x000000040b007c0c */ /* 0x002fe2000c7a1270 */
[----:B------:R-:W1:Y:S01]  /*11270*/  LDCU UR4, c[0x0][0x39c] ;  /* 0x00007380ff0477ac */ /* 0x000e620008000800 */
[----:B------:R-:W-:Y:S01]  /*11280*/  LEA.HI.X.SX32 R11, R12, R2, 0x2, P6 ;  /* 0x000000020c0b7211 */ /* 0x000fe200030f16ff */
[----:B--2---:R2:W-:Y:S01]  /*11290*/  @P3 STG.E desc[UR8][R8.64], R16 ;  /* 0x0000001008003986 */ /* 0x0045e2000c101908 */
[----:B---3--:R-:W-:Y:S01]  /*112a0*/  ISETP.LT.AND P3, PT, R0, UR5, !P0 ;  /* 0x0000000500007c0c */ /* 0x008fe2000c761270 */
[----:B------:R-:W-:Y:S01]  /*112b0*/  IMAD R0, R15, 0x2, R12 ;  /* 0x000000020f007824 */ /* 0x000fe200078e020c */
[----:B------:R-:W3:Y:S01]  /*112c0*/  LDCU UR5, c[0x0][0x39c] ;  /* 0x00007380ff0577ac */ /* 0x000ee20008000800 */
[----:B------:R-:W3:Y:S01]  /*112d0*/  LDL.LU R12, [R1+0x88] ;  /* 0x00008800010c7983 */ /* 0x000ee20000300800 */
[----:B------:R-:W1:Y:S03]  /*112e0*/  LDC R15, c[0x0][0x3b8] ;  /* 0x0000ee00ff0f7b82 */ /* 0x000e660000000800 */
[----:B------:R4:W-:Y:S01]  /*112f0*/  @P2 STG.E desc[UR8][R10.64], R13 ;  /* 0x0000000d0a002986 */ /* 0x0009e2000c101908 */
[----:B--2---:R-:W-:Y:S01]  /*11300*/  LOP3.LUT R8, R28, 0x4a, R29, 0xfe, !PT ;  /* 0x0000004a1c087812 */ /* 0x004fe200078efe1d */
[----:B------:R-:W-:-:S03]  /*11310*/  IMAD R9, R14, 0x2, R0 ;  /* 0x000000020e097824 */ /* 0x000fc600078e0200 */
[----:B------:R-:W2:Y:S01]  /*11320*/  LDC R16, c[0x0][0x3b8] ;  /* 0x0000ee00ff107b82 */ /* 0x000ea20000000800 */
[----:B----4-:R-:W-:-:S07]  /*11330*/  LEA R10, P2, R0, R3, 0x2 ;  /* 0x00000003000a7211 */ /* 0x010fce00078410ff */
[----:B------:R-:W4:Y:S01]  /*11340*/  LDC R13, c[0x0][0x3b8] ;  /* 0x0000ee00ff0d7b82 */ /* 0x000f220000000800 */
[-C--:B------:R-:W-:Y:S02]  /*11350*/  LEA.HI.X.SX32 R11, R0, R2.reuse, 0x2, P2 ;  /* 0x00000002000b7211 */ /* 0x080fe400010f16ff */
[----:B------:R-:W-:Y:S02]  /*11360*/  LOP3.LUT R0, R28, 0x4c, R29, 0xfe, !PT ;  /* 0x0000004c1c007812 */ /* 0x000fe400078efe1d */
[----:B------:R-:W-:Y:S01]  /*11370*/  ISETP.LT.AND P2, PT, R8, UR6, !P0 ;  /* 0x0000000608007c0c */ /* 0x000fe2000c741270 */
[----:B------:R-:W1:Y:S01]  /*11380*/  LDCU UR6, c[0x0][0x39c] ;  /* 0x00007380ff0677ac */ /* 0x000e620008000800 */
[----:B------:R-:W-:Y:S01]  /*11390*/  LEA R8, P6, R9, R3, 0x2 ;  /* 0x0000000309087211 */ /* 0x000fe200078c10ff */
[----:B------:R-:W1:Y:S01]  /*113a0*/  LDC R14, c[0x0][0x3b8] ;  /* 0x0000ee00ff0e7b82 */ /* 0x000e620000000800 */
[----:B---3--:R-:W-:Y:S01]  /*113b0*/  @P4 STG.E desc[UR8][R10.64], R12 ;  /* 0x0000000c0a004986 */ /* 0x008fe2000c101908 */
[----:B-1----:R-:W-:Y:S01]  /*113c0*/  ISETP.LT.AND P4, PT, R0, UR4, !P0 ;  /* 0x0000000400007c0c */ /* 0x002fe2000c781270 */
[----:B------:R-:W-:Y:S01]  /*113d0*/  IMAD R0, R17, 0x2, R9 ;  /* 0x0000000211007824 */ /* 0x000fe200078e0209 */
[----:B------:R-:W-:Y:S01]  /*113e0*/  LEA.HI.X.SX32 R9, R9, R2, 0x2, P6 ;  /* 0x0000000209097211 */ /* 0x000fe200030f16ff */
[----:B------:R-:W3:Y:S01]  /*113f0*/  LDL.LU R17, [R1+0x114] ;  /* 0x0001140001117983 */ /* 0x000ee20000300800 */
[----:B------:R-:W1:Y:S03]  /*11400*/  LDCU UR4, c[0x0][0x39c] ;  /* 0x00007380ff0477ac */ /* 0x000e660008000800 */
[----:B------:R2:W-:Y:S04]  /*11410*/  @P5 STG.E desc[UR8][R8.64], R19 ;  /* 0x0000001308005986 */ /* 0x0005e8000c101908 */
[----:B--2---:R-:W2:Y:S01]  /*11420*/  LDL.LU R9, [R1+0x110] ;  /* 0x0001100001097983 */ /* 0x004ea20000300800 */
[----:B------:R-:W-:-:S02]  /*11430*/  LOP3.LUT R12, R28, 0x4e, R29, 0xfe, !PT ;  /* 0x0000004e1c0c7812 */ /* 0x000fc400078efe1d */
[----:B------:R-:W-:Y:S01]  /*11440*/  LEA R10, P6, R0, R3, 0x2 ;  /* 0x00000003000a7211 */ /* 0x000fe200078c10ff */
[----:B------:R-:W3:Y:S01]  /*11450*/  LDL.LU R19, [R1+0x11c] ;  /* 0x00011c0001137983 */ /* 0x000ee20000300800 */
[----:B------:R-:W-:Y:S01]  /*11460*/  ISETP.LT.AND P5, PT, R12, UR5, !P0 ;  /* 0x000000050c007c0c */ /* 0x000fe2000c7a1270 */
[----:B------:R-:W1:Y:S01]  /*11470*/  LDCU UR5, c[0x0][0x39c] ;  /* 0x00007380ff0577ac */ /* 0x000e620008000800 */
[----:B------:R-:W-:Y:S01]  /*11480*/  LEA.HI.X.SX32 R11, R0, R2, 0x2, P6 ;  /* 0x00000002000b7211 */ /* 0x000fe200030f16ff */
[----:B----4-:R-:W-:Y:S02]  /*11490*/  IMAD R0, R13, 0x2, R0 ;  /* 0x000000020d007824 */ /* 0x010fe400078e0200 */
[----:B------:R-:W4:Y:S02]  /*114a0*/  LDC R13, c[0x0][0x3b8] ;  /* 0x0000ee00ff0d7b82 */ /* 0x000f240000000800 */
[----:B------:R-:W-:-:S06]  /*114b0*/  IMAD R12, R16, 0x2, R0 ;  /* 0x00000002100c7824 */ /* 0x000fcc00078e0200 */
[----:B------:R-:W1:Y:S01]  /*114c0*/  LDC R16, c[0x0][0x3b8] ;  /* 0x0000ee00ff107b82 */ /* 0x000e620000000800 */
[----:B--2---:R2:W-:Y:S01]  /*114d0*/  @P3 STG.E desc[UR8][R10.64], R9 ;  /* 0x000000090a003986 */ /* 0x0045e2000c101908 */
[-C--:B------:R-:W-:Y:S02]  /*114e0*/  LEA R8, P3, R0, R3.reuse, 0x2 ;  /* 0x0000000300087211 */ /* 0x080fe400078610ff */
[--C-:B--2---:R-:W-:Y:S02]  /*114f0*/  LOP3.LUT R11, R28, 0x50, R29.reuse, 0xfe, !PT ;  /* 0x000000501c0b7812 */ /* 0x104fe400078efe1d */
[-C--:B------:R-:W-:Y:S02]  /*11500*/  LEA.HI.X.SX32 R9, R0, R2.reuse, 0x2, P3 ;  /* 0x0000000200097211 */ /* 0x080fe400018f16ff */
[----:B------:R-:W-:Y:S02]  /*11510*/  LEA R10, P6, R12, R3, 0x2 ;  /* 0x000000030c0a7211 */ /* 0x000fe400078c10ff */
[----:B------:R-:W-:Y:S01]  /*11520*/  LOP3.LUT R0, R28, 0x52, R29, 0xfe, !PT ;  /* 0x000000521c007812 */ /* 0x000fe200078efe1d */
[----:B---3--:R-:W-:Y:S01]  /*11530*/  @P2 STG.E desc[UR8][R8.64], R17 ;  /* 0x0000001108002986 */ /* 0x008fe2000c101908 */
[----:B-1----:R-:W-:Y:S01]  /*11540*/  ISETP.LT.AND P3, PT, R11, UR4, !P0 ;  /* 0x000000040b007c0c */ /* 0x002fe2000c761270 */
[----:B------:R-:W1:Y:S01]  /*11550*/  LDCU UR4, c[0x0][0x39c] ;  /* 0x00007380ff0477ac */ /* 0x000e620008000800 */
[----:B------:R-:W-:-:S02]  /*11560*/  LEA.HI.X.SX32 R11, R12, R2, 0x2, P6 ;  /* 0x000000020c0b7211 */ /* 0x000fc400030f16ff */
[----:B------:R-:W-:Y:S01]  /*11570*/  ISETP.LT.AND P2, PT, R0, UR5, !P0 ;  /* 0x0000000500007c0c */ /* 0x000fe2000c741270 */
[----:B------:R-:W-:Y:S01]  /*11580*/  IMAD R0, R15, 0x2, R12 ;  /* 0x000000020f007824 */ /* 0x000fe200078e020c */
[----:B------:R-:W2:Y:S01]  /*11590*/  LDCU UR5, c[0x0][0x39c] ;  /* 0x00007380ff0577ac */ /* 0x000ea20008000800 */
[----:B------:R3:W-:Y:S01]  /*115a0*/  @P4 STG.E desc[UR8][R10.64], R18 ;  /* 0x000000120a004986 */ /* 0x0007e2000c101908 */
[----:B------:R-:W2:Y:S01]  /*115b0*/  LDC R15, c[0x0][0x3b8] ;  /* 0x0000ee00ff0f7b82 */ /* 0x000ea20000000800 */
[----:B---3--:R-:W-:Y:S02]  /*115c0*/  IMAD R11, R14, 0x2, R0 ;  /* 0x000000020e0b7824 */ /* 0x008fe400078e0200 */
[----:B------:R-:W3:Y:S01]  /*115d0*/  LDL.LU R14, [R1+0x130] ;  /* 0x00013000010e7983 */ /* 0x000ee20000300800 */
[----:B------:R-:W-:Y:S02]  /*115e0*/  LEA R8, P4, R0, R3, 0x2 ;  /* 0x0000000300087211 */ /* 0x000fe400078810ff */
[----:B------:R-:W-:-:S02]  /*115f0*/  LOP3.LUT R10, R28, 0x54, R29, 0xfe, !PT ;  /* 0x000000541c0a7812 */ /* 0x000fc400078efe1d */
[-C--:B------:R-:W-:Y:S02]  /*11600*/  LEA.HI.X.SX32 R9, R0, R2.reuse, 0x2, P4 ;  /* 0x0000000200097211 */ /* 0x080fe400020f16ff */
[----:B------:R-:W-:Y:S02]  /*11610*/  LOP3.LUT R0, R28, 0x56, R29, 0xfe, !PT ;  /* 0x000000561c007812 */ /* 0x000fe400078efe1d */
[----:B------:R-:W-:Y:S01]  /*11620*/  ISETP.LT.AND P4, PT, R10, UR6, !P0 ;  /* 0x000000060a007c0c */ /* 0x000fe2000c781270 */
[----:B------:R4:W-:Y:S01]  /*11630*/  @P5 STG.E desc[UR8][R8.64], R19 ;  /* 0x0000001308005986 */ /* 0x0009e2000c101908 */
[CC--:B------:R-:W-:Y:S01]  /*11640*/  LEA R10, P6, R11.reuse, R3.reuse, 0x2 ;  /* 0x000000030b0a7211 */ /* 0x0c0fe200078c10ff */
[----:B------:R-:W2:Y:S01]  /*11650*/  LDCU UR6, c[0x0][0x39c] ;  /* 0x00007380ff0677ac */ /* 0x000ea20008000800 */
[----:B-1----:R-:W-:Y:S01]  /*11660*/  ISETP.LT.AND P5, PT, R0, UR4, !P0 ;  /* 0x0000000400007c0c */ /* 0x002fe2000c7a1270 */
[----:B------:R-:W-:Y:S01]  /*11670*/  IMAD R0, R16, 0x2, R11 ;  /* 0x0000000210007824 */ /* 0x000fe200078e020b */
[----:B------:R-:W-:Y:S01]  /*11680*/  LEA.HI.X.SX32 R11, R11, R2, 0x2, P6 ;  /* 0x000000020b0b7211 */ /* 0x000fe200030f16ff */
[----:B------:R-:W1:Y:S01]  /*11690*/  LDC R16, c[0x0][0x3b8] ;  /* 0x0000ee00ff107b82 */ /* 0x000e620000000800 */
[----:B------:R-:W-:Y:S01]  /*116a0*/  LOP3.LUT R12, R28, 0x58, R29, 0xfe, !PT ;  /* 0x000000581c0c7812 */ /* 0x000fe200078efe1d */
[----:B------:R-:W1:Y:S01]  /*116b0*/  LDCU UR4, c[0x0][0x39c] ;  /* 0x00007380ff0477ac */ /* 0x000e620008000800 */
[----:B----4-:R-:W4:Y:S04]  /*116c0*/  LDL.LU R19, [R1+0x13c] ;  /* 0x00013c0001137983 */ /* 0x010f280000300800 */
[----:B------:R-:W4:Y:S04]  /*116d0*/  LDL.LU R17, [R1+0x4] ;  /* 0x0000040001117983 */ /* 0x000f280000300800 */
[----:B------:R-:W4:Y:S01]  /*116e0*/  LDL.LU R18, [R1+0x8] ;  /* 0x0000080001127983 */ /* 0x000f220000300800 */
[----:B------:R-:W-:-:S04]  /*116f0*/  LEA R8, P6, R0, R3, 0x2 ;  /* 0x0000000300087211 */ /* 0x000fc800078c10ff */
[----:B------:R-:W-:Y:S01]  /*11700*/  LEA.HI.X.SX32 R9, R0, R2, 0x2, P6 ;  /* 0x0000000200097211 */ /* 0x000fe200030f16ff */
[----:B------:R-:W-:Y:S01]  /*11710*/  IMAD R0, R13, 0x2, R0 ;  /* 0x000000020d007824 */ /* 0x000fe200078e0200 */
[----:B---3--:R3:W-:Y:S04]  /*11720*/  @P3 STG.E desc[UR8][R10.64], R14 ;  /* 0x0000000e0a003986 */ /* 0x0087e8000c101908 */
[----:B---3--:R-:W3:Y:S01]  /*11730*/  LDL.LU R11, [R1+0x134] ;  /* 0x00013400010b7983 */ /* 0x008ee20000300800 */
[----:B------:R-:W1:Y:S03]  /*11740*/  LDC R14, c[0x0][0x3b8] ;  /* 0x0000ee00ff0e7b82 */ /* 0x000e660000000800 */
[----:B------:R-:W4:Y:S01]  /*11750*/  LDL.LU R13, [R1+0x138] ;  /* 0x00013800010d7983 */ /* 0x000f220000300800 */
[----:B--2---:R-:W-:Y:S01]  /*11760*/  ISETP.LT.AND P3, PT, R12, UR5, !P0 ;  /* 0x000000050c007c0c */ /* 0x004fe2000c761270 */
[----:B------:R-:W-:Y:S01]  /*11770*/  IMAD R12, R15, 0x2, R0 ;  /* 0x000000020f0c7824 */ /* 0x000fe200078e0200 */
[----:B------:R-:W-:Y:S01]  /*11780*/  LOP3.LUT R10, R28, 0x5a, R29, 0xfe, !PT ;  /* 0x0000005a1c0a7812 */ /* 0x000fe200078efe1d */
[----:B------:R-:W2:Y:S01]  /*11790*/  LDCU UR5, c[0x0][0x39c] ;  /* 0x00007380ff0577ac */ /* 0x000ea20008000800 */
[----:B------:R-:W1:Y:S01]  /*117a0*/  LDC R15, c[0x0][0x3b8] ;  /* 0x0000ee00ff0f7b82 */ /* 0x000e620000000800 */
[----:B---3--:R3:W-:Y:S02]  /*117b0*/  @P2 STG.E desc[UR8][R8.64], R11 ;  /* 0x0000000b08002986 */ /* 0x0087e4000c101908 */
[----:B---3--:R-:W-:-:S04]  /*117c0*/  LEA R8, P2, R0, R3, 0x2 ;  /* 0x0000000300087211 */ /* 0x008fc800078410ff */
[----:B------:R-:W-:Y:S02]  /*117d0*/  LEA.HI.X.SX32 R9, R0, R2, 0x2, P2 ;  /* 0x0000000200097211 */ /* 0x000fe400010f16ff */
[----:B------:R-:W-:-:S03]  /*117e0*/  LOP3.LUT R0, R28, 0x5c, R29, 0xfe, !PT ;  /* 0x0000005c1c007812 */ /* 0x000fc600078efe1d */
[----:B----4-:R3:W-:Y:S01]  /*117f0*/  @P4 STG.E desc[UR8][R8.64], R13 ;  /* 0x0000000d08004986 */ /* 0x0107e2000c101908 */
[----:B------:R-:W-:Y:S01]  /*11800*/  ISETP.LT.AND P4, PT, R0, UR6, !P0 ;  /* 0x0000000600007c0c */ /* 0x000fe2000c781270 */
[----:B-1----:R-:W-:Y:S01]  /*11810*/  IMAD R0, R16, 0x2, R12 ;  /* 0x0000000210007824 */ /* 0x002fe200078e020c */
[----:B------:R-:W-:Y:S01]  /*11820*/  ISETP.LT.AND P2, PT, R10, UR4, !P0 ;  /* 0x000000040a007c0c */ /* 0x000fe2000c741270 */
[----:B------:R-:W4:Y:S01]  /*11830*/  LDL.LU R16, [R1] ;  /* 0x0000000001107983 */ /* 0x000f220000300800 */
[CC--:B------:R-:W-:Y:S01]  /*11840*/  LEA R10, P6, R12.reuse, R3.reuse, 0x2 ;  /* 0x000000030c0a7211 */ /* 0x0c0fe200078c10ff */
[----:B------:R-:W1:Y:S03]  /*11850*/  LDCU UR4, c[0x0][0x39c] ;  /* 0x00007380ff0477ac */ /* 0x000e660008000800 */
[-C--:B------:R-:W-:Y:S01]  /*11860*/  LEA.HI.X.SX32 R11, R12, R2.reuse, 0x2, P6 ;  /* 0x000000020c0b7211 */ /* 0x080fe200030f16ff */
[----:B------:R-:W1:Y:S01]  /*11870*/  LDCU UR6, c[0x0][0x39c] ;  /* 0x00007380ff0677ac */ /* 0x000e620008000800 */
[----:B---3--:R-:W3:Y:S03]  /*11880*/  LDC R13, c[0x0][0x3b8] ;  /* 0x0000ee00ff0d7b82 */ /* 0x008ee60000000800 */
[----:B------:R2:W-:Y:S04]  /*11890*/  @P5 STG.E desc[UR8][R10.64], R19 ;  /* 0x000000130a005986 */ /* 0x0005e8000c101908 */
[----:B--2---:R-:W2:Y:S01]  /*118a0*/  LDL.LU R19, [R1+0xc] ;  /* 0x00000c0001137983 */ /* 0x004ea20000300800 */
[----:B------:R-:W-:Y:S01]  /*118b0*/  LOP3.LUT R9, R28, 0x5e, R29, 0xfe, !PT ;  /* 0x0000005e1c097812 */ /* 0x000fe200078efe1d */
[----:B------:R-:W-:Y:S01]  /*118c0*/  IMAD R12, R14, 0x2, R0 ;  /* 0x000000020e0c7824 */ /* 0x000fe200078e0200 */
[C---:B------:R-:W-:Y:S01]  /*118d0*/  LEA R8, P5, R0.reuse, R3, 0x2 ;  /* 0x0000000300087211 */ /* 0x040fe200078a10ff */
[----:B------:R-:W2:Y:S01]  /*118e0*/  LDC R14, c[0x0][0x3b8] ;  /* 0x0000ee00ff0e7b82 */ /* 0x000ea20000000800 */
[----:B------:R-:W-:Y:S01]  /*118f0*/  ISETP.LT.AND P6, PT, R9, UR5, !P0 ;  /* 0x0000000509007c0c */ /* 0x000fe2000c7c1270 */
[----:B------:R-:W2:Y:S01]  /*11900*/  LDCU UR5, c[0x0][0x39c] ;  /* 0x00007380ff0577ac */ /* 0x000ea20008000800 */
[----:B------:R-:W-:-:S02]  /*11910*/  LEA.HI.X.SX32 R9, R0, R2, 0x2, P5 ;  /* 0x0000000200097211 */ /* 0x000fc400028f16ff */
[----:B------:R-:W-:Y:S02]  /*11920*/  LEA R10, P5, R12, R3, 0x2 ;  /* 0x000000030c0a7211 */ /* 0x000fe400078a10ff */
[--C-:B------:R-:W-:Y:S02]  /*11930*/  LOP3.LUT R0, R28, 0x60, R29.reuse, 0xfe, !PT ;  /* 0x000000601c007812 */ /* 0x100fe400078efe1d */
[----:B------:R-:W-:Y:S02]  /*11940*/  LEA.HI.X.SX32 R11, R12, R2, 0x2, P5 ;  /* 0x000000020c0b7211 */ /* 0x000fe400028f16ff */
[----:B-1----:R-:W-:Y:S01]  /*11950*/  ISETP.LT.AND P5, PT, R0, UR4, !P0 ;  /* 0x0000000400007c0c */ /* 0x002fe2000c7a1270 */
[----:B------:R-:W-:Y:S01]  /*11960*/  IMAD R0, R15, 0x2, R12 ;  /* 0x000000020f007824 */ /* 0x000fe200078e020c */
[----:B------:R-:W1:Y:S01]  /*11970*/  LDCU UR4, c[0x0][0x39c] ;  /* 0x00007380ff0477ac */ /* 0x000e620008000800 */
[----:B------:R-:W1:Y:S01]  /*11980*/  LDC R15, c[0x0][0x3b8] ;  /* 0x0000ee00ff0f7b82 */ /* 0x000e620000000800 */
[C-C-:B------:R-:W-:Y:S01]  /*11990*/  LOP3.LUT R12, R28.reuse, 0x66, R29.reuse, 0xfe, !PT ;  /* 0x000000661c0c7812 */ /* 0x140fe200078efe1d */
[----:B------:R-:W-:Y:S04]  /*119a0*/  STL [R1+0x540], R3 ;  /* 0x0005400301007387 */ /* 0x000fe80000100800 */
[----:B------:R-:W-:Y:S04]  /*119b0*/  STL [R1+0x544], R2 ;  /* 0x0005440201007387 */ /* 0x000fe80000100800 */
[----:B----4-:R4:W-:Y:S04]  /*119c0*/  @P3 STG.E desc[UR8][R8.64], R16 ;  /* 0x0000001008003986 */ /* 0x0109e8000c101908 */
[----:B------:R1:W-:Y:S01]  /*119d0*/  @P2 STG.E desc[UR8][R10.64], R17 ;  /* 0x000000110a002986 */ /* 0x0003e2000c101908 */
[----:B----4-:R-:W4:Y:S01]  /*119e0*/  LDC R16, c[0x0][0x3b8] ;  /* 0x0000ee00ff107b82 */ /* 0x010f220000000800 */
[----:B------:R-:W-:-:S02]  /*119f0*/  LOP3.LUT R9, R28, 0x62, R29, 0xfe, !PT ;  /* 0x000000621c097812 */ /* 0x000fc400078efe1d */
[C---:B------:R-:W-:Y:S02]  /*11a00*/  LEA R8, P3, R0.reuse, R3, 0x2 ;  /* 0x0000000300087211 */ /* 0x040fe400078610ff */
[----:B------:R-:W-:Y:S01]  /*11a10*/  ISETP.LT.AND P2, PT, R9, UR6, !P0 ;  /* 0x0000000609007c0c */ /* 0x000fe2000c741270 */
[----:B------:R-:W4:Y:S01]  /*11a20*/  LDCU UR6, c[0x0][0x39c] ;  /* 0x00007380ff0677ac */ /* 0x000f220008000800 */
[----:B------:R-:W-:Y:S01]  /*11a30*/  LEA.HI.X.SX32 R9, R0, R2, 0x2, P3 ;  /* 0x0000000200097211 */ /* 0x000fe200018f16ff */
[----:B---3--:R-:W-:Y:S01]  /*11a40*/  IMAD R0, R13, 0x2, R0 ;  /* 0x000000020d007824 */ /* 0x008fe200078e0200 */
[----:B-1----:R-:W-:Y:S01]  /*11a50*/  LOP3.LUT R10, R28, 0x64, R29, 0xfe, !PT ;  /* 0x000000641c0a7812 */ /* 0x002fe200078efe1d */
[----:B------:R-:W1:Y:S03]  /*11a60*/  LDC R13, c[0x0][0x3b8] ;  /* 0x0000ee00ff0d7b82 */ /* 0x000e660000000800 */
[----:B--2---:R-:W-:Y:S01]  /*11a70*/  ISETP.LT.AND P3, PT, R10, UR5, !P0 ;  /* 0x000000050a007c0c */ /* 0x004fe2000c761270 */
[----:B------:R-:W2:Y:S01]  /*11a80*/  LDCU UR5, c[0x0][0x39c] ;  /* 0x00007380ff0577ac */ /* 0x000ea20008000800 */
[----:B------:R3:W-:Y:S01]  /*11a90*/  @P4 STG.E desc[UR8][R8.64], R18 ;  /* 0x0000001208004986 */ /* 0x0007e2000c101908 */
[----:B------:R-:W-:-:S02]  /*11aa0*/  IMAD R11, R14, 0x2, R0 ;  /* 0x000000020e0b7824 */ /* 0x000fc400078e0200 */
[----:B------:R-:W1:Y:S08]  /*11ab0*/  LDC R17, c[0x0][0x3b8] ;  /* 0x0000ee00ff117b82 */ /* 0x000e700000000800 */
[----:B------:R-:W1:Y:S01]  /*11ac0*/  LDC R14, c[0x0][0x3b8] ;  /* 0x0000ee00ff0e7b82 */ /* 0x000e620000000800 */
[----:B---3--:R-:W-:-:S04]  /*11ad0*/  LEA R8, P4, R0, R3, 0x2 ;  /* 0x0000000300087211 */ /* 0x008fc800078810ff */
[-C--:B------:R-:W-:Y:S02]  /*11ae0*/  LEA.HI.X.SX32 R9, R0, R2.reuse, 0x2, P4 ;  /* 0x0000000200097211 */ /* 0x080fe400020f16ff */
[C---:B------:R-:W-:Y:S01]  /*11af0*/  LEA R10, P4, R11.reuse, R3, 0x2 ;  /* 0x000000030b0a7211 */ /* 0x040fe200078810ff */
[----:B----4-:R-:W-:Y:S01]  /*11b00*/  IMAD R0, R16, 0x2, R11 ;  /* 0x0000000210007824 */ /* 0x010fe200078e020b */
[----:B------:R-:W3:Y:S01]  /*11b10*/  LDC R18, c[0x0][0x3b8] ;  /* 0x0000ee00ff127b82 */ /* 0x000ee20000000800 */
[----:B------:R4:W-:Y:S01]  /*11b20*/  @P6 STG.E desc[UR8][R8.64], R19 ;  /* 0x0000001308006986 */ /* 0x0009e2000c101908 */
[----:B------:R-:W-:Y:S02]  /*11b30*/  LEA.HI.X.SX32 R11, R11, R2, 0x2, P4 ;  /* 0x000000020b0b7211 */ /* 0x000fe400020f16ff */
[----:B------:R-:W-:Y:S01]  /*11b40*/  ISETP.LT.AND P4, PT, R12, UR4, !P0 ;  /* 0x000000040c007c0c */ /* 0x000fe2000c781270 */
[----:B------:R-:W1:Y:S02]  /*11b50*/  LDCU UR4, c[0x0][0x39c] ;  /* 0x00007380ff0477ac */ /* 0x000e640008000800 */
[----:B------:R1:W-:Y:S01]  /*11b60*/  @P5 STG.E desc[UR8][R10.64], R24 ;  /* 0x000000180a005986 */ /* 0x0003e2000c101908 */
[----:B------:R-:W3:Y:S01]  /*11b70*/  LDC R16, c[0x0][0x3b8] ;  /* 0x0000ee00ff107b82 */ /* 0x000ee20000000800 */
[----:B----4-:R-:W-:-:S02]  /*11b80*/  LOP3.LUT R9, R28, 0x68, R29, 0xfe, !PT ;  /* 0x000000681c097812 */ /* 0x010fc400078efe1d */
[CC--:B------:R-:W-:Y:S02]  /*11b90*/  LEA R8, P6, R0.reuse, R3.reuse, 0x2 ;  /* 0x0000000300087211 */ /* 0x0c0fe400078c10ff */
[----:B--2---:R-:W-:Y:S01]  /*11ba0*/  ISETP.LT.AND P5, PT, R9, UR5, !P0 ;  /* 0x0000000509007c0c */ /* 0x004fe2000c7a1270 */
[----:B------:R-:W2:Y:S01]  /*11bb0*/  LDCU UR5, c[0x0][0x39c] ;  /* 0x00007380ff0577ac */ /* 0x000ea20008000800 */
[----:B------:R-:W-:Y:S01]  /*11bc0*/  LEA.HI.X.SX32 R9, R0, R2, 0x2, P6 ;  /* 0x0000000200097211 */ /* 0x000fe200030f16ff */
[----:B-1----:R-:W-:Y:S01]  /*11bd0*/  IMAD R0, R13, 0x2, R0 ;  /* 0x000000020d007824 */ /* 0x002fe200078e0200 */
[----:B------:R-:W-:Y:S01]  /*11be0*/  LOP3.LUT R11, R28, 0x6a, R29, 0xfe, !PT ;  /* 0x0000006a1c0b7812 */ /* 0x000fe200078efe1d */
[----:B------:R-:W1:Y:S02]  /*11bf0*/  LDC R13, c[0x0][0x3b8] ;  /* 0x0000ee00ff0d7b82 */ /* 0x000e640000000800 */
[----:B------:R4:W-:Y:S01]  /*11c00*/  @P2 STG.E desc[UR8][R8.64], R25 ;  /* 0x0000001908002986 */ /* 0x0009e2000c101908 */
[----:B------:R-:W-:-:S02]  /*11c10*/  LEA R10, P6, R0, R3, 0x2 ;  /* 0x00000003000a7211 */ /* 0x000fc400078c10ff */
[----:B------:R-:W-:Y:S01]  /*11c20*/  ISETP.LT.AND P2, PT, R11, UR6, !P0 ;  /* 0x000000060b007c0c */ /* 0x000fe2000c741270 */
[----:B------:R-:W1:Y:S01]  /*11c30*/  LDCU UR6, c[0x0][0x39c] ;  /* 0x00007380ff0677ac */ /* 0x000e620008000800 */
[-C--:B------:R-:W-:Y:S01]  /*11c40*/  LEA.HI.X.SX32 R11, R0, R2.reuse, 0x2, P6 ;  /* 0x00000002000b7211 */ /* 0x080fe200030f16ff */
[----:B----4-:R-:W-:Y:S02]  /*11c50*/  IMAD R9, R15, 0x2, R0 ;  /* 0x000000020f097824 */ /* 0x010fe400078e0200 */
[----:B------:R-:W4:Y:S01]  /*11c60*/  LDC R15, c[0x0][0x3b8] ;  /* 0x0000ee00ff0f7b82 */ /* 0x000f220000000800 */
[----:B------:R-:W-:Y:S01]  /*11c70*/  LOP3.LUT R12, R28, 0x6c, R29, 0xfe, !PT ;  /* 0x0000006c1c0c7812 */ /* 0x000fe200078efe1d */
[----:B------:R-:W-:Y:S01]  /*11c80*/  IMAD R0, R17, 0x2, R9 ;  /* 0x0000000211007824 */ /* 0x000fe200078e0209 */
[CC--:B------:R-:W-:Y:S01]  /*11c90*/  LEA R8, P6, R9.reuse, R3.reuse, 0x2 ;  /* 0x0000000309087211 */ /* 0x0c0fe200078c10ff */
[----:B------:R2:W-:Y:S01]  /*11ca0*/  @P3 STG.E desc[UR8][R10.64], R26 ;  /* 0x0000001a0a003986 */ /* 0x0005e2000c101908 */
[----:B------:R-:W-:Y:S01]  /*11cb0*/  ISETP.LT.AND P3, PT, R12, UR4, !P0 ;  /* 0x000000040c007c0c */ /* 0x000fe2000c761270 */
[----:B------:R-:W1:Y:S01]  /*11cc0*/  LDCU UR4, c[0x0][0x39c] ;  /* 0x00007380ff0477ac */ /* 0x000e620008000800 */
[----:B------:R-:W-:Y:S01]  /*11cd0*/  LEA.HI.X.SX32 R9, R9, R2, 0x2, P6 ;  /* 0x0000000209097211 */ /* 0x000fe200030f16ff */
[----:B------:R-:W1:Y:S04]  /*11ce0*/  LDC R17, c[0x0][0x3b8] ;  /* 0x0000ee00ff117b82 */ /* 0x000e680000000800 */
[----:B------:R3:W-:Y:S01]  /*11cf0*/  @P4 STG.E desc[UR8][R8.64], R27 ;  /* 0x0000001b08004986 */ /* 0x0007e2000c101908 */
[----:B--2---:R-:W-:-:S04]  /*11d00*/  LEA R10, P6, R0, R3, 0x2 ;  /* 0x00000003000a7211 */ /* 0x004fc800078c10ff */
[-C--:B------:R-:W-:Y:S01]  /*11d10*/  LEA.HI.X.SX32 R11, R0, R2.reuse, 0x2, P6 ;  /* 0x00000002000b7211 */ /* 0x080fe200030f16ff */
[----:B------:R-:W-:Y:S02]  /*11d20*/  IMAD R0, R14, 0x2, R0 ;  /* 0x000000020e007824 */ /* 0x000fe400078e0200 */
[----:B------:R-:W2:Y:S01]  /*11d30*/  LDC R14, c[0x0][0x3b8] ;  /* 0x0000ee00ff0e7b82 */ /* 0x000ea20000000800 */
[----:B---3--:R-:W-:Y:S01]  /*11d40*/  LOP3.LUT R8, R28, 0x6e, R29, 0xfe, !PT ;  /* 0x0000006e1c087812 */ /* 0x008fe200078efe1d */
[----:B------:R3:W-:Y:S03]  /*11d50*/  @P5 STG.E desc[UR8][R10.64], R20 ;  /* 0x000000140a005986 */ /* 0x0007e6000c101908 */
[----:B------:R-:W-:Y:S01]  /*11d60*/  ISETP.LT.AND P4, PT, R8, UR5, !P0 ;  /* 0x0000000508007c0c */ /* 0x000fe2000c781270 */
[----:B----4-:R-:W-:Y:S01]  /*11d70*/  IMAD R12, R15, 0x2, R0 ;  /* 0x000000020f0c7824 */ /* 0x010fe200078e0200 */
[C---:B------:R-:W-:Y:S01]  /*11d80*/  LEA R8, P5, R0.reuse, R3, 0x2 ;  /* 0x0000000300087211 */ /* 0x040fe200078a10ff */
[----:B------:R-:W4:Y:S01]  /*11d90*/  LDCU UR5, c[0x0][0x39c] ;  /* 0x00007380ff0577ac */ /* 0x000f220008000800 */
[----:B------:R-:W2:Y:S02]  /*11da0*/  LDC R15, c[0x0][0x3b8] ;  /* 0x0000ee00ff0f7b82 */ /* 0x000ea40000000800 */
[----:B------:R-:W-:-:S02]  /*11db0*/  LEA.HI.X.SX32 R9, R0, R2, 0x2, P5 ;  /* 0x0000000200097211 */ /* 0x000fc400028f16ff */
[C-C-:B---3--:R-:W-:Y:S02]  /*11dc0*/  LOP3.LUT R10, R28.reuse, 0x70, R29.reuse, 0xfe, !PT ;  /* 0x000000701c0a7812 */ /* 0x148fe400078efe1d */
[--C-:B------:R-:W-:Y:S02]  /*11dd0*/  LOP3.LUT R0, R28, 0x72, R29.reuse, 0xfe, !PT ;  /* 0x000000721c007812 */ /* 0x100fe400078efe1d */
[----:B-1----:R-:W-:Y:S01]  /*11de0*/  ISETP.LT.AND P5, PT, R10, UR4, !P0 ;  /* 0x000000040a007c0c */ /* 0x002fe2000c7a1270 */
[----:B------:R1:W-:Y:S01]  /*11df0*/  @P2 STG.E desc[UR8][R8.64], R21 ;  /* 0x0000001508002986 */ /* 0x0003e2000c101908 */
[----:B------:R-:W-:Y:S01]  /*11e00*/  LEA R10, P6, R12, R3, 0x2 ;  /* 0x000000030c0a7211 */ /* 0x000fe200078c10ff */
[----:B------:R-:W3:Y:S01]  /*11e10*/  LDCU UR4, c[0x0][0x39c] ;  /* 0x00007380ff0477ac */ /* 0x000ee20008000800 */
[----:B------:R-:W-:Y:S01]  /*11e20*/  ISETP.LT.AND P2, PT, R0, UR6, !P0 ;  /* 0x0000000600007c0c */ /* 0x000fe2000c741270 */
[----:B------:R-:W-:Y:S01]  /*11e30*/  IMAD R0, R13, 0x2, R12 ;  /* 0x000000020d007824 */ /* 0x000fe200078e020c */
[----:B------:R-:W-:Y:S01]  /*11e40*/  LEA.HI.X.SX32 R11, R12, R2, 0x2, P6 ;  /* 0x000000020c0b7211 */ /* 0x000fe200030f16ff */
[----:B------:R-:W2:Y:S01]  /*11e50*/  LDCU UR6, c[0x0][0x39c] ;  /* 0x00007380ff0677ac */ /* 0x000ea20008000800 */
[----:B------:R-:W-:-:S02]  /*11e60*/  LOP3.LUT R12, R28, 0x76, R29, 0xfe, !PT ;  /* 0x000000761c0c7812 */ /* 0x000fc400078efe1d */
[C-C-:B------:R-:W-:Y:S02]  /*11e70*/  LOP3.LUT R13, R28.reuse, 0x78, R29.reuse, 0xfe, !PT ;  /* 0x000000781c0d7812 */ /* 0x140fe400078efe1d */
[----:B-1----:R-:W-:Y:S02]  /*11e80*/  LOP3.LUT R9, R28, 0x74, R29, 0xfe, !PT ;  /* 0x000000741c097812 */ /* 0x002fe400078efe1d */
[----:B------:R-:W1:Y:S01]  /*11e90*/  S2R R29, SR_TID.X ;  /* 0x00000000001d7919 */ /* 0x000e620000002100 */
[C---:B------:R-:W-:Y:S01]  /*11ea0*/  LEA R8, P6, R0.reuse, R3, 0x2 ;  /* 0x0000000300087211 */ /* 0x040fe200078c10ff */
[----:B------:R2:W-:Y:S01]  /*11eb0*/  @P3 STG.E desc[UR8][R10.64], R22 ;  /* 0x000000160a003986 */ /* 0x0005e2000c101908 */
[----:B----4-:R-:W-:Y:S01]  /*11ec0*/  ISETP.LT.AND P3, PT, R9, UR5, !P0 ;  /* 0x0000000509007c0c */ /* 0x010fe2000c761270 */
[----:B------:R-:W4:Y:S01]  /*11ed0*/  LDCU UR5, c[0x0][0x39c] ;  /* 0x00007380ff0577ac */ /* 0x000f220008000800 */
[----:B------:R-:W-:Y:S01]  /*11ee0*/  LEA.HI.X.SX32 R9, R0, R2, 0x2, P6 ;  /* 0x0000000200097211 */ /* 0x000fe200030f16ff */
[----:B--2---:R-:W-:-:S04]  /*11ef0*/  IMAD R11, R14, 0x2, R0 ;  /* 0x000000020e0b7824 */ /* 0x004fc800078e0200 */
[----:B------:R2:W-:Y:S01]  /*11f00*/  @P4 STG.E desc[UR8][R8.64], R23 ;  /* 0x0000001708004986 */ /* 0x0005e2000c101908 */
[----:B------:R-:W-:Y:S01]  /*11f10*/  IMAD R0, R18, 0x2, R11 ;  /* 0x0000000212007824 */ /* 0x000fe200078e020b */
[-C--:B------:R-:W-:Y:S02]  /*11f20*/  LEA R10, P6, R11, R3.reuse, 0x2 ;  /* 0x000000030b0a7211 */ /* 0x080fe400078c10ff */
[----:B---3--:R-:W-:Y:S01]  /*11f30*/  ISETP.LT.AND P4, PT, R12, UR4, !P0 ;  /* 0x000000040c007c0c */ /* 0x008fe2000c781270 */
[----:B------:R-:W-:Y:S01]  /*11f40*/  IMAD R12, R15, 0x2, R0 ;  /* 0x000000020f0c7824 */ /* 0x000fe200078e0200 */
[----:B------:R-:W-:Y:S01]  /*11f50*/  LEA.HI.X.SX32 R11, R11, R2, 0x2, P6 ;  /* 0x000000020b0b7211 */ /* 0x000fe200030f16ff */
[----:B------:R-:W3:Y:S04]  /*11f60*/  LDCU UR4, c[0x0][0x39c] ;  /* 0x00007380ff0477ac */ /* 0x000ee80008000800 */
[----:B------:R1:W-:Y:S01]  /*11f70*/  @P5 STG.E desc[UR8][R10.64], R4 ;  /* 0x000000040a005986 */ /* 0x0003e2000c101908 */
[----:B--2---:R-:W-:-:S04]  /*11f80*/  LEA R8, P5, R0, R3, 0x2 ;  /* 0x0000000300087211 */ /* 0x004fc800078a10ff */
[----:B------:R-:W-:Y:S02]  /*11f90*/  LEA.HI.X.SX32 R9, R0, R2, 0x2, P5 ;  /* 0x0000000200097211 */ /* 0x000fe400028f16ff */
[----:B-1----:R-:W-:Y:S01]  /*11fa0*/  LEA R10, P6, R12, R3, 0x2 ;  /* 0x000000030c0a7211 */ /* 0x002fe200078c10ff */
[----:B------:R-:W-:-:S03]  /*11fb0*/  IMAD R4, R16, 0x2, R12 ;  /* 0x0000000210047824 */ /* 0x000fc600078e020c */
[----:B------:R-:W-:Y:S02]  /*11fc0*/  LEA.HI.X.SX32 R11, R12, R2, 0x2, P6 ;  /* 0x000000020c0b7211 */ /* 0x000fe400030f16ff */
[----:B------:R-:W-:Y:S02]  /*11fd0*/  LEA R12, P5, R4, R3, 0x2 ;  /* 0x00000003040c7211 */ /* 0x000fe400078a10ff */
[----:B------:R-:W-:-:S04]  /*11fe0*/  SHF.R.U32.HI R3, RZ, 0x8, R29 ;  /* 0x00000008ff037819 */ /* 0x000fc8000001161d */
[----:B------:R-:W-:-:S04]  /*11ff0*/  SGXT.U32 R3, R3, 0x1 ;  /* 0x000000010303781a */ /* 0x000fc80000000000 */
[----:B------:R-:W-:-:S05]  /*12000*/  LOP3.LUT R26, R28, 0x80, R3, 0xfe, !PT ;  /* 0x000000801c1a7812 */ /* 0x000fca00078efe03 */
[----:B------:R1:W-:Y:S04]  /*12010*/  STL [R1+0x53c], R26 ;  /* 0x00053c1a01007387 */ /* 0x0003e80000100800 */
[----:B-1----:R-:W2:Y:S01]  /*12020*/  LDL.LU R26, [R1+0x3c4] ;  /* 0x0003c400011a7983 */ /* 0x002ea20000300800 */
[----:B----4-:R-:W-:Y:S01]  /*12030*/  ISETP.LT.AND P6, PT, R13, UR5, !P0 ;  /* 0x000000050d007c0c */ /* 0x010fe2000c7c1270 */
[----:B------:R-:W-:Y:S01]  /*12040*/  IMAD R17, R17, 0x2, R4 ;  /* 0x0000000211117824 */ /* 0x000fe200078e0204 */
[----:B------:R-:W-:Y:S01]  /*12050*/  LEA.HI.X.SX32 R13, R4, R2, 0x2, P5 ;  /* 0x00000002040d7211 */ /* 0x000fe200028f16ff */
[----:B------:R-:W-:Y:S01]  /*12060*/  @P2 STG.E desc[UR8][R8.64], R5 ;  /* 0x0000000508002986 */ /* 0x000fe2000c101908 */
[C-C-:B------:R-:W-:Y:S01]  /*12070*/  LOP3.LUT R14, R28.reuse, 0x7a, R3.reuse, 0xfe, !PT ;  /* 0x0000007a1c0e7812 */ /* 0x140fe200078efe03 */
[----:B------:R-:W1:Y:S01]  /*12080*/  LDCU UR5, c[0x0][0x39c] ;  /* 0x00007380ff0577ac */ /* 0x000e620008000800 */
[C-C-:B------:R-:W-:Y:S01]  /*12090*/  LOP3.LUT R15, R28.reuse, 0x7c, R3.reuse, 0xfe, !PT ;  /* 0x0000007c1c0f7812 */ /* 0x140fe200078efe03 */
[----:B------:R-:W-:Y:S01]  /*120a0*/  @P3 STG.E desc[UR8][R10.64], R6 ;  /* 0x000000060a003986 */ /* 0x000fe2000c101908 */
[----:B------:R-:W-:-:S03]  /*120b0*/  LOP3.LUT R16, R28, 0x7e, R3, 0xfe, !PT ;  /* 0x0000007e1c107812 */ /* 0x000fc600078efe03 */
[----:B------:R-:W-:Y:S01]  /*120c0*/  @P4 STG.E desc[UR8][R12.64], R7 ;  /* 0x000000070c004986 */ /* 0x000fe2000c101908 */
[C-C-:B--2---:R-:W-:Y:S02]  /*120d0*/  LOP3.LUT R25, R26.reuse, 0x82, R3.reuse, 0xfe, !PT ;  /* 0x000000821a197812 */ /* 0x144fe400078efe03 */
[----:B------:R-:W-:-:S03]  /*120e0*/  LOP3.LUT R21, R26, 0x84, R3, 0xfe, !PT ;  /* 0x000000841a157812 */ /* 0x000fc600078efe03 */
[----:B------:R2:W-:Y:S01]  /*120f0*/  STL [R1+0x538], R25 ;  /* 0x0005381901007387 */ /* 0x0005e20000100800 */
[----:B------:R-:W-:-:S03]  /*12100*/  LOP3.LUT R2, R26, 0xb2, R3, 0xfe, !PT ;  /* 0x000000b21a027812 */ /* 0x000fc600078efe03 */
[----:B------:R4:W-:Y:S01]  /*12110*/  STL [R1+0x534], R21 ;  /* 0x0005341501007387 */ /* 0x0009e20000100800 */
[C-C-:B--2---:R-:W-:Y:S02]  /*12120*/  LOP3.LUT R25, R26.reuse, 0xae, R3.reuse, 0xfe, !PT ;  /* 0x000000ae1a197812 */ /* 0x144fe400078efe03 */
[----:B----4-:R-:W-:-:S03]  /*12130*/  LOP3.LUT R21, R26, 0xb0, R3, 0xfe, !PT ;  /* 0x000000b01a157812 */ /* 0x010fc600078efe03 */
[----:B------:R2:W-:Y:S04]  /*12140*/  STL [R1], R25 ;  /* 0x0000001901007387 */ /* 0x0005e80000100800 */
[----:B------:R4:W-:Y:S01]  /*12150*/  STL [R1+0x4], R21 ;  /* 0x0000041501007387 */ /* 0x0009e20000100800 */
[----:B--2---:R-:W-:-:S03]  /*12160*/  LOP3.LUT R25, R26, 0xb4, R3, 0xfe, !PT ;  /* 0x000000b41a197812 */ /* 0x004fc600078efe03 */
[----:B------:R2:W-:Y:S01]  /*12170*/  STL [R1+0x8], R2 ;  /* 0x0000080201007387 */ /* 0x0005e20000100800 */
[----:B----4-:R-:W-:-:S03]  /*12180*/  LOP3.LUT R21, R26, 0xb6, R3, 0xfe, !PT ;  /* 0x000000b61a157812 */ /* 0x010fc600078efe03 */
        /* <DEDUP_REMOVED lines=50> */
[----:B----4-:R-:W2:Y:S04]  /*124b0*/  LDL.LU R25, [R1+0x74] ;  /* 0x0000740001197983 */ /* 0x010ea80000300800 */
[----:B------:R4:W-:Y:S04]  /*124c0*/  STL [R1+0x94], R21 ;  /* 0x0000941501007387 */ /* 0x0009e80000100800 */
[----:B------:R1:W-:Y:S01]  /*124d0*/  STL [R1+0x98], R2 ;  /* 0x0000980201007387 */ /* 0x0003e20000100800 */
[C-C-:B----4-:R-:W-:Y:S02]  /*124e0*/  LOP3.LUT R21, R26.reuse, 0xea, R3.reuse, 0xfe, !PT ;  /* 0x000000ea1a157812 */ /* 0x150fe400078efe03 */
[----:B-1----:R-:W-:-:S03]  /*124f0*/  LOP3.LUT R2, R26, 0xec, R3, 0xfe, !PT ;  /* 0x000000ec1a027812 */ /* 0x002fc600078efe03 */
[----:B------:R1:W-:Y:S04]  /*12500*/  STL [R1+0x9c], R21 ;  /* 0x00009c1501007387 */ /* 0x0003e80000100800 */
[----:B------:R4:W-:Y:S01]  /*12510*/  STL [R1+0xa0], R2 ;  /* 0x0000a00201007387 */ /* 0x0009e20000100800 */
[C-C-:B-1----:R-:W-:Y:S02]  /*12520*/  LOP3.LUT R21, R26.reuse, 0xee, R3.reuse, 0xfe, !PT ;  /* 0x000000ee1a157812 */ /* 0x142fe400078efe03 */
[----:B----4-:R-:W-:-:S03]  /*12530*/  LOP3.LUT R2, R26, 0xf0, R3, 0xfe, !PT ;  /* 0x000000f01a027812 */ /* 0x010fc600078efe03 */
        /* <DEDUP_REMOVED lines=8> */
[----:B------:R1:W-:Y:S01]  /*125c0*/  STL [R1+0xb4], R21 ;  /* 0x0000b41501007387 */ /* 0x0003e20000100800 */
[C-C-:B------:R-:W-:Y:S02]  /*125d0*/  LOP3.LUT R22, R26.reuse, 0x86, R3.reuse, 0xfe, !PT ;  /* 0x000000861a167812 */ /* 0x140fe400078efe03 */
[C-C-:B------:R-:W-:Y:S01]  /*125e0*/  LOP3.LUT R20, R26.reuse, 0x88, R3.reuse, 0xfe, !PT ;  /* 0x000000881a147812 */ /* 0x140fe200078efe03 */
[----:B-1----:R-:W4:Y:S04]  /*125f0*/  LDL.LU R21, [R1+0x78] ;  /* 0x0000780001157983 */ /* 0x002f280000300800 */
[----:B------:R1:W-:Y:S01]  /*12600*/  STL [R1+0xb8], R2 ;  /* 0x0000b80201007387 */ /* 0x0003e20000100800 */
[C-C-:B------:R-:W-:Y:S02]  /*12610*/  LOP3.LUT R4, R26.reuse, 0x8a, R3.reuse, 0xfe, !PT ;  /* 0x0000008a1a047812 */ /* 0x140fe400078efe03 */
[----:B------:R-:W-:-:S02]  /*12620*/  LOP3.LUT R10, R26, 0x8c, R3, 0xfe, !PT ;  /* 0x0000008c1a0a7812 */ /* 0x000fc400078efe03 */
[C-C-:B------:R-:W-:Y:S02]  /*12630*/  LOP3.LUT R11, R26.reuse, 0x8e, R3.reuse, 0xfe, !PT ;  /* 0x0000008e1a0b7812 */ /* 0x140fe400078efe03 */
[C-C-:B-1----:R-:W-:Y:S02]  /*12640*/  LOP3.LUT R2, R26.reuse, 0xfa, R3.reuse, 0xfe, !PT ;  /* 0x000000fa1a027812 */ /* 0x142fe400078efe03 */
[C-C-:B------:R-:W-:Y:S02]  /*12650*/  LOP3.LUT R13, R26.reuse, 0x90, R3.reuse, 0xfe, !PT ;  /* 0x000000901a0d7812 */ /* 0x140fe400078efe03 */
[C-C-:B------:R-:W-:Y:S01]  /*12660*/  LOP3.LUT R12, R26.reuse, 0x92, R3.reuse, 0xfe, !PT ;  /* 0x000000921a0c7812 */ /* 0x140fe200078efe03 */
[----:B------:R1:W-:Y:S01]  /*12670*/  STL [R1+0xbc], R2 ;  /* 0x0000bc0201007387 */ /* 0x0003e20000100800 */
[C-C-:B------:R-:W-:Y:S02]  /*12680*/  LOP3.LUT R7, R26.reuse, 0x94, R3.reuse, 0xfe, !PT ;  /* 0x000000941a077812 */ /* 0x140fe400078efe03 */
[----:B------:R-:W-:-:S02]  /*12690*/  LOP3.LUT R9, R26, 0x96, R3, 0xfe, !PT ;  /* 0x000000961a097812 */ /* 0x000fc400078efe03 */
[C-C-:B------:R-:W-:Y:S02]  /*126a0*/  LOP3.LUT R8, R26.reuse, 0x98, R3.reuse, 0xfe, !PT ;  /* 0x000000981a087812 */ /* 0x140fe400078efe03 */
[C-C-:B------:R-:W-:Y:S02]  /*126b0*/  LOP3.LUT R6, R26.reuse, 0x9a, R3.reuse, 0xfe, !PT ;  /* 0x0000009a1a067812 */ /* 0x140fe400078efe03 */
[C-C-:B------:R-:W-:Y:S01]  /*126c0*/  LOP3.LUT R5, R26.reuse, 0x9c, R3.reuse, 0xfe, !PT ;  /* 0x0000009c1a057812 */ /* 0x140fe200078efe03 */
[----:B-1----:R-:W2:Y:S01]  /*126d0*/  LDL.LU R2, [R1+0x544] ;  /* 0x0005440001027983 */ /* 0x002ea20000300800 */
[C-C-:B------:R-:W-:Y:S02]  /*126e0*/  LOP3.LUT R0, R26.reuse, 0x9e, R3.reuse, 0xfe, !PT ;  /* 0x0000009e1a007812 */ /* 0x140fe400078efe03 */
[C-C-:B------:R-:W-:Y:S02]  /*126f0*/  LOP3.LUT R18, R26.reuse, 0xa0, R3.reuse, 0xfe, !PT ;  /* 0x000000a01a127812 */ /* 0x140fe400078efe03 */
[----:B------:R-:W-:-:S02]  /*12700*/  LOP3.LUT R19, R26, 0xa2, R3, 0xfe, !PT ;  /* 0x000000a21a137812 */ /* 0x000fc400078efe03 */
[C-C-:B------:R-:W-:Y:S02]  /*12710*/  LOP3.LUT R23, R26.reuse, 0xa4, R3.reuse, 0xfe, !PT ;  /* 0x000000a41a177812 */ /* 0x140fe400078efe03 */
[C-C-:B------:R-:W-:Y:S02]  /*12720*/  LOP3.LUT R24, R26.reuse, 0xa6, R3.reuse, 0xfe, !PT ;  /* 0x000000a61a187812 */ /* 0x140fe400078efe03 */
[C-C-:B------:R-:W-:Y:S02]  /*12730*/  LOP3.LUT R27, R26.reuse, 0xa8, R3.reuse, 0xfe, !PT ;  /* 0x000000a81a1b7812 */ /* 0x140fe400078efe03 */
[C-C-:B------:R-:W-:Y:S02]  /*12740*/  LOP3.LUT R28, R26.reuse, 0xaa, R3.reuse, 0xfe, !PT ;  /* 0x000000aa1a1c7812 */ /* 0x140fe400078efe03 */
[C-C-:B------:R-:W-:Y:S02]  /*12750*/  LOP3.LUT R29, R26.reuse, 0xac, R3.reuse, 0xfe, !PT ;  /* 0x000000ac1a1d7812 */ /* 0x140fe400078efe03 */
[----:B------:R-:W-:-:S02]  /*12760*/  LOP3.LUT R26, R26, 0xfc, R3, 0xfe, !PT ;  /* 0x000000fc1a1a7812 */ /* 0x000fc400078efe03 */
[----:B------:R-:W2:Y:S04]  /*12770*/  LDL.LU R3, [R1+0x540] ;  /* 0x0005400001037983 */ /* 0x000ea80000300800 */
[----:B------:R1:W-:Y:S02]  /*12780*/  STL [R1+0x30], R26 ;  /* 0x0000301a01007387 */ /* 0x0003e40000100800 */
[----:B-1----:R-:W1:Y:S01]  /*12790*/  LDC R26, c[0x0][0x3b8] ;  /* 0x0000ee00ff1a7b82 */ /* 0x002e620000000800 */
[----:B---3--:R-:W-:Y:S01]  /*127a0*/  ISETP.LT.AND P5, PT, R14, UR4, !P0 ;  /* 0x000000040e007c0c */ /* 0x008fe2000c7a1270 */
[----:B------:R-:W3:Y:S01]  /*127b0*/  LDCU UR4, c[0x0][0x39c] ;  /* 0x00007380ff0477ac */ /* 0x000ee20008000800 */
[----:B------:R-:W-:Y:S02]  /*127c0*/  ISETP.LT.AND P4, PT, R15, UR5, !P0 ;  /* 0x000000050f007c0c */ /* 0x000fe4000c781270 */
[----:B------:R-:W-:Y:S01]  /*127d0*/  ISETP.LT.AND P3, PT, R16, UR6, !P0 ;  /* 0x0000000610007c0c */ /* 0x000fe2000c761270 */
[----:B------:R-:W1:Y:S01]  /*127e0*/  LDCU UR5, c[0x0][0x39c] ;  /* 0x00007380ff0577ac */ /* 0x000e620008000800 */
[----:B------:R-:W3:Y:S01]  /*127f0*/  LDL.LU R16, [R1+0x70] ;  /* 0x0000700001107983 */ /* 0x000ee20000300800 */
[----:B------:R-:W1:Y:S01]  /*12800*/  LDCU UR6, c[0x0][0x39c] ;  /* 0x00007380ff0677ac */ /* 0x000e620008000800 */
[----:B--2---:R-:W-:-:S04]  /*12810*/  LEA R14, P2, R17, R3, 0x2 ;  /* 0x00000003110e7211 */ /* 0x004fc800078410ff */
[-C--:B------:R-:W-:Y:S01]  /*12820*/  LEA.HI.X.SX32 R15, R17, R2.reuse, 0x2, P2 ;  /* 0x00000002110f7211 */ /* 0x080fe200010f16ff */
[----:B-1----:R-:W-:Y:S02]  /*12830*/  IMAD R17, R26, 0x2, R17 ;  /* 0x000000021a117824 */ /* 0x002fe400078e0211 */
[----:B------:R-:W2:Y:S04]  /*12840*/  LDL.LU R26, [R1+0x53c] ;  /* 0x00053c00011a7983 */ /* 0x000ea80000300800 */
[----:B---3--:R1:W-:Y:S02]  /*12850*/  @P6 STG.E desc[UR8][R14.64], R16 ;  /* 0x000000100e006986 */ /* 0x0083e4000c101908 */
[C---:B-1----:R-:W-:Y:S02]  /*12860*/  LEA R16, P6, R17.reuse, R3, 0x2 ;  /* 0x0000000311107211 */ /* 0x042fe400078c10ff */
[----:B--2---:R-:W-:Y:S01]  /*12870*/  ISETP.LT.AND P2, PT, R26, UR7, !P0 ;  /* 0x000000071a007c0c */ /* 0x004fe2000c741270 */
[----:B------:R-:W1:Y:S01]  /*12880*/  LDCU UR7, c[0x0][0x39c] ;  /* 0x00007380ff0777ac */ /* 0x000e620008000800 */
[----:B------:R-:W2:Y:S02]  /*12890*/  LDC R26, c[0x0][0x3b8] ;  /* 0x0000ee00ff1a7b82 */ /* 0x000ea40000000800 */
[----:B--2---:R-:W-:Y:S01]  /*128a0*/  IMAD R15, R26, 0x2, R17 ;  /* 0x000000021a0f7824 */ /* 0x004fe200078e0211 */
[----:B------:R-:W-:-:S05]  /*128b0*/  LEA.HI.X.SX32 R17, R17, R2, 0x2, P6 ;  /* 0x0000000211117211 */ /* 0x000fca00030f16ff */
[----:B------:R-:W2:Y:S01]  /*128c0*/  LDC R26, c[0x0][0x3b8] ;  /* 0x0000ee00ff1a7b82 */ /* 0x000ea20000000800 */
[----:B------:R3:W-:Y:S04]  /*128d0*/  @P5 STG.E desc[UR8][R16.64], R25 ;  /* 0x0000001910005986 */ /* 0x0007e8000c101908 */
[----:B---3--:R-:W3:Y:S01]  /*128e0*/  LDL.LU R25, [R1+0x538] ;  /* 0x0005380001197983 */ /* 0x008ee20000300800 */
[----:B------:R-:W-:Y:S01]  /*128f0*/  LEA R14, P6, R15, R3, 0x2 ;  /* 0x000000030f0e7211 */ /* 0x000fe200078c10ff */
[----:B--2---:R-:W-:-:S03]  /*12900*/  IMAD R26, R26, 0x2, R15 ;  /* 0x000000021a1a7824 */ /* 0x004fc600078e020f */
[----:B------:R-:W-:Y:S02]  /*12910*/  LEA.HI.X.SX32 R15, R15, R2, 0x2, P6 ;  /* 0x000000020f0f7211 */ /* 0x000fe400030f16ff */
[----:B------:R-:W-:-:S03]  /*12920*/  LEA R16, P6, R26, R3, 0x2 ;  /* 0x000000031a107211 */ /* 0x000fc600078c10ff */
[----:B----4-:R2:W-:Y:S01]  /*12930*/  @P4 STG.E desc[UR8][R14.64], R21 ;  /* 0x000000150e004986 */ /* 0x0105e2000c101908 */
[----:B------:R-:W-:Y:S02]  /*12940*/  LEA.HI.X.SX32 R17, R26, R2, 0x2, P6 ;  /* 0x000000021a117211 */ /* 0x000fe400030f16ff */
[----:B---3--:R-:W-:Y:S01]  /*12950*/  ISETP.LT.AND P5, PT, R25, UR4, !P0 ;  /* 0x0000000419007c0c */ /* 0x008fe2000c7a1270 */
[----:B------:R-:W3:Y:S01]  /*12960*/  LDCU UR4, c[0x0][0x39c] ;  /* 0x00007380ff0477ac */ /* 0x000ee20008000800 */
[----:B------:R-:W4:Y:S02]  /*12970*/  LDC R25, c[0x0][0x3b8] ;  /* 0x0000ee00ff197b82 */ /* 0x000f240000000800 */
[----:B----4-:R-:W-:Y:S02]  /*12980*/  IMAD R25, R25, 0x2, R26 ;  /* 0x0000000219197824 */ /* 0x010fe400078e021a */
[----:B------:R-:W4:Y:S04]  /*12990*/  LDL.LU R26, [R1+0x64] ;  /* 0x00006400011a7983 */ /* 0x000f280000300800 */
[----:B--2---:R-:W2:Y:S04]  /*129a0*/  LDL.LU R21, [R1+0x534] ;  /* 0x0005340001157983 */ /* 0x004ea80000300800 */
[----:B------:R-:W3:Y:S01]  /*129b0*/  LDL.LU R15, [R1+0x7c] ;  /* 0x00007c00010f7983 */ /* 0x000ee20000300800 */
[----:B------:R-:W-:-:S02]  /*129c0*/  LEA R14, P6, R25, R3, 0x2 ;  /* 0x00000003190e7211 */ /* 0x000fc400078c10ff */
[----:B--2---:R-:W-:Y:S01]  /*129d0*/  ISETP.LT.AND P4, PT, R21, UR5, !P0 ;  /* 0x0000000515007c0c */ /* 0x004fe2000c781270 */
[----:B------:R-:W2:Y:S01]  /*129e0*/  LDCU UR5, c[0x0][0x39c] ;  /* 0x00007380ff0577ac */ /* 0x000ea20008000800 */
[----:B------:R-:W2:Y:S04]  /*129f0*/  LDL.LU R21, [R1+0x60] ;  /* 0x0000600001157983 */ /* 0x000ea80000300800 */
[----:B---3--:R3:W-:Y:S01]  /*12a00*/  @P3 STG.E desc[UR8][R16.64], R15 ;  /* 0x0000000f10003986 */ /* 0x0087e2000c101908 */
[----:B------:R-:W-:Y:S01]  /*12a10*/  ISETP.LT.AND P3, PT, R22, UR6, !P0 ;  /* 0x0000000616007c0c */ /* 0x000fe2000c761270 */
[----:B------:R-:W1:Y:S01]  /*12a20*/  LDCU UR6, c[0x0][0x39c] ;  /* 0x00007380ff0677ac */ /* 0x000e620008000800 */
[----:B------:R-:W1:Y:S08]  /*12a30*/  LDC R22, c[0x0][0x3b8] ;  /* 0x0000ee00ff167b82 */ /* 0x000e700000000800 */
[----:B---3--:R-:W3:Y:S01]  /*12a40*/  LDC R17, c[0x0][0x3b8] ;  /* 0x0000ee00ff117b82 */ /* 0x008ee20000000800 */
[----:B------:R-:W-:Y:S01]  /*12a50*/  LEA.HI.X.SX32 R15, R25, R2, 0x2, P6 ;  /* 0x00000002190f7211 */ /* 0x000fe200030f16ff */
[----:B---3--:R-:W-:-:S02]  /*12a60*/  IMAD R17, R17, 0x2, R25 ;  /* 0x0000000211117824 */ /* 0x008fc400078e0219 */
[----:B------:R-:W3:Y:S03]  /*12a70*/  LDL.LU R25, [R1+0x6c] ;  /* 0x00006c0001197983 */ /* 0x000ee60000300800 */
[CC--:B------:R-:W-:Y:S01]  /*12a80*/  LEA R16, P6, R17.reuse, R3.reuse, 0x2 ;  /* 0x0000000311107211 */ /* 0x0c0fe200078c10ff */
[----:B--2---:R1:W-:Y:S02]  /*12a90*/  @P2 STG.E desc[UR8][R14.64], R21 ;  /* 0x000000150e002986 */ /* 0x0043e4000c101908 */
[----:B-1----:R-:W-:Y:S01]  /*12aa0*/  IMAD R15, R22, 0x2, R17 ;  /* 0x00000002160f7824 */ /* 0x002fe200078e0211 */
[----:B------:R-:W-:Y:S01]  /*12ab0*/  LEA.HI.X.SX32 R17, R17, R2, 0x2, P6 ;  /* 0x0000000211117211 */ /* 0x000fe200030f16ff */
[----:B------:R-:W1:Y:S04]  /*12ac0*/  LDC R21, c[0x0][0x3b8] ;  /* 0x0000ee00ff157b82 */ /* 0x000e680000000800 */
[----:B----4-:R2:W-:Y:S01]  /*12ad0*/  @P5 STG.E desc[UR8][R16.64], R26 ;  /* 0x0000001a10005986 */ /* 0x0105e2000c101908 */
[----:B------:R-:W-:Y:S01]  /*12ae0*/  ISETP.LT.AND P2, PT, R20, UR4, !P0 ;  /* 0x0000000414007c0c */ /* 0x000fe2000c741270 */
[----:B------:R-:W4:Y:S02]  /*12af0*/  LDCU UR4, c[0x0][0x39c] ;  /* 0x00007380ff0477ac */ /* 0x000f240008000800 */
[----:B------:R-:W1:Y:S01]  /*12b00*/  LDC R20, c[0x0][0x3b8] ;  /* 0x0000ee00ff147b82 */ /* 0x000e620000000800 */
[----:B--2---:R-:W2:Y:S07]  /*12b10*/  LDL.LU R17, [R1+0x68] ;  /* 0x0000680001117983 */ /* 0x004eae0000300800 */
[----:B------:R-:W3:Y:S01]  /*12b20*/  LDC R26, c[0x0][0x3b8] ;  /* 0x0000ee00ff1a7b82 */ /* 0x000ee20000000800 */
[----:B------:R-:W-:-:S07]  /*12b30*/  LEA R14, P6, R15, R3, 0x2 ;  /* 0x000000030f0e7211 */ /* 0x000fce00078c10ff */
[----:B------:R-:W2:Y:S01]  /*12b40*/  LDC R22, c[0x0][0x3b8] ;  /* 0x0000ee00ff167b82 */ /* 0x000ea20000000800 */
[----:B-1----:R-:W-:Y:S01]  /*12b50*/  IMAD R20, R20, 0x2, R15 ;  /* 0x0000000214147824 */ /* 0x002fe200078e020f */
[----:B------:R-:W-:-:S04]  /*12b60*/  LEA.HI.X.SX32 R15, R15, R2, 0x2, P6 ;  /* 0x000000020f0f7211 */ /* 0x000fc800030f16ff */
[----:B------:R-:W-:Y:S02]  /*12b70*/  LEA R16, P6, R20, R3, 0x2 ;  /* 0x0000000314107211 */ /* 0x000fe400078c10ff */
[----:B------:R-:W-:Y:S01]  /*12b80*/  ISETP.LT.AND P5, PT, R4, UR5, !P0 ;  /* 0x0000000504007c0c */ /* 0x000fe2000c7a1270 */
[----:B------:R-:W1:Y:S01]  /*12b90*/  LDCU UR5, c[0x0][0x39c] ;  /* 0x00007380ff0577ac */ /* 0x000e620008000800 */
[----:B---3--:R-:W-:Y:S02]  /*12ba0*/  IMAD R4, R26, 0x2, R20 ;  /* 0x000000021a047824 */ /* 0x008fe400078e0214 */
[----:B------:R-:W3:Y:S04]  /*12bb0*/  LDL.LU R26, [R1+0xf8] ;  /* 0x0000f800011a7983 */ /* 0x000ee80000300800 */
[----:B--2---:R2:W-:Y:S01]  /*12bc0*/  @P4 STG.E desc[UR8][R14.64], R17 ;  /* 0x000000110e004986 */ /* 0x0045e2000c101908 */
[----:B------:R-:W-:Y:S01]  /*12bd0*/  ISETP.LT.AND P4, PT, R10, UR6, !P0 ;  /* 0x000000060a007c0c */ /* 0x000fe2000c781270 */
[----:B------:R-:W1:Y:S01]  /*12be0*/  LDCU UR6, c[0x0][0x39c] ;  /* 0x00007380ff0677ac */ /* 0x000e620008000800 */
[----:B--2---:R-:W-:-:S02]  /*12bf0*/  LEA.HI.X.SX32 R17, R20, R2, 0x2, P6 ;  /* 0x0000000214117211 */ /* 0x004fc400030f16ff */
[----:B------:R-:W2:Y:S03]  /*12c00*/  LDC R20, c[0x0][0x3b8] ;  /* 0x0000ee00ff147b82 */ /* 0x000ea60000000800 */
[----:B------:R1:W-:Y:S01]  /*12c10*/  @P3 STG.E desc[UR8][R16.64], R25 ;  /* 0x0000001910003986 */ /* 0x0003e2000c101908 */
[----:B------:R-:W-:-:S04]  /*12c20*/  LEA R14, P3, R4, R3, 0x2 ;  /* 0x00000003040e7211 */ /* 0x000fc800078610ff */
[-C--:B------:R-:W-:Y:S01]  /*12c30*/  LEA.HI.X.SX32 R15, R4, R2.reuse, 0x2, P3 ;  /* 0x00000002040f7211 */ /* 0x080fe200018f16ff */
[----:B-1----:R-:W-:Y:S01]  /*12c40*/  IMAD R16, R21, 0x2, R4 ;  /* 0x0000000215107824 */ /* 0x002fe200078e0204 */
[----:B------:R-:W2:Y:S01]  /*12c50*/  LDL.LU R25, [R1+0xfc] ;  /* 0x0000fc0001197983 */ /* 0x000ea20000300800 */
[----:B----4-:R-:W-:Y:S01]  /*12c60*/  ISETP.LT.AND P3, PT, R11, UR4, !P0 ;  /* 0x000000040b007c0c */ /* 0x010fe2000c761270 */
[----:B------:R-:W1:Y:S01]  /*12c70*/  LDC R17, c[0x0][0x3b8] ;  /* 0x0000ee00ff117b82 */ /* 0x000e620000000800 */
[----:B------:R-:W-:Y:S01]  /*12c80*/  IMAD R4, R22, 0x2, R16 ;  /* 0x0000000216047824 */ /* 0x000fe200078e0210 */
[C---:B------:R-:W-:Y:S01]  /*12c90*/  LEA R10, P6, R16.reuse, R3, 0x2 ;  /* 0x00000003100a7211 */ /* 0x040fe200078c10ff */
[----:B------:R-:W4:Y:S01]  /*12ca0*/  LDL.LU R22, [R1+0xf4] ;  /* 0x0000f40001167983 */ /* 0x000f220000300800 */
[----:B------:R-:W1:Y:S02]  /*12cb0*/  LDCU UR4, c[0x0][0x39c] ;  /* 0x00007380ff0477ac */ /* 0x000e640008000800 */
[----:B------:R-:W-:-:S02]  /*12cc0*/  LEA.HI.X.SX32 R11, R16, R2, 0x2, P6 ;  /* 0x00000002100b7211 */ /* 0x000fc400030f16ff */
[----:B------:R-:W2:Y:S01]  /*12cd0*/  LDL.LU R16, [R1+0xf0] ;  /* 0x0000f00001107983 */ /* 0x000ea20000300800 */
[----:B------:R-:W1:Y:S03]  /*12ce0*/  LDC R21, c[0x0][0x3b8] ;  /* 0x0000ee00ff157b82 */ /* 0x000e660000000800 */
[----:B--2---:R2:W-:Y:S01]  /*12cf0*/  @P2 STG.E desc[UR8][R14.64], R16 ;  /* 0x000000100e002986 */ /* 0x0045e2000c101908 */
[----:B------:R-:W-:Y:S01]  /*12d00*/  ISETP.LT.AND P2, PT, R13, UR5, !P0 ;  /* 0x000000050d007c0c */ /* 0x000fe2000c741270 */
[----:B------:R-:W1:Y:S02]  /*12d10*/  LDCU UR5, c[0x0][0x39c] ;  /* 0x00007380ff0577ac */ /* 0x000e640008000800 */
[----:B----4-:R4:W-:Y:S01]  /*12d20*/  @P5 STG.E desc[UR8][R10.64], R22 ;  /* 0x000000160a005986 */ /* 0x0109e2000c101908 */
[C---:B--2---:R-:W-:Y:S01]  /*12d30*/  LEA R14, P6, R4.reuse, R3, 0x2 ;  /* 0x00000003040e7211 */ /* 0x044fe200078c10ff */
[----:B------:R-:W2:Y:S03]  /*12d40*/  LDC R16, c[0x0][0x3b8] ;  /* 0x0000ee00ff107b82 */ /* 0x000ea60000000800 */
[----:B------:R-:W-:Y:S01]  /*12d50*/  LEA.HI.X.SX32 R15, R4, R2, 0x2, P6 ;  /* 0x00000002040f7211 */ /* 0x000fe200030f16ff */
[----:B------:R-:W-:-:S04]  /*12d60*/  IMAD R4, R20, 0x2, R4 ;  /* 0x0000000214047824 */ /* 0x000fc800078e0204 */
[----:B---3--:R3:W-:Y:S01]  /*12d70*/  @P4 STG.E desc[UR8][R14.64], R26 ;  /* 0x0000001a0e004986 */ /* 0x0087e2000c101908 */
[-C--:B----4-:R-:W-:Y:S01]  /*12d80*/  LEA R10, P4, R4, R3.reuse, 0x2 ;  /* 0x00000003040a7211 */ /* 0x090fe200078810ff */
[----:B-1----:R-:W-:Y:S01]  /*12d90*/  IMAD R13, R17, 0x2, R4 ;  /* 0x00000002110d7824 */ /* 0x002fe200078e0204 */
[----:B------:R-:W-:Y:S01]  /*12da0*/  ISETP.LT.AND P6, PT, R12, UR6, !P0 ;  /* 0x000000060c007c0c */ /* 0x000fe2000c7c1270 */
[----:B------:R-:W1:Y:S01]  /*12db0*/  LDC R17, c[0x0][0x3b8] ;  /* 0x0000ee00ff117b82 */ /* 0x000e620000000800 */
[----:B------:R-:W-:Y:S01]  /*12dc0*/  LEA.HI.X.SX32 R11, R4, R2, 0x2, P4 ;  /* 0x00000002040b7211 */ /* 0x000fe200020f16ff */
[----:B------:R-:W-:Y:S01]  /*12dd0*/  IMAD R4, R21, 0x2, R13 ;  /* 0x0000000215047824 */ /* 0x000fe200078e020d */
[----:B------:R-:W-:Y:S01]  /*12de0*/  ISETP.LT.AND P5, PT, R7, UR4, !P0 ;  /* 0x0000000407007c0c */ /* 0x000fe2000c7a1270 */
[----:B------:R-:W4:Y:S01]  /*12df0*/  LDCU UR6, c[0x0][0x39c] ;  /* 0x00007380ff0677ac */ /* 0x000f220008000800 */
[----:B------:R-:W4:Y:S01]  /*12e00*/  LDL.LU R7, [R1+0x174] ;  /* 0x0001740001077983 */ /* 0x000f220000300800 */
[----:B------:R-:W-:-:S02]  /*12e10*/  LEA R12, P4, R13, R3, 0x2 ;  /* 0x000000030d0c7211 */ /* 0x000fc400078810ff */
[----:B---3--:R-:W3:Y:S01]  /*12e20*/  LDC R14, c[0x0][0x3b8] ;  /* 0x0000ee00ff0e7b82 */ /* 0x008ee20000000800 */
[----:B------:R-:W3:Y:S01]  /*12e30*/  LDL.LU R21, [R1+0x17c] ;  /* 0x00017c0001157983 */ /* 0x000ee20000300800 */
[----:B------:R-:W-:Y:S01]  /*12e40*/  LEA.HI.X.SX32 R13, R13, R2, 0x2, P4 ;  /* 0x000000020d0d7211 */ /* 0x000fe200020f16ff */
[----:B------:R-:W1:Y:S02]  /*12e50*/  LDCU UR4, c[0x0][0x39c] ;  /* 0x00007380ff0477ac */ /* 0x000e640008000800 */
[----:B------:R-:W3:Y:S01]  /*12e60*/  LDL.LU R20, [R1+0x180] ;  /* 0x0001800001147983 */ /* 0x000ee20000300800 */
[----:B------:R-:W-:Y:S01]  /*12e70*/  ISETP.LT.AND P4, PT, R9, UR5, !P0 ;  /* 0x0000000509007c0c */ /* 0x000fe2000c781270 */
[----:B------:R-:W1:Y:S01]  /*12e80*/  LDCU UR5, c[0x0][0x39c] ;  /* 0x00007380ff0577ac */ /* 0x000e620008000800 */
[----:B------:R-:W1:Y:S01]  /*12e90*/  LDC R15, c[0x0][0x3b8] ;  /* 0x0000ee00ff0f7b82 */ /* 0x000e620000000800 */
[----:B------:R-:W3:Y:S04]  /*12ea0*/  LDL.LU R22, [R1+0x184] ;  /* 0x0001840001167983 */ /* 0x000ee80000300800 */
[----:B------:R2:W-:Y:S04]  /*12eb0*/  @P3 STG.E desc[UR8][R10.64], R25 ;  /* 0x000000190a003986 */ /* 0x0005e8000c101908 */
[----:B------:R-:W3:Y:S04]  /*12ec0*/  LDL.LU R26, [R1+0x188] ;  /* 0x00018800011a7983 */ /* 0x000ee80000300800 */
[----:B--2---:R-:W2:Y:S04]  /*12ed0*/  LDL.LU R25, [R1+0x18c] ;  /* 0x00018c0001197983 */ /* 0x004ea80000300800 */
[----:B------:R-:W2:Y:S01]  /*12ee0*/  LDL.LU R9, [R1+0x170] ;  /* 0x0001700001097983 */ /* 0x000ea20000300800 */
[----:B------:R-:W-:-:S04]  /*12ef0*/  LEA R10, P3, R4, R3, 0x2 ;  /* 0x00000003040a7211 */ /* 0x000fc800078610ff */
[-C--:B------:R-:W-:Y:S01]  /*12f00*/  LEA.HI.X.SX32 R11, R4, R2.reuse, 0x2, P3 ;  /* 0x00000002040b7211 */ /* 0x080fe200018f16ff */
[----:B------:R-:W-:Y:S01]  /*12f10*/  IMAD R4, R16, 0x2, R4 ;  /* 0x0000000210047824 */ /* 0x000fe200078e0204 */
[----:B--2---:R2:W-:Y:S04]  /*12f20*/  @P2 STG.E desc[UR8][R12.64], R9 ;  /* 0x000000090c002986 */ /* 0x0045e8000c101908 */
[----:B--2---:R-:W2:Y:S01]  /*12f30*/  LDL.LU R13, [R1+0x178] ;  /* 0x00017800010d7983 */ /* 0x004ea20000300800 */
[----:B------:R-:W-:Y:S01]  /*12f40*/  ISETP.LT.AND P2, PT, R6, UR7, !P0 ;  /* 0x0000000706007c0c */ /* 0x000fe2000c741270 */
[----:B---3--:R-:W-:Y:S01]  /*12f50*/  IMAD R9, R14, 0x2, R4 ;  /* 0x000000020e097824 */ /* 0x008fe200078e0204 */
[----:B----4-:R-:W-:Y:S01]  /*12f60*/  ISETP.LT.AND P3, PT, R8, UR6, !P0 ;  /* 0x0000000608007c0c */ /* 0x010fe2000c761270 */
[----:B------:R3:W-:Y:S01]  /*12f70*/  @P6 STG.E desc[UR8][R10.64], R7 ;  /* 0x000000070a006986 */ /* 0x0007e2000c101908 */
[C---:B------:R-:W-:Y:S01]  /*12f80*/  LEA R6, P6, R4.reuse, R3, 0x2 ;  /* 0x0000000304067211 */ /* 0x040fe200078c10ff */
[----:B-1----:R-:W-:Y:S01]  /*12f90*/  IMAD R8, R17, 0x2, R9 ;  /* 0x0000000211087824 */ /* 0x002fe200078e0209 */
[----:B------:R-:W1:Y:S01]  /*12fa0*/  LDC R12, c[0x0][0x3b8] ;  /* 0x0000ee00ff0c7b82 */ /* 0x000e620000000800 */
[----:B------:R-:W4:Y:S01]  /*12fb0*/  LDCU UR6, c[0x0][0x39c] ;  /* 0x00007380ff0677ac */ /* 0x000f220008000800 */
[----:B------:R-:W1:Y:S01]  /*12fc0*/  LDCU UR7, c[0x0][0x39c] ;  /* 0x00007380ff0777ac */ /* 0x000e620008000800 */
[----:B---3--:R-:W-:-:S05]  /*12fd0*/  LEA.HI.X.SX32 R7, R4, R2, 0x2, P6 ;  /* 0x0000000204077211 */ /* 0x008fca00030f16ff */
[----:B------:R-:W3:Y:S01]  /*12fe0*/  LDC R10, c[0x0][0x3b8] ;  /* 0x0000ee00ff0a7b82 */ /* 0x000ee20000000800 */
[----:B------:R-:W-:-:S07]  /*12ff0*/  LEA R4, P6, R9, R3, 0x2 ;  /* 0x0000000309047211 */ /* 0x000fce00078c10ff */
[----:B------:R-:W1:Y:S01]  /*13000*/  LDC R11, c[0x0][0x3b8] ;  /* 0x0000ee00ff0b7b82 */ /* 0x000e620000000800 */
[----:B--2---:R2:W-:Y:S01]  /*13010*/  @P5 STG.E desc[UR8][R6.64], R13 ;  /* 0x0000000d06005986 */ /* 0x0045e2000c101908 */
[----:B------:R-:W-:Y:S01]  /*13020*/  ISETP.LT.AND P5, PT, R5, UR4, !P0 ;  /* 0x0000000405007c0c */ /* 0x000fe2000c7a1270 */
[----:B------:R-:W1:Y:S01]  /*13030*/  LDCU UR4, c[0x0][0x39c] ;  /* 0x00007380ff0477ac */ /* 0x000e620008000800 */
[----:B------:R-:W-:Y:S01]  /*13040*/  LEA.HI.X.SX32 R5, R9, R2, 0x2, P6 ;  /* 0x0000000209057211 */ /* 0x000fe200030f16ff */
[----:B------:R-:W-:Y:S02]  /*13050*/  IMAD R9, R15, 0x2, R8 ;  /* 0x000000020f097824 */ /* 0x000fe400078e0208 */
[----:B------:R-:W4:Y:S01]  /*13060*/  LDL.LU R15, [R1+0x150] ;  /* 0x00015000010f7983 */ /* 0x000f220000300800 */
[----:B--2---:R-:W-:-:S03]  /*13070*/  LEA R6, P6, R8, R3, 0x2 ;  /* 0x0000000308067211 */ /* 0x004fc600078c10ff */
[----:B------:R2:W-:Y:S01]  /*13080*/  @P4 STG.E desc[UR8][R4.64], R21 ;  /* 0x0000001504004986 */ /* 0x0005e2000c101908 */
[----:B------:R-:W-:-:S03]  /*13090*/  LEA.HI.X.SX32 R7, R8, R2, 0x2, P6 ;  /* 0x0000000208077211 */ /* 0x000fc600030f16ff */
[----:B------:R-:W4:Y:S01]  /*130a0*/  LDL.LU R17, [R1+0x154] ;  /* 0x0001540001117983 */ /* 0x000f220000300800 */
[----:B------:R-:W-:Y:S01]  /*130b0*/  ISETP.LT.AND P4, PT, R0, UR5, !P0 ;  /* 0x0000000500007c0c */ /* 0x000fe2000c781270 */
[----:B------:R-:W4:Y:S01]  /*130c0*/  LDC R8, c[0x0][0x3b8] ;  /* 0x0000ee00ff087b82 */ /* 0x000f220000000800 */
[C---:B--2---:R-:W-:Y:S01]  /*130d0*/  LEA R4, P6, R9.reuse, R3, 0x2 ;  /* 0x0000000309047211 */ /* 0x044fe200078c10ff */
[----:B------:R1:W-:Y:S01]  /*130e0*/  @P3 STG.E desc[UR8][R6.64], R20 ;  /* 0x0000001406003986 */ /* 0x0003e2000c101908 */
[----:B---3--:R-:W-:Y:S01]  /*130f0*/  IMAD R0, R10, 0x2, R9 ;  /* 0x000000020a007824 */ /* 0x008fe200078e0209 */
[----:B------:R-:W2:Y:S01]  /*13100*/  LDCU UR5, c[0x0][0x39c] ;  /* 0x00007380ff0577ac */ /* 0x000ea20008000800 */
[----:B------:R-:W-:Y:S01]  /*13110*/  LEA.HI.X.SX32 R5, R9, R2, 0x2, P6 ;  /* 0x0000000209057211 */ /* 0x000fe200030f16ff */
[----:B------:R-:W3:Y:S02]  /*13120*/  LDL.LU R13, [R1+0x158] ;  /* 0x00015800010d7983 */ /* 0x000ee40000300800 */
[----:B------:R-:W2:Y:S02]  /*13130*/  LDC R9, c[0x0][0x3b8] ;  /* 0x0000ee00ff097b82 */ /* 0x000ea40000000800 */
[----:B------:R1:W-:Y:S02]  /*13140*/  @P2 STG.E desc[UR8][R4.64], R22 ;  /* 0x0000001604002986 */ /* 0x0003e4000c101908 */
[----:B-1----:R-:W-:-:S04]  /*13150*/  IMAD R7, R12, 0x2, R0 ;  /* 0x000000020c077824 */ /* 0x002fc800078e0200 */
[----:B------:R-:W1:Y:S01]  /*13160*/  LDC R10, c[0x0][0x3b8] ;  /* 0x0000ee00ff0a7b82 */ /* 0x000e620000000800 */
[----:B------:R-:W3:Y:S01]  /*13170*/  LDL.LU R22, [R1+0x15c] ;  /* 0x00015c0001167983 */ /* 0x000ee20000300800 */
[----:B------:R-:W-:-:S06]  /*13180*/  LEA R4, P6, R0, R3, 0x2 ;  /* 0x0000000300047211 */ /* 0x000fcc00078c10ff */
[----:B------:R-:W1:Y:S01]  /*13190*/  LDC R12, c[0x0][0x3b8] ;  /* 0x0000ee00ff0c7b82 */ /* 0x000e620000000800 */
[-C--:B------:R-:W-:Y:S02]  /*131a0*/  LEA.HI.X.SX32 R5, R0, R2.reuse, 0x2, P6 ;  /* 0x0000000200057211 */ /* 0x080fe400030f16ff */
[-C--:B------:R-:W-:Y:S01]  /*131b0*/  LEA R6, P6, R7, R3.reuse, 0x2 ;  /* 0x0000000307067211 */ /* 0x080fe200078c10ff */
[----:B------:R-:W-:Y:S02]  /*131c0*/  IMAD R0, R11, 0x2, R7 ;  /* 0x000000020b007824 */ /* 0x000fe400078e0207 */
[----:B------:R2:W-:Y:S01]  /*131d0*/  @P5 STG.E desc[UR8][R4.64], R26 ;  /* 0x0000001a04005986 */ /* 0x0005e2000c101908 */
[-C--:B------:R-:W-:Y:S01]  /*131e0*/  LEA.HI.X.SX32 R7, R7, R2.reuse, 0x2, P6 ;  /* 0x0000000207077211 */ /* 0x080fe200030f16ff */
[----:B------:R-:W1:Y:S04]  /*131f0*/  LDC R11, c[0x0][0x3b8] ;  /* 0x0000ee00ff0b7b82 */ /* 0x000e680000000800 */
[----:B------:R2:W-:Y:S04]  /*13200*/  @P4 STG.E desc[UR8][R6.64], R25 ;  /* 0x0000001906004986 */ /* 0x0005e8000c101908 */
[----:B--2---:R-:W2:Y:S04]  /*13210*/  LDL.LU R26, [R1] ;  /* 0x00000000011a7983 */ /* 0x004ea80000300800 */
[----:B------:R-:W2:Y:S04]  /*13220*/  LDL.LU R14, [R1+0x190] ;  /* 0x00019000010e7983 */ /* 0x000ea80000300800 */
[----:B------:R-:W2:Y:S01]  /*13230*/  LDL.LU R25, [R1+0x4] ;  /* 0x0000040001197983 */ /* 0x000ea20000300800 */
[----:B----4-:R-:W-:Y:S01]  /*13240*/  ISETP.LT.AND P3, PT, R18, UR6, !P0 ;  /* 0x0000000612007c0c */ /* 0x010fe2000c761270 */
[----:B------:R-:W4:Y:S01]  /*13250*/  LDCU UR6, c[0x0][0x39c] ;  /* 0x00007380ff0677ac */ /* 0x000f220008000800 */
[CC--:B------:R-:W-:Y:S01]  /*13260*/  LEA R4, P6, R0.reuse, R3.reuse, 0x2 ;  /* 0x0000000300047211 */ /* 0x0c0fe200078c10ff */
[----:B------:R-:W2:Y:S01]  /*13270*/  LDL.LU R16, [R1+0x194] ;  /* 0x0001940001107983 */ /* 0x000ea20000300800 */
[----:B------:R-:W-:Y:S01]  /*13280*/  ISETP.LT.AND P2, PT, R19, UR4, !P0 ;  /* 0x0000000413007c0c */ /* 0x000fe2000c741270 */
[----:B------:R-:W1:Y:S01]  /*13290*/  LDCU UR4, c[0x0][0x39c] ;  /* 0x00007380ff0477ac */ /* 0x000e620008000800 */
[----:B------:R-:W-:Y:S01]  /*132a0*/  LEA.HI.X.SX32 R5, R0, R2, 0x2, P6 ;  /* 0x0000000200057211 */ /* 0x000fe200030f16ff */
[----:B------:R-:W-:Y:S01]  /*132b0*/  IMAD R0, R8, 0x2, R0 ;  /* 0x0000000208007824 */ /* 0x000fe200078e0200 */
[----:B------:R-:W-:Y:S01]  /*132c0*/  ISETP.LT.AND P5, PT, R23, UR5, !P0 ;  /* 0x0000000517007c0c */ /* 0x000fe2000c7a1270 */
[----:B------:R-:W1:Y:S01]  /*132d0*/  LDC R8, c[0x0][0x3b8] ;  /* 0x0000ee00ff087b82 */ /* 0x000e620000000800 */
[----:B------:R-:W1:Y:S01]  /*132e0*/  LDCU UR5, c[0x0][0x39c] ;  /* 0x00007380ff0577ac */ /* 0x000e620008000800 */
[----:B------:R-:W-:Y:S01]  /*132f0*/  IMAD R7, R9, 0x2, R0 ;  /* 0x0000000209077824 */ /* 0x000fe200078e0200 */
[----:B------:R-:W2:Y:S04]  /*13300*/  LDL.LU R21, [R1+0x8] ;  /* 0x0000080001157983 */ /* 0x000ea80000300800 */
[-C--:B------:R-:W-:Y:S01]  /*13310*/  LEA R6, P6, R7, R3.reuse, 0x2 ;  /* 0x0000000307067211 */ /* 0x080fe200078c10ff */
[----:B------:R-:W1:Y:S01]  /*13320*/  LDC R9, c[0x0][0x3b8] ;  /* 0x0000ee00ff097b82 */ /* 0x000e620000000800 */
[----:B------:R-:W2:Y:S01]  /*13330*/  LDL.LU R20, [R1+0xc] ;  /* 0x00000c0001147983 */ /* 0x000ea20000300800 */
[----:B----4-:R-:W-:Y:S01]  /*13340*/  ISETP.LT.AND P4, PT, R24, UR6, !P0 ;  /* 0x0000000618007c0c */ /* 0x010fe2000c781270 */
[----:B------:R-:W4:Y:S02]  /*13350*/  LDCU UR6, c[0x0][0x39c] ;  /* 0x00007380ff0677ac */ /* 0x000f240008000800 */
[----:B------:R-:W2:Y:S04]  /*13360*/  LDL.LU R18, [R1+0x198] ;  /* 0x0001980001127983 */ /* 0x000ea80000300800 */
[----:B------:R1:W-:Y:S02]  /*13370*/  @P3 STG.E desc[UR8][R4.64], R15 ;  /* 0x0000000f04003986 */ /* 0x0003e4000c101908 */
[----:B-1----:R-:W-:-:S04]  /*13380*/  LEA R4, P3, R0, R3, 0x2 ;  /* 0x0000000300047211 */ /* 0x002fc800078610ff */
[-C--:B------:R-:W-:Y:S01]  /*13390*/  LEA.HI.X.SX32 R5, R0, R2.reuse, 0x2, P3 ;  /* 0x0000000200057211 */ /* 0x080fe200018f16ff */
[----:B------:R-:W-:Y:S01]  /*133a0*/  IMAD R0, R10, 0x2, R7 ;  /* 0x000000020a007824 */ /* 0x000fe200078e0207 */
[----:B------:R-:W-:Y:S01]  /*133b0*/  LEA.HI.X.SX32 R7, R7, R2, 0x2, P6 ;  /* 0x0000000207077211 */ /* 0x000fe200030f16ff */
[----:B------:R-:W1:Y:S02]  /*133c0*/  LDC R10, c[0x0][0x3b8] ;  /* 0x0000ee00ff0a7b82 */ /* 0x000e640000000800 */
[----:B------:R3:W-:Y:S01]  /*133d0*/  @P2 STG.E desc[UR8][R4.64], R17 ;  /* 0x0000001104002986 */ /* 0x0007e2000c101908 */
[----:B------:R-:W-:Y:S01]  /*133e0*/  ISETP.LT.AND P3, PT, R27, UR4, !P0 ;  /* 0x000000041b007c0c */ /* 0x000fe2000c761270 */
[----:B------:R-:W2:Y:S01]  /*133f0*/  LDCU UR4, c[0x0][0x39c] ;  /* 0x00007380ff0477ac */ /* 0x000ea20008000800 */
[----:B------:R-:W-:Y:S01]  /*13400*/  ISETP.LT.AND P2, PT, R28, UR5, !P0 ;  /* 0x000000051c007c0c */ /* 0x000fe2000c741270 */
[----:B---3--:R3:W-:Y:S01]  /*13410*/  @P5 STG.E desc[UR8][R6.64], R13 ;  /* 0x0000000d06005986 */ /* 0x0087e2000c101908 */
[----:B------:R-:W1:Y:S01]  /*13420*/  LDCU UR5, c[0x0][0x39c] ;  /* 0x00007380ff0577ac */ /* 0x000e620008000800 */
[----:B------:R-:W-:-:S04]  /*13430*/  LEA R4, P6, R0, R3, 0x2 ;  /* 0x0000000300047211 */ /* 0x000fc800078c10ff */
[----:B------:R-:W-:Y:S01]  /*13440*/  LEA.HI.X.SX32 R5, R0, R2, 0x2, P6 ;  /* 0x0000000200057211 */ /* 0x000fe200030f16ff */
[----:B------:R-:W-:Y:S01]  /*13450*/  IMAD R0, R8, 0x2, R0 ;  /* 0x0000000208007824 */ /* 0x000fe200078e0200 */
[----:B---3--:R-:W3:Y:S03]  /*13460*/  LDC R13, c[0x0][0x3b8] ;  /* 0x0000ee00ff0d7b82 */ /* 0x008ee60000000800 */
[----:B------:R4:W-:Y:S01]  /*13470*/  @P4 STG.E desc[UR8][R4.64], R22 ;  /* 0x0000001604004986 */ /* 0x0009e2000c101908 */
[----:B------:R-:W-:-:S03]  /*13480*/  LEA R6, P4, R0, R3, 0x2 ;  /* 0x0000000300067211 */ /* 0x000fc600078810ff */
[----:B----4-:R-:W4:Y:S01]  /*13490*/  LDL.LU R22, [R1+0x19c] ;  /* 0x00019c0001167983 */ /* 0x010f220000300800 */
[----:B------:R-:W-:Y:S01]  /*134a0*/  IMAD R4, R9, 0x2, R0 ;  /* 0x0000000209047824 */ /* 0x000fe200078e0200 */
[----:B------:R-:W-:-:S04]  /*134b0*/  LEA.HI.X.SX32 R7, R0, R2, 0x2, P4 ;  /* 0x0000000200077211 */ /* 0x000fc800020f16ff */
[-C--:B------:R-:W-:Y:S02]  /*134c0*/  LEA R8, P4, R4, R3.reuse, 0x2 ;  /* 0x0000000304087211 */ /* 0x080fe400078810ff */
[----:B--2---:R-:W-:Y:S02]  /*134d0*/  ISETP.LT.AND P5, PT, R26, UR4, !P0 ;  /* 0x000000041a007c0c */ /* 0x004fe4000c7a1270 */
[----:B------:R-:W-:Y:S01]  /*134e0*/  ISETP.LT.AND P6, PT, R29, UR6, !P0 ;  /* 0x000000061d007c0c */ /* 0x000fe2000c7c1270 */
[----:B------:R-:W2:Y:S01]  /*134f0*/  LDL.LU R26, [R1+0x10] ;  /* 0x00001000011a7983 */ /* 0x000ea20000300800 */
[----:B------:R-:W-:Y:S01]  /*13500*/  LEA.HI.X.SX32 R9, R4, R2, 0x2, P4 ;  /* 0x0000000204097211 */ /* 0x000fe200020f16ff */
[----:B------:R-:W3:Y:S02]  /*13510*/  LDCU UR6, c[0x0][0x39c] ;  /* 0x00007380ff0677ac */ /* 0x000ee40008000800 */
[----:B------:R-:W2:Y:S01]  /*13520*/  LDL.LU R15, [R1+0x1a0] ;  /* 0x0001a000010f7983 */ /* 0x000ea20000300800 */
[----:B-1----:R-:W-:Y:S01]  /*13530*/  ISETP.LT.AND P4, PT, R25, UR5, !P0 ;  /* 0x0000000519007c0c */ /* 0x002fe2000c781270 */
[----:B------:R-:W-:Y:S01]  /*13540*/  IMAD R0, R12, 0x2, R4 ;  /* 0x000000020c007824 */ /* 0x000fe200078e0204 */
[----:B------:R-:W2:Y:S01]  /*13550*/  LDCU UR4, c[0x0][0x39c] ;  /* 0x00007380ff0477ac */ /* 0x000ea20008000800 */
[----:B------:R-:W2:Y:S01]  /*13560*/  LDL.LU R25, [R1+0x14] ;  /* 0x0000140001197983 */ /* 0x000ea20000300800 */
[----:B------:R-:W1:Y:S01]  /*13570*/  LDC R12, c[0x0][0x3b8] ;  /* 0x0000ee00ff0c7b82 */ /* 0x000e620000000800 */
[----:B------:R-:W1:Y:S02]  /*13580*/  LDCU UR5, c[0x0][0x39c] ;  /* 0x00007380ff0577ac */ /* 0x000e640008000800 */
[----:B------:R3:W-:Y:S01]  /*13590*/  @P3 STG.E desc[UR8][R6.64], R14 ;  /* 0x0000000e06003986 */ /* 0x0007e2000c101908 */
[----:B------:R-:W-:-:S03]  /*135a0*/  LEA R4, P3, R0, R3, 0x2 ;  /* 0x0000000300047211 */ /* 0x000fc600078610ff */
[----:B------:R-:W2:Y:S01]  /*135b0*/  LDL.LU R17, [R1+0x1a4] ;  /* 0x0001a40001117983 */ /* 0x000ea20000300800 */
[----:B------:R-:W-:Y:S01]  /*135c0*/  LEA.HI.X.SX32 R5, R0, R2, 0x2, P3 ;  /* 0x0000000200057211 */ /* 0x000fe200018f16ff */
[----:B------:R-:W-:Y:S02]  /*135d0*/  IMAD R0, R10, 0x2, R0 ;  /* 0x000000020a007824 */ /* 0x000fe400078e0200 */
[----:B------:R3:W-:Y:S02]  /*135e0*/  @P2 STG.E desc[UR8][R8.64], R16 ;  /* 0x0000001008002986 */ /* 0x0007e4000c101908 */
[----:B---3--:R-:W-:Y:S01]  /*135f0*/  ISETP.LT.AND P2, PT, R21, UR6, !P0 ;  /* 0x0000000615007c0c */ /* 0x008fe2000c741270 */
[----:B------:R-:W3:Y:S01]  /*13600*/  LDCU UR6, c[0x0][0x39c] ;  /* 0x00007380ff0677ac */ /* 0x000ee20008000800 */
[----:B------:R-:W1:Y:S01]  /*13610*/  LDC R10, c[0x0][0x3b8] ;  /* 0x0000ee00ff0a7b82 */ /* 0x000e620000000800 */
[----:B------:R3:W-:Y:S01]  /*13620*/  @P6 STG.E desc[UR8][R4.64], R18 ;  /* 0x0000001204006986 */ /* 0x0007e2000c101908 */
[----:B------:R-:W-:-:S06]  /*13630*/  LEA R6, P6, R0, R3, 0x2 ;  /* 0x0000000300067211 */ /* 0x000fcc00078c10ff */
[----:B------:R-:W1:Y:S01]  /*13640*/  LDC R14, c[0x0][0x3b8] ;  /* 0x0000ee00ff0e7b82 */ /* 0x000e620000000800 */
[----:B------:R-:W2:Y:S04]  /*13650*/  LDL.LU R16, [R1+0x18] ;  /* 0x0000180001107983 */ /* 0x000ea80000300800 */
[----:B------:R-:W2:Y:S01]  /*13660*/  LDL.LU R21, [R1+0x1a8] ;  /* 0x0001a80001157983 */ /* 0x000ea20000300800 */
[----:B------:R-:W-:Y:S02]  /*13670*/  LEA.HI.X.SX32 R7, R0, R2, 0x2, P6 ;  /* 0x0000000200077211 */ /* 0x000fe400030f16ff */
[----:B------:R-:W-:Y:S01]  /*13680*/  ISETP.LT.AND P3, PT, R20, UR7, !P0 ;  /* 0x0000000714007c0c */ /* 0x000fe2000c761270 */
[----:B---3--:R-:W-:Y:S01]  /*13690*/  IMAD R4, R11, 0x2, R0 ;  /* 0x000000020b047824 */ /* 0x008fe200078e0200 */
[----:B------:R-:W3:Y:S01]  /*136a0*/  LDL.LU R20, [R1+0x1c] ;  /* 0x00001c0001147983 */ /* 0x000ee20000300800 */
[----:B------:R-:W1:Y:S01]  /*136b0*/  LDC R5, c[0x0][0x3b8] ;  /* 0x0000ee00ff057b82 */ /* 0x000e620000000800 */
[----:B------:R-:W1:Y:S02]  /*136c0*/  LDCU UR7, c[0x0][0x39c] ;  /* 0x00007380ff0777ac */ /* 0x000e640008000800 */
[----:B------:R-:W-:-:S04]  /*136d0*/  LEA R8, P6, R4, R3, 0x2 ;  /* 0x0000000304087211 */ /* 0x000fc800078c10ff */
[-C--:B------:R-:W-:Y:S01]  /*136e0*/  LEA.HI.X.SX32 R9, R4, R2.reuse, 0x2, P6 ;  /* 0x0000000204097211 */ /* 0x080fe200030f16ff */
[----:B----4-:R4:W-:Y:S01]  /*136f0*/  @P5 STG.E desc[UR8][R6.64], R22 ;  /* 0x0000001606005986 */ /* 0x0109e2000c101908 */
[----:B------:R-:W2:Y:S03]  /*13700*/  LDC R11, c[0x0][0x3b8] ;  /* 0x0000ee00ff0b7b82 */ /* 0x000ea60000000800 */
[----:B----4-:R-:W4:Y:S01]  /*13710*/  LDL.LU R22, [R1+0x1ac] ;  /* 0x0001ac0001167983 */ /* 0x010f220000300800 */
[----:B--2---:R-:W-:Y:S01]  /*13720*/  ISETP.LT.AND P5, PT, R26, UR4, !P0 ;  /* 0x000000041a007c0c */ /* 0x004fe2000c7a1270 */
[----:B------:R-:W-:Y:S01]  /*13730*/  IMAD R0, R13, 0x2, R4 ;  /* 0x000000020d007824 */ /* 0x000fe200078e0204 */
[----:B------:R-:W3:Y:S01]  /*13740*/  LDCU UR4, c[0x0][0x39c] ;  /* 0x00007380ff0477ac */ /* 0x000ee20008000800 */
[----:B------:R-:W2:Y:S01]  /*13750*/  LDL.LU R26, [R1+0x20] ;  /* 0x00002000011a7983 */ /* 0x000ea20000300800 */
[----:B------:R-:W2:Y:S03]  /*13760*/  LDC R13, c[0x0][0x3b8] ;  /* 0x0000ee00ff0d7b82 */ /* 0x000ea60000000800 */
[----:B------:R1:W-:Y:S02]  /*13770*/  @P4 STG.E desc[UR8][R8.64], R15 ;  /* 0x0000000f08004986 */ /* 0x0003e4000c101908 */
[----:B-1----:R-:W-:Y:S01]  /*13780*/  ISETP.LT.AND P4, PT, R25, UR5, !P0 ;  /* 0x0000000519007c0c */ /* 0x002fe2000c781270 */
[----:B------:R-:W-:Y:S01]  /*13790*/  IMAD R4, R14, 0x2, R0 ;  /* 0x000000020e047824 */ /* 0x000fe200078e0200 */
[C---:B------:R-:W-:Y:S01]  /*137a0*/  LEA R6, P6, R0.reuse, R3, 0x2 ;  /* 0x0000000300067211 */ /* 0x040fe200078c10ff */
[----:B------:R-:W2:Y:S01]  /*137b0*/  LDL.LU R18, [R1+0x1b0] ;  /* 0x0001b00001127983 */ /* 0x000ea20000300800 */
[----:B------:R-:W2:Y:S01]  /*137c0*/  LDCU UR5, c[0x0][0x39c] ;  /* 0x00007380ff0577ac */ /* 0x000ea20008000800 */
[----:B------:R-:W1:Y:S02]  /*137d0*/  LDC R14, c[0x0][0x3b8] ;  /* 0x0000ee00ff0e7b82 */ /* 0x000e640000000800 */
[----:B------:R-:W2:Y:S01]  /*137e0*/  LDL.LU R25, [R1+0x24] ;  /* 0x0000240001197983 */ /* 0x000ea20000300800 */
[----:B------:R-:W-:-:S02]  /*137f0*/  LEA.HI.X.SX32 R7, R0, R2, 0x2, P6 ;  /* 0x0000000200077211 */ /* 0x000fc400030f16ff */
[CC--:B------:R-:W-:Y:S01]  /*13800*/  LEA R8, P6, R4.reuse, R3.reuse, 0x2 ;  /* 0x0000000304087211 */ /* 0x0c0fe200078c10ff */
[----:B------:R-:W2:Y:S01]  /*13810*/  LDL.LU R15, [R1+0x1b4] ;  /* 0x0001b400010f7983 */ /* 0x000ea20000300800 */
[----:B------:R-:W-:Y:S02]  /*13820*/  IMAD R0, R5, 0x2, R4 ;  /* 0x0000000205007824 */ /* 0x000fe400078e0204 */
[----:B------:R-:W-:Y:S01]  /*13830*/  LEA.HI.X.SX32 R9, R4, R2, 0x2, P6 ;  /* 0x0000000204097211 */ /* 0x000fe200030f16ff */
[----:B------:R3:W-:Y:S04]  /*13840*/  @P2 STG.E desc[UR8][R6.64], R17 ;  /* 0x0000001106002986 */ /* 0x0007e8000c101908 */
[----:B------:R3:W-:Y:S02]  /*13850*/  @P3 STG.E desc[UR8][R8.64], R21 ;  /* 0x0000001508003986 */ /* 0x0007e4000c101908 */
[----:B---3--:R-:W-:-:S02]  /*13860*/  LEA R6, P6, R0, R3, 0x2 ;  /* 0x0000000300067211 */ /* 0x008fc400078c10ff */
[----:B------:R-:W3:Y:S02]  /*13870*/  LDL.LU R17, [R1+0x28] ;  /* 0x0000280001117983 */ /* 0x000ee40000300800 */
[-C--:B------:R-:W-:Y:S02]  /*13880*/  LEA.HI.X.SX32 R7, R0, R2.reuse, 0x2, P6 ;  /* 0x0000000200077211 */ /* 0x080fe400030f16ff */
[----:B------:R-:W3:Y:S01]  /*13890*/  LDL.LU R21, [R1+0x1b8] ;  /* 0x0001b80001157983 */ /* 0x000ee20000300800 */
[----:B------:R-:W-:Y:S01]  /*138a0*/  ISETP.LT.AND P3, PT, R20, UR4, !P0 ;  /* 0x0000000414007c0c */ /* 0x000fe2000c761270 */
[----:B------:R-:W-:Y:S01]  /*138b0*/  IMAD R4, R12, 0x2, R0 ;  /* 0x000000020c047824 */ /* 0x000fe200078e0200 */
[----:B------:R-:W-:Y:S01]  /*138c0*/  ISETP.LT.AND P2, PT, R16, UR6, !P0 ;  /* 0x0000000610007c0c */ /* 0x000fe2000c741270 */
[----:B------:R-:W3:Y:S01]  /*138d0*/  LDL.LU R20, [R1+0x2c] ;  /* 0x00002c0001147983 */ /* 0x000ee20000300800 */
[----:B------:R-:W1:Y:S01]  /*138e0*/  LDCU UR6, c[0x0][0x39c] ;  /* 0x00007380ff0677ac */ /* 0x000e620008000800 */
[----:B------:R-:W1:Y:S02]  /*138f0*/  LDC R12, c[0x0][0x3b8] ;  /* 0x0000ee00ff0c7b82 */ /* 0x000e640000000800 */
[----:B------:R-:W3:Y:S01]  /*13900*/  LDL.LU R16, [R1+0x1bc] ;  /* 0x0001bc0001107983 */ /* 0x000ee20000300800 */
[CC--:B------:R-:W-:Y:S01]  /*13910*/  LEA R8, P6, R4.reuse, R3.reuse, 0x2 ;  /* 0x0000000304087211 */ /* 0x0c0fe200078c10ff */
[----:B------:R-:W3:Y:S03]  /*13920*/  LDCU UR4, c[0x0][0x39c] ;  /* 0x00007380ff0477ac */ /* 0x000ee60008000800 */
[----:B------:R-:W-:Y:S01]  /*13930*/  LEA.HI.X.SX32 R9, R4, R2, 0x2, P6 ;  /* 0x0000000204097211 */ /* 0x000fe200030f16ff */
[----:B----4-:R4:W-:Y:S04]  /*13940*/  @P5 STG.E desc[UR8][R6.64], R22 ;  /* 0x0000001606005986 */ /* 0x0109e8000c101908 */
[----:B----4-:R-:W4:Y:S01]  /*13950*/  LDL.LU R22, [R1+0x34] ;  /* 0x0000340001167983 */ /* 0x010f220000300800 */
[----:B--2---:R-:W-:Y:S01]  /*13960*/  ISETP.LT.AND P5, PT, R26, UR5, !P0 ;  /* 0x000000051a007c0c */ /* 0x004fe2000c7a1270 */
[----:B------:R-:W-:Y:S01]  /*13970*/  IMAD R0, R13, 0x2, R4 ;  /* 0x000000020d007824 */ /* 0x000fe200078e0204 */
[----:B------:R-:W2:Y:S01]  /*13980*/  LDCU UR5, c[0x0][0x39c] ;  /* 0x00007380ff0577ac */ /* 0x000ea20008000800 */
[----:B------:R-:W4:Y:S01]  /*13990*/  LDL.LU R26, [R1+0x140] ;  /* 0x00014000011a7983 */ /* 0x000f220000300800 */
[----:B------:R-:W2:Y:S03]  /*139a0*/  LDC R13, c[0x0][0x3b8] ;  /* 0x0000ee00ff0d7b82 */ /* 0x000ea60000000800 */
[----:B------:R1:W-:Y:S02]  /*139b0*/  @P4 STG.E desc[UR8][R8.64], R18 ;  /* 0x0000001208004986 */ /* 0x0003e4000c101908 */
[----:B-1----:R-:W-:Y:S01]  /*139c0*/  ISETP.LT.AND P4, PT, R25, UR6, !P0 ;  /* 0x0000000619007c0c */ /* 0x002fe2000c781270 */
[----:B------:R-:W4:Y:S01]  /*139d0*/  LDCU UR6, c[0x0][0x39c] ;  /* 0x00007380ff0677ac */ /* 0x000f220008000800 */
[----:B------:R-:W4:Y:S01]  /*139e0*/  LDL.LU R25, [R1+0x38] ;  /* 0x0000380001197983 */ /* 0x000f220000300800 */
[----:B------:R-:W-:-:S04]  /*139f0*/  LEA R4, P6, R0, R3, 0x2 ;  /* 0x0000000300047211 */ /* 0x000fc800078c10ff */
[----:B------:R-:W-:Y:S01]  /*13a00*/  LEA.HI.X.SX32 R5, R0, R2, 0x2, P6 ;  /* 0x0000000200057211 */ /* 0x000fe200030f16ff */
[----:B------:R-:W-:Y:S01]  /*13a10*/  IMAD R0, R11, 0x2, R0 ;  /* 0x000000020b007824 */ /* 0x000fe200078e0200 */
[----:B------:R-:W1:Y:S03]  /*13a20*/  LDC R8, c[0x0][0x3b8] ;  /* 0x0000ee00ff087b82 */ /* 0x000e660000000800 */
[----:B------:R3:W-:Y:S01]  /*13a30*/  @P2 STG.E desc[UR8][R4.64], R15 ;  /* 0x0000000f04002986 */ /* 0x0007e2000c101908 */
[----:B------:R-:W-:-:S04]  /*13a40*/  IMAD R7, R10, 0x2, R0 ;  /* 0x000000020a077824 */ /* 0x000fc800078e0200 */
[----:B------:R-:W1:Y:S01]  /*13a50*/  LDC R9, c[0x0][0x3b8] ;  /* 0x0000ee00ff097b82 */ /* 0x000e620000000800 */
[CC--:B---3--:R-:W-:Y:S01]  /*13a60*/  LEA R4, P2, R0.reuse, R3.reuse, 0x2 ;  /* 0x0000000300047211 */ /* 0x0c8fe200078410ff */
[----:B------:R-:W3:Y:S06]  /*13a70*/  LDL.LU R15, [R1+0x144] ;  /* 0x00014400010f7983 */ /* 0x000eec0000300800 */
[----:B------:R-:W1:Y:S01]  /*13a80*/  LDC R11, c[0x0][0x3b8] ;  /* 0x0000ee00ff0b7b82 */ /* 0x000e620000000800 */
[-C--:B------:R-:W-:Y:S02]  /*13a90*/  LEA.HI.X.SX32 R5, R0, R2.reuse, 0x2, P2 ;  /* 0x0000000200057211 */ /* 0x080fe400010f16ff */
[----:B------:R-:W-:Y:S01]  /*13aa0*/  ISETP.LT.AND P2, PT, R17, UR4, !P0 ;  /* 0x0000000411007c0c */ /* 0x000fe2000c741270 */
[----:B------:R-:W-:Y:S01]  /*13ab0*/  IMAD R0, R12, 0x2, R7 ;  /* 0x000000020c007824 */ /* 0x000fe200078e0207 */
[----:B------:R-:W3:Y:S01]  /*13ac0*/  LDL.LU R17, [R1+0x3c] ;  /* 0x00003c0001117983 */ /* 0x000ee20000300800 */
[C---:B------:R-:W-:Y:S01]  /*13ad0*/  LEA R6, P6, R7.reuse, R3, 0x2 ;  /* 0x0000000307067211 */ /* 0x040fe200078c10ff */
[----:B------:R-:W1:Y:S01]  /*13ae0*/  LDCU UR4, c[0x0][0x39c] ;  /* 0x00007380ff0477ac */ /* 0x000e620008000800 */
[----:B------:R-:W1:Y:S01]  /*13af0*/  LDC R10, c[0x0][0x3b8] ;  /* 0x0000ee00ff0a7b82 */ /* 0x000e620000000800 */
[----:B------:R2:W-:Y:S01]  /*13b00*/  @P3 STG.E desc[UR8][R4.64], R21 ;  /* 0x0000001504003986 */ /* 0x0005e2000c101908 */
[----:B------:R-:W-:-:S02]  /*13b10*/  LEA.HI.X.SX32 R7, R7, R2, 0x2, P6 ;  /* 0x0000000207077211 */ /* 0x000fc400030f16ff */
[----:B--2---:R-:W-:Y:S01]  /*13b20*/  ISETP.LT.AND P3, PT, R20, UR5, !P0 ;  /* 0x0000000514007c0c */ /* 0x004fe2000c761270 */
[----:B------:R-:W2:Y:S03]  /*13b30*/  LDCU UR5, c[0x0][0x39c] ;  /* 0x00007380ff0577ac */ /* 0x000ea60008000800 */
[----:B------:R-:W1:Y:S01]  /*13b40*/  LDC R12, c[0x0][0x3b8] ;  /* 0x0000ee00ff0c7b82 */ /* 0x000e620000000800 */
[----:B------:R-:W2:Y:S01]  /*13b50*/  LDL.LU R21, [R1+0x148] ;  /* 0x0001480001157983 */ /* 0x000ea20000300800 */
[----:B------:R-:W-:-:S03]  /*13b60*/  LEA R4, P6, R0, R3, 0x2 ;  /* 0x0000000300047211 */ /* 0x000fc600078c10ff */
[----:B------:R-:W2:Y:S01]  /*13b70*/  LDL.LU R20, [R1+0x40] ;  /* 0x0000400001147983 */ /* 0x000ea20000300800 */
[----:B------:R-:W-:-:S03]  /*13b80*/  LEA.HI.X.SX32 R5, R0, R2, 0x2, P6 ;  /* 0x0000000200057211 */ /* 0x000fc600030f16ff */
[----:B------:R1:W-:Y:S04]  /*13b90*/  @P5 STG.E desc[UR8][R6.64], R16 ;  /* 0x0000001006005986 */ /* 0x0003e8000c101908 */
[----:B-1----:R-:W2:Y:S01]  /*13ba0*/  LDL.LU R16, [R1+0x44] ;  /* 0x0000440001107983 */ /* 0x002ea20000300800 */
[----:B----4-:R-:W-:Y:S01]  /*13bb0*/  ISETP.LT.AND P6, PT, R22, UR6, !P0 ;  /* 0x0000000616007c0c */ /* 0x010fe2000c7c1270 */
[----:B------:R-:W-:Y:S02]  /*13bc0*/  IMAD R0, R8, 0x2, R0 ;  /* 0x0000000208007824 */ /* 0x000fe400078e0200 */
[----:B------:R-:W4:Y:S01]  /*13bd0*/  LDL.LU R22, [R1+0x14c] ;  /* 0x00014c0001167983 */ /* 0x000f220000300800 */
[----:B------:R-:W1:Y:S01]  /*13be0*/  LDC R8, c[0x0][0x3b8] ;  /* 0x0000ee00ff087b82 */ /* 0x000e620000000800 */
[----:B------:R-:W1:Y:S02]  /*13bf0*/  LDCU UR6, c[0x0][0x39c] ;  /* 0x00007380ff0677ac */ /* 0x000e640008000800 */
[----:B------:R3:W-:Y:S01]  /*13c00*/  @P4 STG.E desc[UR8][R4.64], R26 ;  /* 0x0000001a04004986 */ /* 0x0007e2000c101908 */
[----:B------:R-:W-:Y:S01]  /*13c10*/  ISETP.LT.AND P5, PT, R25, UR4, !P0 ;  /* 0x0000000419007c0c */ /* 0x000fe2000c7a1270 */
[----:B------:R-:W-:Y:S01]  /*13c20*/  IMAD R7, R9, 0x2, R0 ;  /* 0x0000000209077824 */ /* 0x000fe200078e0200 */
[----:B------:R-:W1:Y:S02]  /*13c30*/  LDCU UR4, c[0x0][0x39c] ;  /* 0x00007380ff0477ac */ /* 0x000e640008000800 */
[----:B------:R-:W1:Y:S01]  /*13c40*/  LDC R9, c[0x0][0x3b8] ;  /* 0x0000ee00ff097b82 */ /* 0x000e620000000800 */
[----:B---3--:R-:W3:Y:S04]  /*13c50*/  LDL.LU R26, [R1+0x100] ;  /* 0x00010000011a7983 */ /* 0x008ee80000300800 */
[----:B------:R-:W3:Y:S01]  /*13c60*/  LDL.LU R25, [R1+0x48] ;  /* 0x0000480001197983 */ /* 0x000ee20000300800 */
[----:B------:R-:W-:-:S03]  /*13c70*/  LEA R4, P4, R0, R3, 0x2 ;  /* 0x0000000300047211 */ /* 0x000fc600078810ff */
[----:B------:R-:W3:Y:S01]  /*13c80*/  LDL.LU R19, [R1+0x104] ;  /* 0x0001040001137983 */ /* 0x000ee20000300800 */
[-C--:B------:R-:W-:Y:S02]  /*13c90*/  LEA.HI.X.SX32 R5, R0, R2.reuse, 0x2, P4 ;  /* 0x0000000200057211 */ /* 0x080fe400020f16ff */
[-C--:B------:R-:W-:Y:S01]  /*13ca0*/  LEA R6, P4, R7, R3.reuse, 0x2 ;  /* 0x0000000307067211 */ /* 0x080fe200078810ff */
[----:B------:R-:W-:Y:S02]  /*13cb0*/  IMAD R0, R11, 0x2, R7 ;  /* 0x000000020b007824 */ /* 0x000fe400078e0207 */
[----:B------:R-:W2:Y:S01]  /*13cc0*/  LDC R11, c[0x0][0x3b8] ;  /* 0x0000ee00ff0b7b82 */ /* 0x000ea20000000800 */
[----:B------:R-:W-:Y:S01]  /*13cd0*/  LEA.HI.X.SX32 R7, R7, R2, 0x2, P4 ;  /* 0x0000000207077211 */ /* 0x000fe200020f16ff */
[----:B------:R2:W-:Y:S04]  /*13ce0*/  @P2 STG.E desc[UR8][R4.64], R15 ;  /* 0x0000000f04002986 */ /* 0x0005e8000c101908 */
[----:B--2---:R-:W2:Y:S01]  /*13cf0*/  LDL.LU R15, [R1+0x4c] ;  /* 0x00004c00010f7983 */ /* 0x004ea20000300800 */
[----:B------:R-:W-:-:S04]  /*13d00*/  LEA R4, P4, R0, R3, 0x2 ;  /* 0x0000000300047211 */ /* 0x000fc800078810ff */
[----:B------:R-:W-:Y:S01]  /*13d10*/  LEA.HI.X.SX32 R5, R0, R2, 0x2, P4 ;  /* 0x0000000200057211 */ /* 0x000fe200020f16ff */
[----:B------:R1:W-:Y:S04]  /*13d20*/  @P3 STG.E desc[UR8][R6.64], R21 ;  /* 0x0000001506003986 */ /* 0x0003e8000c101908 */
[----:B-1----:R-:W2:Y:S01]  /*13d30*/  LDL.LU R21, [R1+0x108] ;  /* 0x0001080001157983 */ /* 0x002ea20000300800 */
[----:B------:R-:W-:Y:S01]  /*13d40*/  ISETP.LT.AND P4, PT, R20, UR6, !P0 ;  /* 0x0000000614007c0c */ /* 0x000fe2000c781270 */
[----:B------:R-:W-:Y:S01]  /*13d50*/  IMAD R0, R8, 0x2, R0 ;  /* 0x0000000208007824 */ /* 0x000fe200078e0200 */
[----:B------:R-:W-:Y:S01]  /*13d60*/  ISETP.LT.AND P2, PT, R17, UR5, !P0 ;  /* 0x0000000511007c0c */ /* 0x000fe2000c741270 */
[----:B------:R-:W2:Y:S01]  /*13d70*/  LDL.LU R20, [R1+0x50] ;  /* 0x0000500001147983 */ /* 0x000ea20000300800 */
[----:B------:R-:W2:Y:S01]  /*13d80*/  LDCU UR5, c[0x0][0x39c] ;  /* 0x00007380ff0577ac */ /* 0x000ea20008000800 */
[----:B------:R-:W-:-:S02]  /*13d90*/  ISETP.LT.AND P3, PT, R16, UR7, !P0 ;  /* 0x0000000710007c0c */ /* 0x000fc4000c761270 */
[----:B----4-:R1:W-:Y:S01]  /*13da0*/  @P6 STG.E desc[UR8][R4.64], R22 ;  /* 0x0000001604006986 */ /* 0x0103e2000c101908 */
[----:B------:R-:W-:Y:S01]  /*13db0*/  IMAD R7, R10, 0x2, R0 ;  /* 0x000000020a077824 */ /* 0x000fe200078e0200 */
[----:B------:R-:W4:Y:S01]  /*13dc0*/  LDCU UR6, c[0x0][0x39c] ;  /* 0x00007380ff0677ac */ /* 0x000f220008000800 */
[----:B------:R-:W2:Y:S01]  /*13dd0*/  LDC R10, c[0x0][0x3b8] ;  /* 0x0000ee00ff0a7b82 */ /* 0x000ea20000000800 */
[----:B------:R-:W2:Y:S01]  /*13de0*/  LDCU UR7, c[0x0][0x39c] ;  /* 0x00007380ff0777ac */ /* 0x000ea20008000800 */
[----:B-1----:R-:W4:Y:S01]  /*13df0*/  LDL.LU R22, [R1+0x10c] ;  /* 0x00010c0001167983 */ /* 0x002f220000300800 */
[----:B------:R-:W-:-:S03]  /*13e00*/  LEA R4, P6, R0, R3, 0x2 ;  /* 0x0000000300047211 */ /* 0x000fc600078c10ff */
[----:B------:R-:W4:Y:S01]  /*13e10*/  LDL.LU R17, [R1+0x54] ;  /* 0x0000540001117983 */ /* 0x000f220000300800 */
[----:B------:R-:W-:-:S03]  /*13e20*/  LEA.HI.X.SX32 R5, R0, R2, 0x2, P6 ;  /* 0x0000000200057211 */ /* 0x000fc600030f16ff */
[----:B------:R-:W4:Y:S04]  /*13e30*/  LDL.LU R18, [R1+0xd0] ;  /* 0x0000d00001127983 */ /* 0x000f280000300800 */
[----:B---3--:R1:W-:Y:S01]  /*13e40*/  @P5 STG.E desc[UR8][R4.64], R26 ;  /* 0x0000001a04005986 */ /* 0x0083e2000c101908 */
[----:B------:R-:W-:Y:S01]  /*13e50*/  ISETP.LT.AND P5, PT, R25, UR4, !P0 ;  /* 0x0000000419007c0c */ /* 0x000fe2000c7a1270 */
[----:B------:R-:W-:Y:S01]  /*13e60*/  IMAD R0, R13, 0x2, R7 ;  /* 0x000000020d007824 */ /* 0x000fe200078e0207 */
[C---:B------:R-:W-:Y:S01]  /*13e70*/  LEA R6, P6, R7.reuse, R3, 0x2 ;  /* 0x0000000307067211 */ /* 0x040fe200078c10ff */
[----:B------:R-:W3:Y:S01]  /*13e80*/  LDL.LU R16, [R1+0x58] ;  /* 0x0000580001107983 */ /* 0x000ee20000300800 */
[----:B------:R-:W2:Y:S01]  /*13e90*/  LDCU UR4, c[0x0][0x39c] ;  /* 0x00007380ff0477ac */ /* 0x000ea20008000800 */
[----:B------:R-:W3:Y:S02]  /*13ea0*/  LDC R13, c[0x0][0x3b8] ;  /* 0x0000ee00ff0d7b82 */ /* 0x000ee40000000800 */
[----:B-1----:R-:W3:Y:S04]  /*13eb0*/  LDL.LU R26, [R1+0xd4] ;  /* 0x0000d400011a7983 */ /* 0x002ee80000300800 */
[----:B------:R-:W3:Y:S01]  /*13ec0*/  LDL.LU R25, [R1+0x5c] ;  /* 0x00005c0001197983 */ /* 0x000ee20000300800 */
[----:B------:R-:W-:-:S02]  /*13ed0*/  LEA.HI.X.SX32 R7, R7, R2, 0x2, P6 ;  /* 0x0000000207077211 */ /* 0x000fc400030f16ff */
[-C--:B------:R-:W-:Y:S01]  /*13ee0*/  LEA R4, P6, R0, R3.reuse, 0x2 ;  /* 0x0000000300047211 */ /* 0x080fe200078c10ff */
[----:B------:R-:W-:Y:S02]  /*13ef0*/  IMAD R8, R12, 0x2, R0 ;  /* 0x000000020c087824 */ /* 0x000fe400078e0200 */
[----:B------:R1:W-:Y:S01]  /*13f00*/  @P2 STG.E desc[UR8][R6.64], R19 ;  /* 0x0000001306002986 */ /* 0x0003e2000c101908 */
[----:B------:R-:W-:Y:S01]  /*13f10*/  LEA.HI.X.SX32 R5, R0, R2, 0x2, P6 ;  /* 0x0000000200057211 */ /* 0x000fe200030f16ff */
[----:B------:R-:W3:Y:S01]  /*13f20*/  LDC R12, c[0x0][0x3b8] ;  /* 0x0000ee00ff0c7b82 */ /* 0x000ee20000000800 */
[----:B--2---:R-:W-:Y:S01]  /*13f30*/  ISETP.LT.AND P2, PT, R15, UR5, !P0 ;  /* 0x000000050f007c0c */ /* 0x004fe2000c741270 */
[----:B------:R-:W3:Y:S06]  /*13f40*/  LDCU UR5, c[0x0][0x39c] ;  /* 0x00007380ff0577ac */ /* 0x000eec0008000800 */
[----:B------:R-:W2:Y:S01]  /*13f50*/  LDC R15, c[0x0][0x3b8] ;  /* 0x0000ee00ff0f7b82 */ /* 0x000ea20000000800 */
[----:B-1----:R-:W-:-:S04]  /*13f60*/  LEA R6, P6, R8, R3, 0x2 ;  /* 0x0000000308067211 */ /* 0x002fc800078c10ff */
[----:B------:R-:W-:Y:S01]  /*13f70*/  LEA.HI.X.SX32 R7, R8, R2, 0x2, P6 ;  /* 0x0000000208077211 */ /* 0x000fe200030f16ff */
[----:B------:R1:W-:Y:S01]  /*13f80*/  @P4 STG.E desc[UR8][R4.64], R21 ;  /* 0x0000001504004986 */ /* 0x0003e2000c101908 */
[----:B------:R-:W-:Y:S02]  /*13f90*/  IMAD R8, R9, 0x2, R8 ;  /* 0x0000000209087824 */ /* 0x000fe400078e0208 */
[----:B------:R-:W2:Y:S01]  /*13fa0*/  LDC R9, c[0x0][0x3b8] ;  /* 0x0000ee00ff097b82 */ /* 0x000ea20000000800 */
[----:B-1----:R-:W2:Y:S01]  /*13fb0*/  LDL.LU R21, [R1+0xd8] ;  /* 0x0000d80001157983 */ /* 0x002ea20000300800 */
[----:B----4-:R-:W-:Y:S01]  /*13fc0*/  ISETP.LT.AND P4, PT, R20, UR6, !P0 ;  /* 0x0000000614007c0c */ /* 0x010fe2000c781270 */
[----:B------:R-:W1:Y:S01]  /*13fd0*/  LDCU UR6, c[0x0][0x39c] ;  /* 0x00007380ff0677ac */ /* 0x000e620008000800 */
[----:B------:R-:W-:Y:S01]  /*13fe0*/  LEA R4, P6, R8, R3, 0x2 ;  /* 0x0000000308047211 */ /* 0x000fe200078c10ff */
[----:B------:R-:W-:-:S03]  /*13ff0*/  IMAD R0, R11, 0x2, R8 ;  /* 0x000000020b007824 */ /* 0x000fc600078e0208 */
[----:B------:R-:W4:Y:S01]  /*14000*/  LDC R11, c[0x0][0x3b8] ;  /* 0x0000ee00ff0b7b82 */ /* 0x000f220000000800 */
[----:B------:R-:W-:Y:S01]  /*14010*/  LEA.HI.X.SX32 R5, R8, R2, 0x2, P6 ;  /* 0x0000000208057211 */ /* 0x000fe200030f16ff */
[----:B------:R1:W-:Y:S04]  /*14020*/  @P3 STG.E desc[UR8][R6.64], R22 ;  /* 0x0000001606003986 */ /* 0x0003e8000c101908 */
[----:B-1----:R-:W2:Y:S01]  /*14030*/  LDL.LU R22, [R1+0x80] ;  /* 0x0000800001167983 */ /* 0x002ea20000300800 */
[----:B------:R-:W-:-:S03]  /*14040*/  LEA R6, P6, R0, R3, 0x2 ;  /* 0x0000000300067211 */ /* 0x000fc600078c10ff */
[----:B------:R-:W2:Y:S01]  /*14050*/  LDL.LU R20, [R1+0x1e0] ;  /* 0x0001e00001147983 */ /* 0x000ea20000300800 */
[----:B------:R-:W-:-:S03]  /*14060*/  LEA.HI.X.SX32 R7, R0, R2, 0x2, P6 ;  /* 0x0000000200077211 */ /* 0x000fc600030f16ff */
[----:B------:R-:W2:Y:S01]  /*14070*/  LDL.LU R24, [R1+0xdc] ;  /* 0x0000dc0001187983 */ /* 0x000ea20000300800 */
[----:B------:R-:W-:Y:S01]  /*14080*/  ISETP.LT.AND P3, PT, R17, UR4, !P0 ;  /* 0x0000000411007c0c */ /* 0x000fe2000c761270 */
[----:B------:R-:W-:Y:S01]  /*14090*/  IMAD R8, R10, 0x2, R0 ;  /* 0x000000020a087824 */ /* 0x000fe200078e0200 */
[----:B------:R-:W1:Y:S01]  /*140a0*/  LDCU UR4, c[0x0][0x39c] ;  /* 0x00007380ff0477ac */ /* 0x000e620008000800 */
[----:B------:R-:W2:Y:S04]  /*140b0*/  LDL.LU R23, [R1+0x84] ;  /* 0x0000840001177983 */ /* 0x000ea80000300800 */
[----:B------:R2:W-:Y:S01]  /*140c0*/  @P5 STG.E desc[UR8][R4.64], R18 ;  /* 0x0000001204005986 */ /* 0x0005e2000c101908 */
[----:B---3--:R-:W-:Y:S01]  /*140d0*/  ISETP.LT.AND P5, PT, R16, UR5, !P0 ;  /* 0x0000000510007c0c */ /* 0x008fe2000c7a1270 */
[----:B--2---:R-:W-:Y:S01]  /*140e0*/  IMAD R0, R9, 0x2, R8 ;  /* 0x0000000209007824 */ /* 0x004fe200078e0208 */
[----:B------:R-:W2:Y:S01]  /*140f0*/  LDCU UR5, c[0x0][0x39c] ;  /* 0x00007380ff0577ac */ /* 0x000ea20008000800 */
[----:B------:R-:W3:Y:S04]  /*14100*/  LDL.LU R17, [R1+0xc0] ;  /* 0x0000c00001117983 */ /* 0x000ee80000300800 */
[----:B------:R1:W-:Y:S01]  /*14110*/  @P2 STG.E desc[UR8][R6.64], R26 ;  /* 0x0000001a06002986 */ /* 0x0003e2000c101908 */
[----:B------:R-:W-:-:S02]  /*14120*/  ISETP.LT.AND P2, PT, R25, UR6, !P0 ;  /* 0x0000000619007c0c */ /* 0x000fc4000c741270 */
[C---:B------:R-:W-:Y:S01]  /*14130*/  LEA R4, P6, R8.reuse, R3, 0x2 ;  /* 0x0000000308047211 */ /* 0x040fe200078c10ff */
[----:B----4-:R-:W-:Y:S01]  /*14140*/  IMAD R11, R11, 0x2, R0 ;  /* 0x000000020b0b7824 */ /* 0x010fe200078e0200 */
[----:B------:R-:W4:Y:S01]  /*14150*/  LDCU UR6, c[0x0][0x39c] ;  /* 0x00007380ff0677ac */ /* 0x000f220008000800 */
[----:B-1----:R-:W4:Y:S04]  /*14160*/  LDL.LU R26, [R1+0x88] ;  /* 0x00008800011a7983 */ /* 0x002f280000300800 */
[----:B------:R-:W2:Y:S04]  /*14170*/  LDL.LU R16, [R1+0xc4] ;  /* 0x0000c40001107983 */ /* 0x000ea80000300800 */
[----:B------:R-:W2:Y:S01]  /*14180*/  LDL.LU R25, [R1+0x8c] ;  /* 0x00008c0001197983 */ /* 0x000ea20000300800 */
[----:B------:R-:W-:-:S03]  /*14190*/  LEA.HI.X.SX32 R5, R8, R2, 0x2, P6 ;  /* 0x0000000208057211 */ /* 0x000fc600030f16ff */
[----:B------:R-:W2:Y:S04]  /*141a0*/  LDL.LU R19, [R1+0xc8] ;  /* 0x0000c80001137983 */ /* 0x000ea80000300800 */
[----:B------:R1:W-:Y:S01]  /*141b0*/  @P4 STG.E desc[UR8][R4.64], R21 ;  /* 0x0000001504004986 */ /* 0x0003e2000c101908 */
[----:B------:R-:W-:-:S03]  /*141c0*/  LEA R8, P6, R0, R3, 0x2 ;  /* 0x0000000300087211 */ /* 0x000fc600078c10ff */
[----:B-1----:R-:W2:Y:S01]  /*141d0*/  LDL.LU R21, [R1+0x90] ;  /* 0x0000900001157983 */ /* 0x002ea20000300800 */
[-C--:B------:R-:W-:Y:S01]  /*141e0*/  LEA.HI.X.SX32 R9, R0, R2.reuse, 0x2, P6 ;  /* 0x0000000200097211 */ /* 0x080fe200030f16ff */
[----:B------:R-:W-:Y:S01]  /*141f0*/  IMAD R0, R15, 0x2, R11 ;  /* 0x000000020f007824 */ /* 0x000fe200078e020b */
[CC--:B------:R-:W-:Y:S01]  /*14200*/  LEA R10, P6, R11.reuse, R3.reuse, 0x2 ;  /* 0x000000030b0a7211 */ /* 0x0c0fe200078c10ff */
[----:B------:R-:W2:Y:S01]  /*14210*/  LDL.LU R18, [R1+0xcc] ;  /* 0x0000cc0001127983 */ /* 0x000ea20000300800 */
[----:B------:R-:W1:Y:S02]  /*14220*/  LDC R15, c[0x0][0x3b8] ;  /* 0x0000ee00ff0f7b82 */ /* 0x000e640000000800 */
[----:B------:R-:W-:Y:S02]  /*14230*/  LEA.HI.X.SX32 R11, R11, R2, 0x2, P6 ;  /* 0x000000020b0b7211 */ /* 0x000fe400030f16ff */
[----:B------:R-:W-:Y:S01]  /*14240*/  ISETP.LT.AND P4, PT, R22, UR4, !P0 ;  /* 0x0000000416007c0c */ /* 0x000fe2000c781270 */
[----:B------:R-:W1:Y:S01]  /*14250*/  LDCU UR4, c[0x0][0x39c] ;  /* 0x00007380ff0477ac */ /* 0x000e620008000800 */
[----:B------:R-:W2:Y:S04]  /*14260*/  LDL.LU R22, [R1+0x94] ;  /* 0x0000940001167983 */ /* 0x000ea80000300800 */
[----:B------:R-:W2:Y:S04]  /*14270*/  LDS.128 R4, [R20] ;  /* 0x0000000014047984 */ /* 0x000ea80000000c00 */
[----:B------:R1:W-:Y:S02]  /*14280*/  @P3 STG.E desc[UR8][R8.64], R24 ;  /* 0x0000001808003986 */ /* 0x0003e4000c101908 */
[----:B-1----:R-:W-:-:S04]  /*14290*/  LEA R8, P6, R0, R3, 0x2 ;  /* 0x0000000300087211 */ /* 0x002fc800078c10ff */
[----:B------:R-:W-:Y:S01]  /*142a0*/  LEA.HI.X.SX32 R9, R0, R2, 0x2, P6 ;  /* 0x0000000200097211 */ /* 0x000fe200030f16ff */
[----:B---3--:R1:W-:Y:S01]  /*142b0*/  @P5 STG.E desc[UR8][R10.64], R17 ;  /* 0x000000110a005986 */ /* 0x0083e2000c101908 */
[----:B----4-:R-:W-:Y:S01]  /*142c0*/  ISETP.LT.AND P5, PT, R26, UR6, !P0 ;  /* 0x000000061a007c0c */ /* 0x010fe2000c7a1270 */
[----:B------:R-:W3:Y:S02]  /*142d0*/  LDCU UR6, c[0x0][0x39c] ;  /* 0x00007380ff0677ac */ /* 0x000ee40008000800 */
[----:B------:R-:W4:Y:S01]  /*142e0*/  LDL.LU R26, [R1+0x98] ;  /* 0x00009800011a7983 */ /* 0x000f220000300800 */
[----:B--2---:R-:W-:Y:S01]  /*142f0*/  ISETP.LT.AND P3, PT, R23, UR5, !P0 ;  /* 0x0000000517007c0c */ /* 0x004fe2000c761270 */
[----:B-1----:R-:W1:Y:S01]  /*14300*/  LDC R17, c[0x0][0x3b8] ;  /* 0x0000ee00ff117b82 */ /* 0x002e620000000800 */
[----:B------:R-:W2:Y:S01]  /*14310*/  LDCU UR5, c[0x0][0x39c] ;  /* 0x00007380ff0577ac */ /* 0x000ea20008000800 */
[----:B------:R3:W-:Y:S01]  /*14320*/  @P2 STG.E desc[UR8][R8.64], R16 ;  /* 0x0000001008002986 */ /* 0x0007e2000c101908 */
[----:B------:R-:W-:Y:S01]  /*14330*/  ISETP.LT.AND P2, PT, R25, UR4, !P0 ;  /* 0x0000000419007c0c */ /* 0x000fe2000c741270 */
[----:B------:R-:W-:-:S02]  /*14340*/  IMAD R11, R13, 0x2, R0 ;  /* 0x000000020d0b7824 */ /* 0x000fc400078e0200 */
[----:B------:R-:W4:Y:S01]  /*14350*/  LDL.LU R25, [R1+0x9c] ;  /* 0x00009c0001197983 */ /* 0x000f220000300800 */
[----:B------:R-:W4:Y:S02]  /*14360*/  LDCU UR4, c[0x0][0x39c] ;  /* 0x00007380ff0477ac */ /* 0x000f240008000800 */
[CC--:B------:R-:W-:Y:S01]  /*14370*/  LEA R10, P6, R11.reuse, R3.reuse, 0x2 ;  /* 0x000000030b0a7211 */ /* 0x0c0fe200078c10ff */
[----:B------:R-:W-:Y:S01]  /*14380*/  IMAD R0, R12, 0x2, R11 ;  /* 0x000000020c007824 */ /* 0x000fe200078e020b */
[----:B------:R-:W4:Y:S02]  /*14390*/  LDL.LU R23, [R1+0xa0] ;  /* 0x0000a00001177983 */ /* 0x000f240000300800 */
[-C--:B------:R-:W-:Y:S01]  /*143a0*/  LEA.HI.X.SX32 R11, R11, R2.reuse, 0x2, P6 ;  /* 0x000000020b0b7211 */ /* 0x080fe200030f16ff */
[----:B---3--:R-:W3:Y:S04]  /*143b0*/  LDC R16, c[0x0][0x3b8] ;  /* 0x0000ee00ff107b82 */ /* 0x008ee80000000800 */
[----:B------:R2:W-:Y:S01]  /*143c0*/  @P4 STG.E desc[UR8][R10.64], R19 ;  /* 0x000000130a004986 */ /* 0x0005e2000c101908 */
[-C--:B------:R-:W-:Y:S01]  /*143d0*/  LEA R8, P6, R0, R3.reuse, 0x2 ;  /* 0x0000000300087211 */ /* 0x080fe200078c10ff */
[----:B------:R-:W-:Y:S01]  /*143e0*/  IMAD R14, R14, 0x2, R0 ;  /* 0x000000020e0e7824 */ /* 0x000fe200078e0200 */
[----:B--2---:R-:W-:Y:S01]  /*143f0*/  ISETP.LT.AND P4, PT, R21, UR5, !P0 ;  /* 0x0000000515007c0c */ /* 0x004fe2000c781270 */
[----:B------:R-:W2:Y:S01]  /*14400*/  LDCU UR5, c[0x0][0x39c] ;  /* 0x00007380ff0577ac */ /* 0x000ea20008000800 */
[----:B------:R-:W4:Y:S01]  /*14410*/  LDL.LU R21, [R1+0xa4] ;  /* 0x0000a40001157983 */ /* 0x000f220000300800 */
[----:B------:R-:W-:Y:S01]  /*14420*/  LEA.HI.X.SX32 R9, R0, R2, 0x2, P6 ;  /* 0x0000000200097211 */ /* 0x000fe200030f16ff */
[----:B------:R-:W1:Y:S01]  /*14430*/  LDC R19, c[0x0][0x3b8] ;  /* 0x0000ee00ff137b82 */ /* 0x000e620000000800 */
[----:B------:R-:W-:-:S03]  /*14440*/  LEA R12, P6, R14, R3, 0x2 ;  /* 0x000000030e0c7211 */ /* 0x000fc600078c10ff */
[----:B------:R3:W-:Y:S01]  /*14450*/  @P3 STG.E desc[UR8][R8.64], R18 ;  /* 0x0000001208003986 */ /* 0x0007e2000c101908 */
[----:B------:R-:W-:Y:S01]  /*14460*/  LEA.HI.X.SX32 R13, R14, R2, 0x2, P6 ;  /* 0x000000020e0d7211 */ /* 0x000fe200030f16ff */
[----:B------:R-:W-:Y:S02]  /*14470*/  IMAD R14, R15, 0x2, R14 ;  /* 0x000000020f0e7824 */ /* 0x000fe400078e020e */
[----:B------:R-:W1:Y:S01]  /*14480*/  LDS.128 R8, [R20+0x2000] ;  /* 0x0020000014087984 */ /* 0x000e620000000c00 */
[----:B------:R-:W1:Y:S03]  /*14490*/  LDC R0, c[0x0][0x3b8] ;  /* 0x0000ee00ff007b82 */ /* 0x000e660000000800 */
[----:B------:R3:W-:Y:S05]  /*144a0*/  @P5 STG.E desc[UR8][R12.64], R4 ;  /* 0x000000040c005986 */ /* 0x0007ea000c101908 */
[----:B---3--:R-:W3:Y:S01]  /*144b0*/  LDC R18, c[0x0][0x3b8] ;  /* 0x0000ee00ff127b82 */ /* 0x008ee20000000800 */
[----:B------:R-:W-:-:S04]  /*144c0*/  LEA R12, P5, R14, R3, 0x2 ;  /* 0x000000030e0c7211 */ /* 0x000fc800078a10ff */
[----:B------:R-:W-:-:S05]  /*144d0*/  LEA.HI.X.SX32 R13, R14, R2, 0x2, P5 ;  /* 0x000000020e0d7211 */ /* 0x000fca00028f16ff */
[----:B------:R1:W-:Y:S01]  /*144e0*/  @P2 STG.E desc[UR8][R12.64], R5 ;  /* 0x000000050c002986 */ /* 0x0003e2000c101908 */
[----:B------:R-:W-:Y:S01]  /*144f0*/  ISETP.LT.AND P3, PT, R22, UR6, !P0 ;  /* 0x0000000616007c0c */ /* 0x000fe2000c761270 */
[----:B------:R-:W1:Y:S02]  /*14500*/  LDCU UR6, c[0x0][0x39c] ;  /* 0x00007380ff0677ac */ /* 0x000e640008000800 */
[----:B------:R-:W3:Y:S01]  /*14510*/  LDL.LU R22, [R1+0xa8] ;  /* 0x0000a80001167983 */ /* 0x000ee20000300800 */
[----:B----4-:R-:W-:Y:S01]  /*14520*/  ISETP.LT.AND P5, PT, R26, UR4, !P0 ;  /* 0x000000041a007c0c */ /* 0x010fe2000c7a1270 */
[----:B------:R-:W-:Y:S02]  /*14530*/  IMAD R4, R16, 0x2, R14 ;  /* 0x0000000210047824 */ /* 0x000fe400078e020e */
[----:B------:R-:W4:Y:S01]  /*14540*/  LDL.LU R26, [R1+0xac] ;  /* 0x0000ac00011a7983 */ /* 0x000f220000300800 */
[----:B------:R-:W3:Y:S01]  /*14550*/  LDCU UR4, c[0x0][0x39c] ;  /* 0x00007380ff0477ac */ /* 0x000ee20008000800 */
[----:B--2---:R-:W-:Y:S01]  /*14560*/  ISETP.LT.AND P2, PT, R25, UR5, !P0 ;  /* 0x0000000519007c0c */ /* 0x004fe2000c741270 */
[----:B-1----:R-:W-:Y:S01]  /*14570*/  IMAD R16, R17, 0x2, R4 ;  /* 0x0000000211107824 */ /* 0x002fe200078e0204 */
[----:B------:R-:W2:Y:S01]  /*14580*/  LDL.LU R25, [R1+0xb0] ;  /* 0x0000b00001197983 */ /* 0x000ea20000300800 */
[C---:B------:R-:W-:Y:S01]  /*14590*/  LEA R14, P6, R4.reuse, R3, 0x2 ;  /* 0x00000003040e7211 */ /* 0x040fe200078c10ff */
[----:B------:R-:W4:Y:S01]  /*145a0*/  LDCU UR5, c[0x0][0x39c] ;  /* 0x00007380ff0577ac */ /* 0x000f220008000800 */
[----:B------:R-:W1:Y:S02]  /*145b0*/  LDC R17, c[0x0][0x3b8] ;  /* 0x0000ee00ff117b82 */ /* 0x000e640000000800 */
[----:B------:R-:W-:-:S02]  /*145c0*/  LEA.HI.X.SX32 R15, R4, R2, 0x2, P6 ;  /* 0x00000002040f7211 */ /* 0x000fc400030f16ff */
[----:B------:R-:W-:-:S04]  /*145d0*/  LEA R4, P6, R16, R3, 0x2 ;  /* 0x0000000310047211 */ /* 0x000fc800078c10ff */
[-C--:B------:R-:W-:Y:S02]  /*145e0*/  LEA.HI.X.SX32 R5, R16, R2.reuse, 0x2, P6 ;  /* 0x0000000210057211 */ /* 0x080fe400030f16ff */
[----:B------:R-:W-:Y:S01]  /*145f0*/  ISETP.LT.AND P6, PT, R23, UR6, !P0 ;  /* 0x0000000617007c0c */ /* 0x000fe2000c7c1270 */
[----:B------:R3:W-:Y:S01]  /*14600*/  @P4 STG.E desc[UR8][R14.64], R6 ;  /* 0x000000060e004986 */ /* 0x0007e2000c101908 */
[----:B------:R-:W2:Y:S03]  /*14610*/  LDCU UR6, c[0x0][0x39c] ;  /* 0x00007380ff0677ac */ /* 0x000ea60008000800 */
[----:B------:R-:W2:Y:S01]  /*14620*/  LDL.LU R23, [R1+0xb4] ;  /* 0x0000b40001177983 */ /* 0x000ea20000300800 */
[----:B------:R-:W-:Y:S01]  /*14630*/  ISETP.LT.AND P4, PT, R21, UR7, !P0 ;  /* 0x0000000715007c0c */ /* 0x000fe2000c781270 */
[----:B---3--:R-:W-:Y:S02]  /*14640*/  IMAD R21, R18, 0x2, R16 ;  /* 0x0000000212157824 */ /* 0x008fe400078e0210 */
[----:B------:R-:W-:Y:S01]  /*14650*/  @P3 STG.E desc[UR8][R4.64], R7 ;  /* 0x0000000704003986 */ /* 0x000fe2000c101908 */
[----:B------:R-:W3:Y:S01]  /*14660*/  LDC R16, c[0x0][0x3b8] ;  /* 0x0000ee00ff107b82 */ /* 0x000ee20000000800 */
[----:B------:R-:W1:Y:S01]  /*14670*/  LDCU UR7, c[0x0][0x39c] ;  /* 0x00007380ff0777ac */ /* 0x000e620008000800 */
[CC--:B------:R-:W-:Y:S01]  /*14680*/  LEA R14, P3, R21.reuse, R3.reuse, 0x2 ;  /* 0x00000003150e7211 */ /* 0x0c0fe200078610ff */
[----:B------:R-:W-:Y:S01]  /*14690*/  IMAD R0, R0, 0x2, R21 ;  /* 0x0000000200007824 */ /* 0x000fe200078e0215 */
[----:B------:R-:W2:Y:S02]  /*146a0*/  LDS.128 R4, [R20+0x4000] ;  /* 0x0040000014047984 */ /* 0x000ea40000000c00 */
[-C--:B------:R-:W-:Y:S01]  /*146b0*/  LEA.HI.X.SX32 R15, R21, R2.reuse, 0x2, P3 ;  /* 0x00000002150f7211 */ /* 0x080fe200018f16ff */
[----:B------:R-:W-:Y:S01]  /*146c0*/  IMAD R18, R19, 0x2, R0 ;  /* 0x0000000213127824 */ /* 0x000fe200078e0200 */
[C---:B------:R-:W-:Y:S01]  /*146d0*/  LEA R12, P3, R0.reuse, R3, 0x2 ;  /* 0x00000003000c7211 */ /* 0x040fe200078610ff */
[----:B------:R-:W2:Y:S02]  /*146e0*/  LDC R21, c[0x0][0x3b8] ;  /* 0x0000ee00ff157b82 */ /* 0x000ea40000000800 */
[----:B------:R1:W-:Y:S01]  /*146f0*/  @P5 STG.E desc[UR8][R14.64], R8 ;  /* 0x000000080e005986 */ /* 0x0003e2000c101908 */
[----:B------:R-:W-:Y:S01]  /*14700*/  LEA.HI.X.SX32 R13, R0, R2, 0x2, P3 ;  /* 0x00000002000d7211 */ /* 0x000fe200018f16ff */
[----:B-1----:R-:W-:-:S04]  /*14710*/  IMAD R19, R17, 0x2, R18 ;  /* 0x0000000211137824 */ /* 0x002fc800078e0212 */
[----:B------:R-:W1:Y:S01]  /*14720*/  LDC R0, c[0x0][0x3b8] ;  /* 0x0000ee00ff007b82 */ /* 0x000e620000000800 */
[C---:B------:R-:W-:Y:S01]  /*14730*/  LEA R14, P3, R18.reuse, R3, 0x2 ;  /* 0x00000003120e7211 */ /* 0x040fe200078610ff */
[----:B------:R1:W-:Y:S06]  /*14740*/  @P2 STG.E desc[UR8][R12.64], R9 ;  /* 0x000000090c002986 */ /* 0x0003ec000c101908 */
[----:B------:R-:W1:Y:S01]  /*14750*/  LDC R17, c[0x0][0x3b8] ;  /* 0x0000ee00ff117b82 */ /* 0x000e620000000800 */
[----:B------:R-:W-:-:S05]  /*14760*/  LEA.HI.X.SX32 R15, R18, R2, 0x2, P3 ;  /* 0x00000002120f7211 */ /* 0x000fca00018f16ff */
[----:B------:R-:W-:Y:S01]  /*14770*/  @P6 STG.E desc[UR8][R14.64], R10 ;  /* 0x0000000a0e006986 */ /* 0x000fe2000c101908 */
[----:B------:R-:W-:Y:S01]  /*14780*/  ISETP.LT.AND P5, PT, R22, UR4, !P0 ;  /* 0x0000000416007c0c */ /* 0x000fe2000c7a1270 */
[----:B------:R-:W2:Y:S02]  /*14790*/  LDC R18, c[0x0][0x3b8] ;  /* 0x0000ee00ff127b82 */ /* 0x000ea40000000800 */
[----:B------:R-:W3:Y:S01]  /*147a0*/  LDL.LU R22, [R1+0xb8] ;  /* 0x0000b80001167983 */ /* 0x000ee20000300800 */
[----:B------:R-:W-:Y:S01]  /*147b0*/  LEA R8, P2, R19, R3, 0x2 ;  /* 0x0000000313087211 */ /* 0x000fe200078410ff */
[----:B------:R-:W1:Y:S01]  /*147c0*/  LDCU UR4, c[0x0][0x39c] ;  /* 0x00007380ff0477ac */ /* 0x000e620008000800 */
[----:B----4-:R-:W-:Y:S01]  /*147d0*/  ISETP.LT.AND P3, PT, R26, UR5, !P0 ;  /* 0x000000051a007c0c */ /* 0x010fe2000c761270 */
[----:B------:R-:W4:Y:S01]  /*147e0*/  LDCU UR5, c[0x0][0x39c] ;  /* 0x00007380ff0577ac */ /* 0x000f220008000800 */
[----:B------:R-:W4:Y:S01]  /*147f0*/  LDL.LU R26, [R1+0xbc] ;  /* 0x0000bc00011a7983 */ /* 0x000f220000300800 */
[----:B--2---:R-:W-:Y:S01]  /*14800*/  ISETP.LT.AND P6, PT, R25, UR6, !P0 ;  /* 0x0000000619007c0c */ /* 0x004fe2000c7c1270 */
[----:B------:R-:W2:Y:S02]  /*14810*/  LDCU UR6, c[0x0][0x39c] ;  /* 0x00007380ff0677ac */ /* 0x000ea40008000800 */
[----:B------:R-:W2:Y:S01]  /*14820*/  LDL.LU R25, [R1+0x30] ;  /* 0x0000300001197983 */ /* 0x000ea20000300800 */
[----:B-1----:R-:W-:-:S05]  /*14830*/  LEA.HI.X.SX32 R9, R19, R2, 0x2, P2 ;  /* 0x0000000213097211 */ /* 0x002fca00010f16ff */
[----:B------:R-:W-:Y:S04]  /*14840*/  @P4 STG.E desc[UR8][R8.64], R11 ;  /* 0x0000000b08004986 */ /* 0x000fe8000c101908 */
[----:B------:R1:W2:Y:S01]  /*14850*/  LDS.128 R8, [R20+0x6000] ;  /* 0x0060000014087984 */ /* 0x0002a20000000c00 */
[----:B------:R-:W-:Y:S01]  /*14860*/  ISETP.LT.AND P2, PT, R23, UR7, !P0 ;  /* 0x0000000717007c0c */ /* 0x000fe2000c741270 */
[----:B---3--:R-:W-:Y:S01]  /*14870*/  IMAD R23, R16, 0x2, R19 ;  /* 0x0000000210177824 */ /* 0x008fe200078e0213 */
[----:B-1----:R-:W1:Y:S08]  /*14880*/  LDC R20, c[0x0][0x3b8] ;  /* 0x0000ee00ff147b82 */ /* 0x002e700000000800 */
[----:B------:R-:W3:Y:S01]  /*14890*/  LDC R19, c[0x0][0x3b8] ;  /* 0x0000ee00ff137b82 */ /* 0x000ee20000000800 */
[----:B------:R-:W-:Y:S01]  /*148a0*/  LEA R12, P4, R23, R3, 0x2 ;  /* 0x00000003170c7211 */ /* 0x000fe200078810ff */
[----:B------:R-:W-:-:S03]  /*148b0*/  IMAD R16, R0, 0x2, R23 ;  /* 0x0000000200107824 */ /* 0x000fc600078e0217 */
[-C--:B------:R-:W-:Y:S02]  /*148c0*/  LEA.HI.X.SX32 R13, R23, R2.reuse, 0x2, P4 ;  /* 0x00000002170d7211 */ /* 0x080fe400020f16ff */
[CC--:B------:R-:W-:Y:S01]  /*148d0*/  LEA R14, P4, R16.reuse, R3.reuse, 0x2 ;  /* 0x00000003100e7211 */ /* 0x0c0fe200078810ff */
[----:B------:R-:W1:Y:S01]  /*148e0*/  LDC R0, c[0x0][0x3b8] ;  /* 0x0000ee00ff007b82 */ /* 0x000e620000000800 */
[----:B------:R-:W-:Y:S02]  /*148f0*/  IMAD R17, R17, 0x2, R16 ;  /* 0x0000000211117824 */ /* 0x000fe400078e0210 */
[-C--:B------:R-:W-:Y:S01]  /*14900*/  LEA.HI.X.SX32 R15, R16, R2.reuse, 0x2, P4 ;  /* 0x00000002100f7211 */ /* 0x080fe200020f16ff */
[----:B------:R1:W-:Y:S02]  /*14910*/  @P5 STG.E desc[UR8][R12.64], R4 ;  /* 0x000000040c005986 */ /* 0x0003e4000c101908 */
[C---:B------:R-:W-:Y:S02]  /*14920*/  LEA R16, P5, R17.reuse, R3, 0x2 ;  /* 0x0000000311107211 */ /* 0x040fe400078a10ff */
[----:B------:R1:W-:Y:S01]  /*14930*/  @P3 STG.E desc[UR8][R14.64], R5 ;  /* 0x000000050e003986 */ /* 0x0003e2000c101908 */
[----:B------:R-:W-:Y:S01]  /*14940*/  ISETP.LT.AND P4, PT, R22, UR4, !P0 ;  /* 0x0000000416007c0c */ /* 0x000fe2000c781270 */
[----:B------:R-:W-:Y:S01]  /*14950*/  IMAD R22, R18, 0x2, R17 ;  /* 0x0000000212167824 */ /* 0x000fe200078e0211 */
[----:B------:R-:W-:-:S03]  /*14960*/  LEA.HI.X.SX32 R17, R17, R2, 0x2, P5 ;  /* 0x0000000211117211 */ /* 0x000fc600028f16ff */
[----:B---3--:R-:W-:Y:S01]  /*14970*/  IMAD R24, R19, 0x2, R22 ;  /* 0x0000000213187824 */ /* 0x008fe200078e0216 */
[----:B------:R-:W-:-:S03]  /*14980*/  LEA R18, P5, R22, R3, 0x2 ;  /* 0x0000000316127211 */ /* 0x000fc600078a10ff */
[----:B------:R-:W-:Y:S01]  /*14990*/  IMAD R21, R21, 0x2, R24 ;  /* 0x0000000215157824 */ /* 0x000fe200078e0218 */
[-C--:B------:R-:W-:Y:S02]  /*149a0*/  LEA.HI.X.SX32 R19, R22, R2.reuse, 0x2, P5 ;  /* 0x0000000216137211 */ /* 0x080fe400028f16ff */
[-C--:B-1----:R-:W-:Y:S01]  /*149b0*/  LEA R12, P5, R24, R3.reuse, 0x2 ;  /* 0x00000003180c7211 */ /* 0x082fe200078a10ff */
[----:B------:R-:W-:Y:S01]  /*149c0*/  IMAD R23, R20, 0x2, R21 ;  /* 0x0000000214177824 */ /* 0x000fe200078e0215 */
[----:B------:R1:W-:Y:S02]  /*149d0*/  @P6 STG.E desc[UR8][R16.64], R6 ;  /* 0x0000000610006986 */ /* 0x0003e4000c101908 */
[-C--:B------:R-:W-:Y:S02]  /*149e0*/  LEA.HI.X.SX32 R13, R24, R2.reuse, 0x2, P5 ;  /* 0x00000002180d7211 */ /* 0x080fe400028f16ff */
[-C--:B------:R-:W-:Y:S01]  /*149f0*/  LEA R4, P5, R21, R3.reuse, 0x2 ;  /* 0x0000000315047211 */ /* 0x080fe200078a10ff */
[----:B------:R3:W-:Y:S01]  /*14a00*/  @P2 STG.E desc[UR8][R18.64], R7 ;  /* 0x0000000712002986 */ /* 0x0007e2000c101908 */
[----:B------:R-:W-:Y:S01]  /*14a10*/  LEA R14, P2, R23, R3, 0x2 ;  /* 0x00000003170e7211 */ /* 0x000fe200078410ff */
[----:B------:R-:W-:Y:S01]  /*14a20*/  IMAD R0, R0, 0x2, R23 ;  /* 0x0000000200007824 */ /* 0x000fe200078e0217 */
[----:B------:R-:W-:-:S02]  /*14a30*/  LEA.HI.X.SX32 R5, R21, R2, 0x2, P5 ;  /* 0x0000000215057211 */ /* 0x000fc400028f16ff */
[----:B------:R-:W-:Y:S02]  /*14a40*/  LEA.HI.X.SX32 R15, R23, R2, 0x2, P2 ;  /* 0x00000002170f7211 */ /* 0x000fe400010f16ff */
[----:B----4-:R-:W-:Y:S02]  /*14a50*/  ISETP.LT.AND P3, PT, R26, UR5, !P0 ;  /* 0x000000051a007c0c */ /* 0x010fe4000c761270 */
[----:B--2---:R-:W-:Y:S01]  /*14a60*/  ISETP.LT.AND P0, PT, R25, UR6, !P0 ;  /* 0x0000000619007c0c */ /* 0x004fe2000c701270 */
[----:B------:R3:W-:Y:S01]  /*14a70*/  @P4 STG.E desc[UR8][R12.64], R8 ;  /* 0x000000080c004986 */ /* 0x0007e2000c101908 */
[----:B-1----:R-:W-:-:S09]  /*14a80*/  LEA R16, P2, R0, R3, 0x2 ;  /* 0x0000000300107211 */ /* 0x002fd200078410ff */
[----:B------:R3:W-:Y:S01]  /*14a90*/  @P3 STG.E desc[UR8][R4.64], R9 ;  /* 0x0000000904003986 */ /* 0x0007e2000c101908 */
[----:B------:R-:W-:-:S03]  /*14aa0*/  LEA.HI.X.SX32 R17, R0, R2, 0x2, P2 ;  /* 0x0000000200117211 */ /* 0x000fc600010f16ff */
[----:B------:R3:W-:Y:S01]  /*14ab0*/  @P0 STG.E desc[UR8][R14.64], R10 ;  /* 0x0000000a0e000986 */ /* 0x0007e2000c101908 */
[----:B------:R-:W-:Y:S05]  /*14ac0*/  @!P1 EXIT ;  /* 0x000000000000994d */ /* 0x000fea0003800000 */
[----:B------:R-:W-:Y:S01]  /*14ad0*/  STG.E desc[UR8][R16.64], R11 ;  /* 0x0000000b10007986 */ /* 0x000fe2000c101908 */
[----:B------:R-:W-:Y:S05]  /*14ae0*/  EXIT ;  /* 0x000000000000794d */ /* 0x000fea0003800000 */
.L_x_3:
[----:B------:R-:W-:-:S00]  /*14af0*/  BRA `(.L_x_3) ;  /* 0xfffffffc00fc7947 */ /* 0x000fc0000383ffff */
[----:B------:R-:W-:-:S00]  /*14b00*/  NOP ;  /* 0x0000000000007918 */ /* 0x000fc00000000000 */
[----:B------:R-:W-:-:S00]  /*14b10*/  NOP ;  /* 0x0000000000007918 */ /* 0x000fc00000000000 */
[----:B------:R-:W-:-:S00]  /*14b20*/  NOP ;  /* 0x0000000000007918 */ /* 0x000fc00000000000 */
[----:B------:R-:W-:-:S00]  /*14b30*/  NOP ;  /* 0x0000000000007918 */ /* 0x000fc00000000000 */
[----:B------:R-:W-:-:S00]  /*14b40*/  NOP ;  /* 0x0000000000007918 */ /* 0x000fc00000000000 */
[----:B------:R-:W-:-:S00]  /*14b50*/  NOP ;  /* 0x0000000000007918 */ /* 0x000fc00000000000 */
[----:B------:R-:W-:-:S00]  /*14b60*/  NOP ;  /* 0x0000000000007918 */ /* 0x000fc00000000000 */
[----:B------:R-:W-:-:S00]  /*14b70*/  NOP ;  /* 0x0000000000007918 */ /* 0x000fc00000000000 */
.L_x_4:


//--------------------- .nv.shared.matmul_kernel  --------------------------
	.section	.nv.shared.matmul_kernel,"aw",@nobits
	.sectionflags	@""
	.align	16
	.zero		1024


//--------------------- .nv.shared.reserved.0     --------------------------
	.section	.nv.shared.reserved.0,"aw",@nobits
	.weak		__nv_reservedSMEM_offset_0_alias
	.size		__nv_reservedSMEM_offset_0_alias, 0, 64
	.other		__nv_reservedSMEM_offset_0_alias,@"STO_CUDA_RESERVED_SHARED STV_DEFAULT"
__nv_reservedSMEM_offset_0_alias:
	.zero		0
	.zero		64


//--------------------- .nv.constant0.matmul_kernel --------------------------
	.section	.nv.constant0.matmul_kernel,"a",@progbits
	.sectionflags	@""
	.align	4
.nv.constant0.matmul_kernel:
	.zero		976


//--------------------- SYMBOLS --------------------------

	.type		.nv.reservedSmem.offset0,@object
	.size		.nv.reservedSmem.offset0,0x4
	.type		.nv.reservedSmem.cap,@object
	.size		.nv.reservedSmem.cap,0x4
